	.headerflags	@"EF_CUDA_TEXMODE_UNIFIED EF_CUDA_64BIT_ADDRESS EF_CUDA_SM86 EF_CUDA_VIRTUAL_SM(EF_CUDA_SM86)"
	.elftype	@"ET_REL"


//--------------------- .nv.info                  --------------------------
	.section	.nv.info,"",@"SHT_CUDA_INFO"
	.align	4


	//----- nvinfo : EIATTR_REGCOUNT
	.align		4
        /*0000*/ 	.byte	0x04, 0x2f
        /*0002*/ 	.short	(.L_27 - .L_26)
	.align		4
.L_26:
        /*0004*/ 	.word	index@(_Z9g_pre_fntPjS_jS_)
        /*0008*/ 	.word	0x0000000a


	//----- nvinfo : EIATTR_MAX_STACK_SIZE
	.align		4
.L_27:
        /*000c*/ 	.byte	0x04, 0x23
        /*000e*/ 	.short	(.L_29 - .L_28)
	.align		4
.L_28:
        /*0010*/ 	.word	index@(_Z9g_pre_fntPjS_jS_)
        /*0014*/ 	.word	0x00000000


	//----- nvinfo : EIATTR_FRAME_SIZE
	.align		4
.L_29:
        /*0018*/ 	.byte	0x04, 0x11
        /*001a*/ 	.short	(.L_31 - .L_30)
	.align		4
.L_30:
        /*001c*/ 	.word	index@(_Z9g_pre_fntPjS_jS_)
        /*0020*/ 	.word	0x00000000


	//----- nvinfo : EIATTR_REGCOUNT
	.align		4
.L_31:
        /*0024*/ 	.byte	0x04, 0x2f
        /*0026*/ 	.short	(.L_33 - .L_32)
	.align		4
.L_32:
        /*0028*/ 	.word	index@(_Z7g_fnt_iPjjbS_)
        /*002c*/ 	.word	0x0000000e


	//----- nvinfo : EIATTR_MAX_STACK_SIZE
	.align		4
.L_33:
        /*0030*/ 	.byte	0x04, 0x23
        /*0032*/ 	.short	(.L_35 - .L_34)
	.align		4
.L_34:
        /*0034*/ 	.word	index@(_Z7g_fnt_iPjjbS_)
        /*0038*/ 	.word	0x00000000


	//----- nvinfo : EIATTR_FRAME_SIZE
	.align		4
.L_35:
        /*003c*/ 	.byte	0x04, 0x11
        /*003e*/ 	.short	(.L_37 - .L_36)
	.align		4
.L_36:
        /*0040*/ 	.word	index@(_Z7g_fnt_iPjjbS_)
        /*0044*/ 	.word	0x00000000


	//----- nvinfo : EIATTR_REGCOUNT
	.align		4
.L_37:
        /*0048*/ 	.byte	0x04, 0x2f
        /*004a*/ 	.short	(.L_39 - .L_38)
	.align		4
.L_38:
        /*004c*/ 	.word	index@(_Z9g_end_fntPjjS_)
        /*0050*/ 	.word	0x0000000e


	//----- nvinfo : EIATTR_MAX_STACK_SIZE
	.align		4
.L_39:
        /*0054*/ 	.byte	0x04, 0x23
        /*0056*/ 	.short	(.L_41 - .L_40)
	.align		4
.L_40:
        /*0058*/ 	.word	index@(_Z9g_end_fntPjjS_)
        /*005c*/ 	.word	0x00000000


	//----- nvinfo : EIATTR_FRAME_SIZE
	.align		4
.L_41:
        /*0060*/ 	.byte	0x04, 0x11
        /*0062*/ 	.short	(.L_43 - .L_42)
	.align		4
.L_42:
        /*0064*/ 	.word	index@(_Z9g_end_fntPjjS_)
        /*0068*/ 	.word	0x00000000


	//----- nvinfo : EIATTR_REGCOUNT
	.align		4
.L_43:
        /*006c*/ 	.byte	0x04, 0x2f
        /*006e*/ 	.short	(.L_45 - .L_44)
	.align		4
.L_44:
        /*0070*/ 	.word	index@(_Z5g_fntPjS_jjjS_S_S_)
        /*0074*/ 	.word	0x0000001a


	//----- nvinfo : EIATTR_MAX_STACK_SIZE
	.align		4
.L_45:
        /*0078*/ 	.byte	0x04, 0x23
        /*007a*/ 	.short	(.L_47 - .L_46)
	.align		4
.L_46:
        /*007c*/ 	.word	index@(_Z5g_fntPjS_jjjS_S_S_)
        /*0080*/ 	.word	0x00000000


	//----- nvinfo : EIATTR_FRAME_SIZE
	.align		4
.L_47:
        /*0084*/ 	.byte	0x04, 0x11
        /*0086*/ 	.short	(.L_49 - .L_48)
	.align		4
.L_48:
        /*0088*/ 	.word	index@(_Z5g_fntPjS_jjjS_S_S_)
        /*008c*/ 	.word	0x00000000


	//----- nvinfo : EIATTR_REGCOUNT
	.align		4
.L_49:
        /*0090*/ 	.byte	0x04, 0x2f
        /*0092*/ 	.short	(.L_51 - .L_50)
	.align		4
.L_50:
        /*0094*/ 	.word	index@(_Z14g_vector_mul_iPjS_S_)
        /*0098*/ 	.word	0x0000000e


	//----- nvinfo : EIATTR_MAX_STACK_SIZE
	.align		4
.L_51:
        /*009c*/ 	.byte	0x04, 0x23
        /*009e*/ 	.short	(.L_53 - .L_52)
	.align		4
.L_52:
        /*00a0*/ 	.word	index@(_Z14g_vector_mul_iPjS_S_)
        /*00a4*/ 	.word	0x00000000


	//----- nvinfo : EIATTR_FRAME_SIZE
	.align		4
.L_53:
        /*00a8*/ 	.byte	0x04, 0x11
        /*00aa*/ 	.short	(.L_55 - .L_54)
	.align		4
.L_54:
        /*00ac*/ 	.word	index@(_Z14g_vector_mul_iPjS_S_)
        /*00b0*/ 	.word	0x00000000


	//----- nvinfo : EIATTR_REGCOUNT
	.align		4
.L_55:
        /*00b4*/ 	.byte	0x04, 0x2f
        /*00b6*/ 	.short	(.L_57 - .L_56)
	.align		4
.L_56:
        /*00b8*/ 	.word	index@(_Z12g_poly_derivPjS_)
        /*00bc*/ 	.word	0x0000000e


	//----- nvinfo : EIATTR_MAX_STACK_SIZE
	.align		4
.L_57:
        /*00c0*/ 	.byte	0x04, 0x23
        /*00c2*/ 	.short	(.L_59 - .L_58)
	.align		4
.L_58:
        /*00c4*/ 	.word	index@(_Z12g_poly_derivPjS_)
        /*00c8*/ 	.word	0x00000000


	//----- nvinfo : EIATTR_FRAME_SIZE
	.align		4
.L_59:
        /*00cc*/ 	.byte	0x04, 0x11
        /*00ce*/ 	.short	(.L_61 - .L_60)
	.align		4
.L_60:
        /*00d0*/ 	.word	index@(_Z12g_poly_derivPjS_)
        /*00d4*/ 	.word	0x00000000


	//----- nvinfo : EIATTR_REGCOUNT
	.align		4
.L_61:
        /*00d8*/ 	.byte	0x04, 0x2f
        /*00da*/ 	.short	(.L_63 - .L_62)
	.align		4
.L_62:
        /*00dc*/ 	.word	index@(_Z17g_build_product_iPjS_S_jS_S_S_)
        /*00e0*/ 	.word	0x00000028


	//----- nvinfo : EIATTR_MAX_STACK_SIZE
	.align		4
.L_63:
        /*00e4*/ 	.byte	0x04, 0x23
        /*00e6*/ 	.short	(.L_65 - .L_64)
	.align		4
.L_64:
        /*00e8*/ 	.word	index@(_Z17g_build_product_iPjS_S_jS_S_S_)
        /*00ec*/ 	.word	0x00000000


	//----- nvinfo : EIATTR_FRAME_SIZE
	.align		4
.L_65:
        /*00f0*/ 	.byte	0x04, 0x11
        /*00f2*/ 	.short	(.L_67 - .L_66)
	.align		4
.L_66:
        /*00f4*/ 	.word	index@(_Z17g_build_product_iPjS_S_jS_S_S_)
        /*00f8*/ 	.word	0x00000008


	//----- nvinfo : EIATTR_REGCOUNT
	.align		4
.L_67:
        /*00fc*/ 	.byte	0x04, 0x2f
        /*00fe*/ 	.short	(.L_69 - .L_68)
	.align		4
.L_68:
        /*0100*/ 	.word	index@(_Z10g_build_n1PjS_S_S_S_)
        /*0104*/ 	.word	0x00000010


	//----- nvinfo : EIATTR_MAX_STACK_SIZE
	.align		4
.L_69:
        /*0108*/ 	.byte	0x04, 0x23
        /*010a*/ 	.short	(.L_71 - .L_70)
	.align		4
.L_70:
        /*010c*/ 	.word	index@(_Z10g_build_n1PjS_S_S_S_)
        /*0110*/ 	.word	0x00000000


	//----- nvinfo : EIATTR_FRAME_SIZE
	.align		4
.L_71:
        /*0114*/ 	.byte	0x04, 0x11
        /*0116*/ 	.short	(.L_73 - .L_72)
	.align		4
.L_72:
        /*0118*/ 	.word	index@(_Z10g_build_n1PjS_S_S_S_)
        /*011c*/ 	.word	0x00000000


	//----- nvinfo : EIATTR_REGCOUNT
	.align		4
.L_73:
        /*0120*/ 	.byte	0x04, 0x2f
        /*0122*/ 	.short	(.L_75 - .L_74)
	.align		4
.L_74:
        /*0124*/ 	.word	index@(_Z10g_build_n2PjS_S_)
        /*0128*/ 	.word	0x0000000a


	//----- nvinfo : EIATTR_MAX_STACK_SIZE
	.align		4
.L_75:
        /*012c*/ 	.byte	0x04, 0x23
        /*012e*/ 	.short	(.L_77 - .L_76)
	.align		4
.L_76:
        /*0130*/ 	.word	index@(_Z10g_build_n2PjS_S_)
        /*0134*/ 	.word	0x00000000


	//----- nvinfo : EIATTR_FRAME_SIZE
	.align		4
.L_77:
        /*0138*/ 	.byte	0x04, 0x11
        /*013a*/ 	.short	(.L_79 - .L_78)
	.align		4
.L_78:
        /*013c*/ 	.word	index@(_Z10g_build_n2PjS_S_)
        /*0140*/ 	.word	0x00000000


	//----- nvinfo : EIATTR_REGCOUNT
	.align		4
.L_79:
        /*0144*/ 	.byte	0x04, 0x2f
        /*0146*/ 	.short	(.L_81 - .L_80)
	.align		4
.L_80:
        /*0148*/ 	.word	index@(_Z10g_build_n3PjS_)
        /*014c*/ 	.word	0x0000000c


	//----- nvinfo : EIATTR_MAX_STACK_SIZE
	.align		4
.L_81:
        /*0150*/ 	.byte	0x04, 0x23
        /*0152*/ 	.short	(.L_83 - .L_82)
	.align		4
.L_82:
        /*0154*/ 	.word	index@(_Z10g_build_n3PjS_)
        /*0158*/ 	.word	0x00000000


	//----- nvinfo : EIATTR_FRAME_SIZE
	.align		4
.L_83:
        /*015c*/ 	.byte	0x04, 0x11
        /*015e*/ 	.short	(.L_85 - .L_84)
	.align		4
.L_84:
        /*0160*/ 	.word	index@(_Z10g_build_n3PjS_)
        /*0164*/ 	.word	0x00000000


	//----- nvinfo : EIATTR_REGCOUNT
	.align		4
.L_85:
        /*0168*/ 	.byte	0x04, 0x2f
        /*016a*/ 	.short	(.L_87 - .L_86)
	.align		4
.L_86:
        /*016c*/ 	.word	index@(_Z14g_encode_batchPjS_S_S_S_)
        /*0170*/ 	.word	0x00000024


	//----- nvinfo : EIATTR_MAX_STACK_SIZE
	.align		4
.L_87:
        /*0174*/ 	.byte	0x04, 0x23
        /*0176*/ 	.short	(.L_89 - .L_88)
	.align		4
.L_88:
        /*0178*/ 	.word	index@(_Z14g_encode_batchPjS_S_S_S_)
        /*017c*/ 	.word	0x00000000


	//----- nvinfo : EIATTR_FRAME_SIZE
	.align		4
.L_89:
        /*0180*/ 	.byte	0x04, 0x11
        /*0182*/ 	.short	(.L_91 - .L_90)
	.align		4
.L_90:
        /*0184*/ 	.word	index@(_Z14g_encode_batchPjS_S_S_S_)
        /*0188*/ 	.word	0x00000000


	//----- nvinfo : EIATTR_REGCOUNT
	.align		4
.L_91:
        /*018c*/ 	.byte	0x04, 0x2f
        /*018e*/ 	.short	(.L_93 - .L_92)
	.align		4
.L_92:
        /*0190*/ 	.word	index@(_Z14g_decode_batchPjS_S_S_S_S_S_S_S_S_S_S_S_S_S_)
        /*0194*/ 	.word	0x00000030


	//----- nvinfo : EIATTR_MAX_STACK_SIZE
	.align		4
.L_93:
        /*0198*/ 	.byte	0x04, 0x23
        /*019a*/ 	.short	(.L_95 - .L_94)
	.align		4
.L_94:
        /*019c*/ 	.word	index@(_Z14g_decode_batchPjS_S_S_S_S_S_S_S_S_S_S_S_S_S_)
        /*01a0*/ 	.word	0x00000000


	//----- nvinfo : EIATTR_FRAME_SIZE
	.align		4
.L_95:
        /*01a4*/ 	.byte	0x04, 0x11
        /*01a6*/ 	.short	(.L_97 - .L_96)
	.align		4
.L_96:
        /*01a8*/ 	.word	index@(_Z14g_decode_batchPjS_S_S_S_S_S_S_S_S_S_S_S_S_S_)
        /*01ac*/ 	.word	0x00000000
.L_97:


//--------------------- .nv.info._Z14g_decode_batchPjS_S_S_S_S_S_S_S_S_S_S_S_S_S_ --------------------------
	.section	.nv.info._Z14g_decode_batchPjS_S_S_S_S_S_S_S_S_S_S_S_S_S_,"",@"SHT_CUDA_INFO"
	.align	4


	//----- nvinfo : EIATTR_CUDA_API_VERSION
	.align		4
        /*0000*/ 	.byte	0x04, 0x37
        /*0002*/ 	.short	(.L_99 - .L_98)
.L_98:
        /*0004*/ 	.word	0x00000076


	//----- nvinfo : EIATTR_SW2861232_WAR
	.align		4
.L_99:
        /*0008*/ 	.byte	0x01, 0x35
	.zero		2


	//----- nvinfo : EIATTR_PARAM_CBANK
	.align		4
        /*000c*/ 	.byte	0x04, 0x0a
        /*000e*/ 	.short	(.L_101 - .L_100)
	.align		4
.L_100:
        /*0010*/ 	.word	index@(.nv.constant0._Z14g_decode_batchPjS_S_S_S_S_S_S_S_S_S_S_S_S_S_)
        /*0014*/ 	.short	0x0160
        /*0016*/ 	.short	0x0078


	//----- nvinfo : EIATTR_CBANK_PARAM_SIZE
	.align		4
.L_101:
        /*0018*/ 	.byte	0x03, 0x19
        /*001a*/ 	.short	0x0078


	//----- nvinfo : EIATTR_KPARAM_INFO
	.align		4
        /*001c*/ 	.byte	0x04, 0x17
        /*001e*/ 	.short	(.L_103 - .L_102)
.L_102:
        /*0020*/ 	.word	0x00000000
        /*0024*/ 	.short	0x000e
        /*0026*/ 	.short	0x0070
        /*0028*/ 	.byte	0x00, 0xf0, 0x21, 0x00


	//----- nvinfo : EIATTR_KPARAM_INFO
	.align		4
.L_103:
        /*002c*/ 	.byte	0x04, 0x17
        /*002e*/ 	.short	(.L_105 - .L_104)
.L_104:
        /*0030*/ 	.word	0x00000000
        /*0034*/ 	.short	0x000d
        /*0036*/ 	.short	0x0068
        /*0038*/ 	.byte	0x00, 0xf0, 0x21, 0x00


	//----- nvinfo : EIATTR_KPARAM_INFO
	.align		4
.L_105:
        /*003c*/ 	.byte	0x04, 0x17
        /*003e*/ 	.short	(.L_107 - .L_106)
.L_106:
        /*0040*/ 	.word	0x00000000
        /*0044*/ 	.short	0x000c
        /*0046*/ 	.short	0x0060
        /*0048*/ 	.byte	0x00, 0xf0, 0x21, 0x00


	//----- nvinfo : EIATTR_KPARAM_INFO
	.align		4
.L_107:
        /*004c*/ 	.byte	0x04, 0x17
        /*004e*/ 	.short	(.L_109 - .L_108)
.L_108:
        /*0050*/ 	.word	0x00000000
        /*0054*/ 	.short	0x000b
        /*0056*/ 	.short	0x0058
        /*0058*/ 	.byte	0x00, 0xf0, 0x21, 0x00


	//----- nvinfo : EIATTR_KPARAM_INFO
	.align		4
.L_109:
        /*005c*/ 	.byte	0x04, 0x17
        /*005e*/ 	.short	(.L_111 - .L_110)
.L_110:
        /*0060*/ 	.word	0x00000000
        /*0064*/ 	.short	0x000a
        /*0066*/ 	.short	0x0050
        /*0068*/ 	.byte	0x00, 0xf0, 0x21, 0x00


	//----- nvinfo : EIATTR_KPARAM_INFO
	.align		4
.L_111:
        /*006c*/ 	.byte	0x04, 0x17
        /*006e*/ 	.short	(.L_113 - .L_112)
.L_112:
        /*0070*/ 	.word	0x00000000
        /*0074*/ 	.short	0x0009
        /*0076*/ 	.short	0x0048
        /*0078*/ 	.byte	0x00, 0xf0, 0x21, 0x00


	//----- nvinfo : EIATTR_KPARAM_INFO
	.align		4
.L_113:
        /*007c*/ 	.byte	0x04, 0x17
        /*007e*/ 	.short	(.L_115 - .L_114)
.L_114:
        /*0080*/ 	.word	0x00000000
        /*0084*/ 	.short	0x0008
        /*0086*/ 	.short	0x0040
        /*0088*/ 	.byte	0x00, 0xf0, 0x21, 0x00


	//----- nvinfo : EIATTR_KPARAM_INFO
	.align		4
.L_115:
        /*008c*/ 	.byte	0x04, 0x17
        /*008e*/ 	.short	(.L_117 - .L_116)
.L_116:
        /*0090*/ 	.word	0x00000000
        /*0094*/ 	.short	0x0007
        /*0096*/ 	.short	0x0038
        /*0098*/ 	.byte	0x00, 0xf0, 0x21, 0x00


	//----- nvinfo : EIATTR_KPARAM_INFO
	.align		4
.L_117:
        /*009c*/ 	.byte	0x04, 0x17
        /*009e*/ 	.short	(.L_119 - .L_118)
.L_118:
        /*00a0*/ 	.word	0x00000000
        /*00a4*/ 	.short	0x0006
        /*00a6*/ 	.short	0x0030
        /*00a8*/ 	.byte	0x00, 0xf0, 0x21, 0x00


	//----- nvinfo : EIATTR_KPARAM_INFO
	.align		4
.L_119:
        /*00ac*/ 	.byte	0x04, 0x17
        /*00ae*/ 	.short	(.L_121 - .L_120)
.L_120:
        /*00b0*/ 	.word	0x00000000
        /*00b4*/ 	.short	0x0005
        /*00b6*/ 	.short	0x0028
        /*00b8*/ 	.byte	0x00, 0xf0, 0x21, 0x00


	//----- nvinfo : EIATTR_KPARAM_INFO
	.align		4
.L_121:
        /*00bc*/ 	.byte	0x04, 0x17
        /*00be*/ 	.short	(.L_123 - .L_122)
.L_122:
        /*00c0*/ 	.word	0x00000000
        /*00c4*/ 	.short	0x0004
        /*00c6*/ 	.short	0x0020
        /*00c8*/ 	.byte	0x00, 0xf0, 0x21, 0x00


	//----- nvinfo : EIATTR_KPARAM_INFO
	.align		4
.L_123:
        /*00cc*/ 	.byte	0x04, 0x17
        /*00ce*/ 	.short	(.L_125 - .L_124)
.L_124:
        /*00d0*/ 	.word	0x00000000
        /*00d4*/ 	.short	0x0003
        /*00d6*/ 	.short	0x0018
        /*00d8*/ 	.byte	0x00, 0xf0, 0x21, 0x00


	//----- nvinfo : EIATTR_KPARAM_INFO
	.align		4
.L_125:
        /*00dc*/ 	.byte	0x04, 0x17
        /*00de*/ 	.short	(.L_127 - .L_126)
.L_126:
        /*00e0*/ 	.word	0x00000000
        /*00e4*/ 	.short	0x0002
        /*00e6*/ 	.short	0x0010
        /*00e8*/ 	.byte	0x00, 0xf0, 0x21, 0x00


	//----- nvinfo : EIATTR_KPARAM_INFO
	.align		4
.L_127:
        /*00ec*/ 	.byte	0x04, 0x17
        /*00ee*/ 	.short	(.L_129 - .L_128)
.L_128:
        /*00f0*/ 	.word	0x00000000
        /*00f4*/ 	.short	0x0001
        /*00f6*/ 	.short	0x0008
        /*00f8*/ 	.byte	0x00, 0xf0, 0x21, 0x00


	//----- nvinfo : EIATTR_KPARAM_INFO
	.align		4
.L_129:
        /*00fc*/ 	.byte	0x04, 0x17
        /*00fe*/ 	.short	(.L_131 - .L_130)
.L_130:
        /*0100*/ 	.word	0x00000000
        /*0104*/ 	.short	0x0000
        /*0106*/ 	.short	0x0000
        /*0108*/ 	.byte	0x00, 0xf0, 0x21, 0x00


	//----- nvinfo : EIATTR_MAXREG_COUNT
	.align		4
.L_131:
        /*010c*/ 	.byte	0x03, 0x1b
        /*010e*/ 	.short	0x00ff


	//----- nvinfo : EIATTR_EXTERNS
	.align		4
        /*0110*/ 	.byte	0x04, 0x0f
        /*0112*/ 	.short	(.L_133 - .L_132)


	//   ....[0]....
	.align		4
.L_132:
        /*0114*/ 	.word	index@(_Z9g_pre_fntPjS_jS_)


	//   ....[1]....
	.align		4
        /*0118*/ 	.word	index@(_Z7g_fnt_iPjjbS_)


	//   ....[2]....
	.align		4
        /*011c*/ 	.word	index@(_Z9g_end_fntPjjS_)


	//   ....[3]....
	.align		4
        /*0120*/ 	.word	index@(_Z5g_fntPjS_jjjS_S_S_)


	//   ....[4]....
	.align		4
        /*0124*/ 	.word	index@(_Z14g_vector_mul_iPjS_S_)


	//----- nvinfo : EIATTR_EXIT_INSTR_OFFSETS
	.align		4
.L_133:
        /*0128*/ 	.byte	0x04, 0x1c
        /*012a*/ 	.short	(.L_135 - .L_134)


	//   ....[0]....
.L_134:
        /*012c*/ 	.word	0x00038c80
.L_135:


//--------------------- .nv.info._Z14g_encode_batchPjS_S_S_S_ --------------------------
	.section	.nv.info._Z14g_encode_batchPjS_S_S_S_,"",@"SHT_CUDA_INFO"
	.align	4


	//----- nvinfo : EIATTR_CUDA_API_VERSION
	.align		4
        /*0000*/ 	.byte	0x04, 0x37
        /*0002*/ 	.short	(.L_137 - .L_136)
.L_136:
        /*0004*/ 	.word	0x00000076


	//----- nvinfo : EIATTR_SW2861232_WAR
	.align		4
.L_137:
        /*0008*/ 	.byte	0x01, 0x35
	.zero		2


	//----- nvinfo : EIATTR_PARAM_CBANK
	.align		4
        /*000c*/ 	.byte	0x04, 0x0a
        /*000e*/ 	.short	(.L_139 - .L_138)
	.align		4
.L_138:
        /*0010*/ 	.word	index@(.nv.constant0._Z14g_encode_batchPjS_S_S_S_)
        /*0014*/ 	.short	0x0160
        /*0016*/ 	.short	0x0028


	//----- nvinfo : EIATTR_CBANK_PARAM_SIZE
	.align		4
.L_139:
        /*0018*/ 	.byte	0x03, 0x19
        /*001a*/ 	.short	0x0028


	//----- nvinfo : EIATTR_KPARAM_INFO
	.align		4
        /*001c*/ 	.byte	0x04, 0x17
        /*001e*/ 	.short	(.L_141 - .L_140)
.L_140:
        /*0020*/ 	.word	0x00000000
        /*0024*/ 	.short	0x0004
        /*0026*/ 	.short	0x0020
        /*0028*/ 	.byte	0x00, 0xf0, 0x21, 0x00


	//----- nvinfo : EIATTR_KPARAM_INFO
	.align		4
.L_141:
        /*002c*/ 	.byte	0x04, 0x17
        /*002e*/ 	.short	(.L_143 - .L_142)
.L_142:
        /*0030*/ 	.word	0x00000000
        /*0034*/ 	.short	0x0003
        /*0036*/ 	.short	0x0018
        /*0038*/ 	.byte	0x00, 0xf0, 0x21, 0x00


	//----- nvinfo : EIATTR_KPARAM_INFO
	.align		4
.L_143:
        /*003c*/ 	.byte	0x04, 0x17
        /*003e*/ 	.short	(.L_145 - .L_144)
.L_144:
        /*0040*/ 	.word	0x00000000
        /*0044*/ 	.short	0x0002
        /*0046*/ 	.short	0x0010
        /*0048*/ 	.byte	0x00, 0xf0, 0x21, 0x00


	//----- nvinfo : EIATTR_KPARAM_INFO
	.align		4
.L_145:
        /*004c*/ 	.byte	0x04, 0x17
        /*004e*/ 	.short	(.L_147 - .L_146)
.L_146:
        /*0050*/ 	.word	0x00000000
        /*0054*/ 	.short	0x0001
        /*0056*/ 	.short	0x0008
        /*0058*/ 	.byte	0x00, 0xf0, 0x21, 0x00


	//----- nvinfo : EIATTR_KPARAM_INFO
	.align		4
.L_147:
        /*005c*/ 	.byte	0x04, 0x17
        /*005e*/ 	.short	(.L_149 - .L_148)
.L_148:
        /*0060*/ 	.word	0x00000000
        /*0064*/ 	.short	0x0000
        /*0066*/ 	.short	0x0000
        /*0068*/ 	.byte	0x00, 0xf0, 0x21, 0x00


	//----- nvinfo : EIATTR_MAXREG_COUNT
	.align		4
.L_149:
        /*006c*/ 	.byte	0x03, 0x1b
        /*006e*/ 	.short	0x00ff


	//----- nvinfo : EIATTR_EXIT_INSTR_OFFSETS
	.align		4
        /*0070*/ 	.byte	0x04, 0x1c
        /*0072*/ 	.short	(.L_151 - .L_150)


	//   ....[0]....
.L_150:
        /*0074*/ 	.word	0x00002500
.L_151:


//--------------------- .nv.info._Z10g_build_n3PjS_ --------------------------
	.section	.nv.info._Z10g_build_n3PjS_,"",@"SHT_CUDA_INFO"
	.align	4


	//----- nvinfo : EIATTR_CUDA_API_VERSION
	.align		4
        /*0000*/ 	.byte	0x04, 0x37
        /*0002*/ 	.short	(.L_153 - .L_152)
.L_152:
        /*0004*/ 	.word	0x00000076


	//----- nvinfo : EIATTR_SW2861232_WAR
	.align		4
.L_153:
        /*0008*/ 	.byte	0x01, 0x35
	.zero		2


	//----- nvinfo : EIATTR_PARAM_CBANK
	.align		4
        /*000c*/ 	.byte	0x04, 0x0a
        /*000e*/ 	.short	(.L_155 - .L_154)
	.align		4
.L_154:
        /*0010*/ 	.word	index@(.nv.constant0._Z10g_build_n3PjS_)
        /*0014*/ 	.short	0x0160
        /*0016*/ 	.short	0x0010


	//----- nvinfo : EIATTR_CBANK_PARAM_SIZE
	.align		4
.L_155:
        /*0018*/ 	.byte	0x03, 0x19
        /*001a*/ 	.short	0x0010


	//----- nvinfo : EIATTR_KPARAM_INFO
	.align		4
        /*001c*/ 	.byte	0x04, 0x17
        /*001e*/ 	.short	(.L_157 - .L_156)
.L_156:
        /*0020*/ 	.word	0x00000000
        /*0024*/ 	.short	0x0001
        /*0026*/ 	.short	0x0008
        /*0028*/ 	.byte	0x00, 0xf0, 0x21, 0x00


	//----- nvinfo : EIATTR_KPARAM_INFO
	.align		4
.L_157:
        /*002c*/ 	.byte	0x04, 0x17
        /*002e*/ 	.short	(.L_159 - .L_158)
.L_158:
        /*0030*/ 	.word	0x00000000
        /*0034*/ 	.short	0x0000
        /*0036*/ 	.short	0x0000
        /*0038*/ 	.byte	0x00, 0xf0, 0x21, 0x00


	//----- nvinfo : EIATTR_MAXREG_COUNT
	.align		4
.L_159:
        /*003c*/ 	.byte	0x03, 0x1b
        /*003e*/ 	.short	0x00ff


	//----- nvinfo : EIATTR_EXIT_INSTR_OFFSETS
	.align		4
        /*0040*/ 	.byte	0x04, 0x1c
        /*0042*/ 	.short	(.L_161 - .L_160)


	//   ....[0]....
.L_160:
        /*0044*/ 	.word	0x000000e0
.L_161:


//--------------------- .nv.info._Z10g_build_n2PjS_S_ --------------------------
	.section	.nv.info._Z10g_build_n2PjS_S_,"",@"SHT_CUDA_INFO"
	.align	4


	//----- nvinfo : EIATTR_CUDA_API_VERSION
	.align		4
        /*0000*/ 	.byte	0x04, 0x37
        /*0002*/ 	.short	(.L_163 - .L_162)
.L_162:
        /*0004*/ 	.word	0x00000076


	//----- nvinfo : EIATTR_SW2861232_WAR
	.align		4
.L_163:
        /*0008*/ 	.byte	0x01, 0x35
	.zero		2


	//----- nvinfo : EIATTR_PARAM_CBANK
	.align		4
        /*000c*/ 	.byte	0x04, 0x0a
        /*000e*/ 	.short	(.L_165 - .L_164)
	.align		4
.L_164:
        /*0010*/ 	.word	index@(.nv.constant0._Z10g_build_n2PjS_S_)
        /*0014*/ 	.short	0x0160
        /*0016*/ 	.short	0x0018


	//----- nvinfo : EIATTR_CBANK_PARAM_SIZE
	.align		4
.L_165:
        /*0018*/ 	.byte	0x03, 0x19
        /*001a*/ 	.short	0x0018


	//----- nvinfo : EIATTR_KPARAM_INFO
	.align		4
        /*001c*/ 	.byte	0x04, 0x17
        /*001e*/ 	.short	(.L_167 - .L_166)
.L_166:
        /*0020*/ 	.word	0x00000000
        /*0024*/ 	.short	0x0002
        /*0026*/ 	.short	0x0010
        /*0028*/ 	.byte	0x00, 0xf0, 0x21, 0x00


	//----- nvinfo : EIATTR_KPARAM_INFO
	.align		4
.L_167:
        /*002c*/ 	.byte	0x04, 0x17
        /*002e*/ 	.short	(.L_169 - .L_168)
.L_168:
        /*0030*/ 	.word	0x00000000
        /*0034*/ 	.short	0x0001
        /*0036*/ 	.short	0x0008
        /*0038*/ 	.byte	0x00, 0xf0, 0x21, 0x00


	//----- nvinfo : EIATTR_KPARAM_INFO
	.align		4
.L_169:
        /*003c*/ 	.byte	0x04, 0x17
        /*003e*/ 	.short	(.L_171 - .L_170)
.L_170:
        /*0040*/ 	.word	0x00000000
        /*0044*/ 	.short	0x0000
        /*0046*/ 	.short	0x0000
        /*0048*/ 	.byte	0x00, 0xf0, 0x21, 0x00


	//----- nvinfo : EIATTR_MAXREG_COUNT
	.align		4
.L_171:
        /*004c*/ 	.byte	0x03, 0x1b
        /*004e*/ 	.short	0x00ff


	//----- nvinfo : EIATTR_EXIT_INSTR_OFFSETS
	.align		4
        /*0050*/ 	.byte	0x04, 0x1c
        /*0052*/ 	.short	(.L_173 - .L_172)


	//   ....[0]....
.L_172:
        /*0054*/ 	.word	0x000000c0
.L_173:


//--------------------- .nv.info._Z10g_build_n1PjS_S_S_S_ --------------------------
	.section	.nv.info._Z10g_build_n1PjS_S_S_S_,"",@"SHT_CUDA_INFO"
	.align	4


	//----- nvinfo : EIATTR_CUDA_API_VERSION
	.align		4
        /*0000*/ 	.byte	0x04, 0x37
        /*0002*/ 	.short	(.L_175 - .L_174)
.L_174:
        /*0004*/ 	.word	0x00000076


	//----- nvinfo : EIATTR_SW2861232_WAR
	.align		4
.L_175:
        /*0008*/ 	.byte	0x01, 0x35
	.zero		2


	//----- nvinfo : EIATTR_PARAM_CBANK
	.align		4
        /*000c*/ 	.byte	0x04, 0x0a
        /*000e*/ 	.short	(.L_177 - .L_176)
	.align		4
.L_176:
        /*0010*/ 	.word	index@(.nv.constant0._Z10g_build_n1PjS_S_S_S_)
        /*0014*/ 	.short	0x0160
        /*0016*/ 	.short	0x0028


	//----- nvinfo : EIATTR_CBANK_PARAM_SIZE
	.align		4
.L_177:
        /*0018*/ 	.byte	0x03, 0x19
        /*001a*/ 	.short	0x0028


	//----- nvinfo : EIATTR_KPARAM_INFO
	.align		4
        /*001c*/ 	.byte	0x04, 0x17
        /*001e*/ 	.short	(.L_179 - .L_178)
.L_178:
        /*0020*/ 	.word	0x00000000
        /*0024*/ 	.short	0x0004
        /*0026*/ 	.short	0x0020
        /*0028*/ 	.byte	0x00, 0xf0, 0x21, 0x00


	//----- nvinfo : EIATTR_KPARAM_INFO
	.align		4
.L_179:
        /*002c*/ 	.byte	0x04, 0x17
        /*002e*/ 	.short	(.L_181 - .L_180)
.L_180:
        /*0030*/ 	.word	0x00000000
        /*0034*/ 	.short	0x0003
        /*0036*/ 	.short	0x0018
        /*0038*/ 	.byte	0x00, 0xf0, 0x21, 0x00


	//----- nvinfo : EIATTR_KPARAM_INFO
	.align		4
.L_181:
        /*003c*/ 	.byte	0x04, 0x17
        /*003e*/ 	.short	(.L_183 - .L_182)
.L_182:
        /*0040*/ 	.word	0x00000000
        /*0044*/ 	.short	0x0002
        /*0046*/ 	.short	0x0010
        /*0048*/ 	.byte	0x00, 0xf0, 0x21, 0x00


	//----- nvinfo : EIATTR_KPARAM_INFO
	.align		4
.L_183:
        /*004c*/ 	.byte	0x04, 0x17
        /*004e*/ 	.short	(.L_185 - .L_184)
.L_184:
        /*0050*/ 	.word	0x00000000
        /*0054*/ 	.short	0x0001
        /*0056*/ 	.short	0x0008
        /*0058*/ 	.byte	0x00, 0xf0, 0x21, 0x00


	//----- nvinfo : EIATTR_KPARAM_INFO
	.align		4
.L_185:
        /*005c*/ 	.byte	0x04, 0x17
        /*005e*/ 	.short	(.L_187 - .L_186)
.L_186:
        /*0060*/ 	.word	0x00000000
        /*0064*/ 	.short	0x0000
        /*0066*/ 	.short	0x0000
        /*0068*/ 	.byte	0x00, 0xf0, 0x21, 0x00


	//----- nvinfo : EIATTR_MAXREG_COUNT
	.align		4
.L_187:
        /*006c*/ 	.byte	0x03, 0x1b
        /*006e*/ 	.short	0x00ff


	//----- nvinfo : EIATTR_EXIT_INSTR_OFFSETS
	.align		4
        /*0070*/ 	.byte	0x04, 0x1c
        /*0072*/ 	.short	(.L_189 - .L_188)


	//   ....[0]....
.L_188:
        /*0074*/ 	.word	0x00000180
.L_189:


//--------------------- .nv.info._Z17g_build_product_iPjS_S_jS_S_S_ --------------------------
	.section	.nv.info._Z17g_build_product_iPjS_S_jS_S_S_,"",@"SHT_CUDA_INFO"
	.align	4


	//----- nvinfo : EIATTR_CUDA_API_VERSION
	.align		4
        /*0000*/ 	.byte	0x04, 0x37
        /*0002*/ 	.short	(.L_191 - .L_190)
.L_190:
        /*0004*/ 	.word	0x00000076


	//----- nvinfo : EIATTR_SW2861232_WAR
	.align		4
.L_191:
        /*0008*/ 	.byte	0x01, 0x35
	.zero		2


	//----- nvinfo : EIATTR_PARAM_CBANK
	.align		4
        /*000c*/ 	.byte	0x04, 0x0a
        /*000e*/ 	.short	(.L_193 - .L_192)
	.align		4
.L_192:
        /*0010*/ 	.word	index@(.nv.constant0._Z17g_build_product_iPjS_S_jS_S_S_)
        /*0014*/ 	.short	0x0160
        /*0016*/ 	.short	0x0038


	//----- nvinfo : EIATTR_CBANK_PARAM_SIZE
	.align		4
.L_193:
        /*0018*/ 	.byte	0x03, 0x19
        /*001a*/ 	.short	0x0038


	//----- nvinfo : EIATTR_KPARAM_INFO
	.align		4
        /*001c*/ 	.byte	0x04, 0x17
        /*001e*/ 	.short	(.L_195 - .L_194)
.L_194:
        /*0020*/ 	.word	0x00000000
        /*0024*/ 	.short	0x0006
        /*0026*/ 	.short	0x0030
        /*0028*/ 	.byte	0x00, 0xf0, 0x21, 0x00


	//----- nvinfo : EIATTR_KPARAM_INFO
	.align		4
.L_195:
        /*002c*/ 	.byte	0x04, 0x17
        /*002e*/ 	.short	(.L_197 - .L_196)
.L_196:
        /*0030*/ 	.word	0x00000000
        /*0034*/ 	.short	0x0005
        /*0036*/ 	.short	0x0028
        /*0038*/ 	.byte	0x00, 0xf0, 0x21, 0x00


	//----- nvinfo : EIATTR_KPARAM_INFO
	.align		4
.L_197:
        /*003c*/ 	.byte	0x04, 0x17
        /*003e*/ 	.short	(.L_199 - .L_198)
.L_198:
        /*0040*/ 	.word	0x00000000
        /*0044*/ 	.short	0x0004
        /*0046*/ 	.short	0x0020
        /*0048*/ 	.byte	0x00, 0xf0, 0x21, 0x00


	//----- nvinfo : EIATTR_KPARAM_INFO
	.align		4
.L_199:
        /*004c*/ 	.byte	0x04, 0x17
        /*004e*/ 	.short	(.L_201 - .L_200)
.L_200:
        /*0050*/ 	.word	0x00000000
        /*0054*/ 	.short	0x0003
        /*0056*/ 	.short	0x0018
        /*0058*/ 	.byte	0x00, 0xf0, 0x11, 0x00


	//----- nvinfo : EIATTR_KPARAM_INFO
	.align		4
.L_201:
        /*005c*/ 	.byte	0x04, 0x17
        /*005e*/ 	.short	(.L_203 - .L_202)
.L_202:
        /*0060*/ 	.word	0x00000000
        /*0064*/ 	.short	0x0002
        /*0066*/ 	.short	0x0010
        /*0068*/ 	.byte	0x00, 0xf0, 0x21, 0x00


	//----- nvinfo : EIATTR_KPARAM_INFO
	.align		4
.L_203:
        /*006c*/ 	.byte	0x04, 0x17
        /*006e*/ 	.short	(.L_205 - .L_204)
.L_204:
        /*0070*/ 	.word	0x00000000
        /*0074*/ 	.short	0x0001
        /*0076*/ 	.short	0x0008
        /*0078*/ 	.byte	0x00, 0xf0, 0x21, 0x00


	//----- nvinfo : EIATTR_KPARAM_INFO
	.align		4
.L_205:
        /*007c*/ 	.byte	0x04, 0x17
        /*007e*/ 	.short	(.L_207 - .L_206)
.L_206:
        /*0080*/ 	.word	0x00000000
        /*0084*/ 	.short	0x0000
        /*0086*/ 	.short	0x0000
        /*0088*/ 	.byte	0x00, 0xf0, 0x21, 0x00


	//----- nvinfo : EIATTR_MAXREG_COUNT
	.align		4
.L_207:
        /*008c*/ 	.byte	0x03, 0x1b
        /*008e*/ 	.short	0x00ff


	//----- nvinfo : EIATTR_EXTERNS
	.align		4
        /*0090*/ 	.byte	0x04, 0x0f
        /*0092*/ 	.short	(.L_209 - .L_208)


	//   ....[0]....
	.align		4
.L_208:
        /*0094*/ 	.word	index@(cudaGetParameterBufferV2)


	//   ....[1]....
	.align		4
        /*0098*/ 	.word	index@(cudaLaunchDeviceV2)


	//   ....[2]....
	.align		4
        /*009c*/ 	.word	index@(cudaStreamCreateWithFlags)


	//   ....[3]....
	.align		4
        /*00a0*/ 	.word	index@(cudaStreamDestroy)


	//   ....[4]....
	.align		4
        /*00a4*/ 	.word	index@(_Z9g_pre_fntPjS_jS_)


	//   ....[5]....
	.align		4
        /*00a8*/ 	.word	index@(_Z7g_fnt_iPjjbS_)


	//   ....[6]....
	.align		4
        /*00ac*/ 	.word	index@(_Z9g_end_fntPjjS_)


	//   ....[7]....
	.align		4
        /*00b0*/ 	.word	index@(_Z5g_fntPjS_jjjS_S_S_)


	//   ....[8]....
	.align		4
        /*00b4*/ 	.word	index@(_Z14g_vector_mul_iPjS_S_)


	//----- nvinfo : EIATTR_EXIT_INSTR_OFFSETS
	.align		4
.L_209:
        /*00b8*/ 	.byte	0x04, 0x1c
        /*00ba*/ 	.short	(.L_211 - .L_210)


	//   ....[0]....
.L_210:
        /*00bc*/ 	.word	0x00005170


	//   ....[1]....
        /*00c0*/ 	.word	0x0000d740


	//   ....[2]....
        /*00c4*/ 	.word	0x0000f740


	//   ....[3]....
        /*00c8*/ 	.word	0x000111d0


	//----- nvinfo : EIATTR_CRS_STACK_SIZE
	.align		4
.L_211:
        /*00cc*/ 	.byte	0x04, 0x1e
        /*00ce*/ 	.short	(.L_213 - .L_212)
.L_212:
        /*00d0*/ 	.word	0x00000000
.L_213:


//--------------------- .nv.info._Z12g_poly_derivPjS_ --------------------------
	.section	.nv.info._Z12g_poly_derivPjS_,"",@"SHT_CUDA_INFO"
	.align	4


	//----- nvinfo : EIATTR_CUDA_API_VERSION
	.align		4
        /*0000*/ 	.byte	0x04, 0x37
        /*0002*/ 	.short	(.L_215 - .L_214)
.L_214:
        /*0004*/ 	.word	0x00000076


	//----- nvinfo : EIATTR_SW2861232_WAR
	.align		4
.L_215:
        /*0008*/ 	.byte	0x01, 0x35
	.zero		2


	//----- nvinfo : EIATTR_PARAM_CBANK
	.align		4
        /*000c*/ 	.byte	0x04, 0x0a
        /*000e*/ 	.short	(.L_217 - .L_216)
	.align		4
.L_216:
        /*0010*/ 	.word	index@(.nv.constant0._Z12g_poly_derivPjS_)
        /*0014*/ 	.short	0x0160
        /*0016*/ 	.short	0x0010


	//----- nvinfo : EIATTR_CBANK_PARAM_SIZE
	.align		4
.L_217:
        /*0018*/ 	.byte	0x03, 0x19
        /*001a*/ 	.short	0x0010


	//----- nvinfo : EIATTR_KPARAM_INFO
	.align		4
        /*001c*/ 	.byte	0x04, 0x17
        /*001e*/ 	.short	(.L_219 - .L_218)
.L_218:
        /*0020*/ 	.word	0x00000000
        /*0024*/ 	.short	0x0001
        /*0026*/ 	.short	0x0008
        /*0028*/ 	.byte	0x00, 0xf0, 0x21, 0x00


	//----- nvinfo : EIATTR_KPARAM_INFO
	.align		4
.L_219:
        /*002c*/ 	.byte	0x04, 0x17
        /*002e*/ 	.short	(.L_221 - .L_220)
.L_220:
        /*0030*/ 	.word	0x00000000
        /*0034*/ 	.short	0x0000
        /*0036*/ 	.short	0x0000
        /*0038*/ 	.byte	0x00, 0xf0, 0x21, 0x00


	//----- nvinfo : EIATTR_MAXREG_COUNT
	.align		4
.L_221:
        /*003c*/ 	.byte	0x03, 0x1b
        /*003e*/ 	.short	0x00ff


	//----- nvinfo : EIATTR_EXIT_INSTR_OFFSETS
	.align		4
        /*0040*/ 	.byte	0x04, 0x1c
        /*0042*/ 	.short	(.L_223 - .L_222)


	//   ....[0]....
.L_222:
        /*0044*/ 	.word	0x00000120
.L_223:


//--------------------- .nv.info._Z14g_vector_mul_iPjS_S_ --------------------------
	.section	.nv.info._Z14g_vector_mul_iPjS_S_,"",@"SHT_CUDA_INFO"
	.align	4


	//----- nvinfo : EIATTR_CUDA_API_VERSION
	.align		4
        /*0000*/ 	.byte	0x04, 0x37
        /*0002*/ 	.short	(.L_225 - .L_224)
.L_224:
        /*0004*/ 	.word	0x00000076


	//----- nvinfo : EIATTR_SW2861232_WAR
	.align		4
.L_225:
        /*0008*/ 	.byte	0x01, 0x35
	.zero		2


	//----- nvinfo : EIATTR_PARAM_CBANK
	.align		4
        /*000c*/ 	.byte	0x04, 0x0a
        /*000e*/ 	.short	(.L_227 - .L_226)
	.align		4
.L_226:
        /*0010*/ 	.word	index@(.nv.constant0._Z14g_vector_mul_iPjS_S_)
        /*0014*/ 	.short	0x0160
        /*0016*/ 	.short	0x0018


	//----- nvinfo : EIATTR_CBANK_PARAM_SIZE
	.align		4
.L_227:
        /*0018*/ 	.byte	0x03, 0x19
        /*001a*/ 	.short	0x0018


	//----- nvinfo : EIATTR_KPARAM_INFO
	.align		4
        /*001c*/ 	.byte	0x04, 0x17
        /*001e*/ 	.short	(.L_229 - .L_228)
.L_228:
        /*0020*/ 	.word	0x00000000
        /*0024*/ 	.short	0x0002
        /*0026*/ 	.short	0x0010
        /*0028*/ 	.byte	0x00, 0xf0, 0x21, 0x00


	//----- nvinfo : EIATTR_KPARAM_INFO
	.align		4
.L_229:
        /*002c*/ 	.byte	0x04, 0x17
        /*002e*/ 	.short	(.L_231 - .L_230)
.L_230:
        /*0030*/ 	.word	0x00000000
        /*0034*/ 	.short	0x0001
        /*0036*/ 	.short	0x0008
        /*0038*/ 	.byte	0x00, 0xf0, 0x21, 0x00


	//----- nvinfo : EIATTR_KPARAM_INFO
	.align		4
.L_231:
        /*003c*/ 	.byte	0x04, 0x17
        /*003e*/ 	.short	(.L_233 - .L_232)
.L_232:
        /*0040*/ 	.word	0x00000000
        /*0044*/ 	.short	0x0000
        /*0046*/ 	.short	0x0000
        /*0048*/ 	.byte	0x00, 0xf0, 0x21, 0x00


	//----- nvinfo : EIATTR_MAXREG_COUNT
	.align		4
.L_233:
        /*004c*/ 	.byte	0x03, 0x1b
        /*004e*/ 	.short	0x00ff


	//----- nvinfo : EIATTR_EXIT_INSTR_OFFSETS
	.align		4
        /*0050*/ 	.byte	0x04, 0x1c
        /*0052*/ 	.short	(.L_235 - .L_234)


	//   ....[0]....
.L_234:
        /*0054*/ 	.word	0x00000140
.L_235:


//--------------------- .nv.info._Z5g_fntPjS_jjjS_S_S_ --------------------------
	.section	.nv.info._Z5g_fntPjS_jjjS_S_S_,"",@"SHT_CUDA_INFO"
	.align	4


	//----- nvinfo : EIATTR_CUDA_API_VERSION
	.align		4
        /*0000*/ 	.byte	0x04, 0x37
        /*0002*/ 	.short	(.L_237 - .L_236)
.L_236:
        /*0004*/ 	.word	0x00000076


	//----- nvinfo : EIATTR_SW2861232_WAR
	.align		4
.L_237:
        /*0008*/ 	.byte	0x01, 0x35
	.zero		2


	//----- nvinfo : EIATTR_PARAM_CBANK
	.align		4
        /*000c*/ 	.byte	0x04, 0x0a
        /*000e*/ 	.short	(.L_239 - .L_238)
	.align		4
.L_238:
        /*0010*/ 	.word	index@(.nv.constant0._Z5g_fntPjS_jjjS_S_S_)
        /*0014*/ 	.short	0x0160
        /*0016*/ 	.short	0x0038


	//----- nvinfo : EIATTR_CBANK_PARAM_SIZE
	.align		4
.L_239:
        /*0018*/ 	.byte	0x03, 0x19
        /*001a*/ 	.short	0x0038


	//----- nvinfo : EIATTR_KPARAM_INFO
	.align		4
        /*001c*/ 	.byte	0x04, 0x17
        /*001e*/ 	.short	(.L_241 - .L_240)
.L_240:
        /*0020*/ 	.word	0x00000000
        /*0024*/ 	.short	0x0007
        /*0026*/ 	.short	0x0030
        /*0028*/ 	.byte	0x00, 0xf0, 0x21, 0x00


	//----- nvinfo : EIATTR_KPARAM_INFO
	.align		4
.L_241:
        /*002c*/ 	.byte	0x04, 0x17
        /*002e*/ 	.short	(.L_243 - .L_242)
.L_242:
        /*0030*/ 	.word	0x00000000
        /*0034*/ 	.short	0x0006
        /*0036*/ 	.short	0x0028
        /*0038*/ 	.byte	0x00, 0xf0, 0x21, 0x00


	//----- nvinfo : EIATTR_KPARAM_INFO
	.align		4
.L_243:
        /*003c*/ 	.byte	0x04, 0x17
        /*003e*/ 	.short	(.L_245 - .L_244)
.L_244:
        /*0040*/ 	.word	0x00000000
        /*0044*/ 	.short	0x0005
        /*0046*/ 	.short	0x0020
        /*0048*/ 	.byte	0x00, 0xf0, 0x21, 0x00


	//----- nvinfo : EIATTR_KPARAM_INFO
	.align		4
.L_245:
        /*004c*/ 	.byte	0x04, 0x17
        /*004e*/ 	.short	(.L_247 - .L_246)
.L_246:
        /*0050*/ 	.word	0x00000000
        /*0054*/ 	.short	0x0004
        /*0056*/ 	.short	0x0018
        /*0058*/ 	.byte	0x00, 0xf0, 0x11, 0x00


	//----- nvinfo : EIATTR_KPARAM_INFO
	.align		4
.L_247:
        /*005c*/ 	.byte	0x04, 0x17
        /*005e*/ 	.short	(.L_249 - .L_248)
.L_248:
        /*0060*/ 	.word	0x00000000
        /*0064*/ 	.short	0x0003
        /*0066*/ 	.short	0x0014
        /*0068*/ 	.byte	0x00, 0xf0, 0x11, 0x00


	//----- nvinfo : EIATTR_KPARAM_INFO
	.align		4
.L_249:
        /*006c*/ 	.byte	0x04, 0x17
        /*006e*/ 	.short	(.L_251 - .L_250)
.L_250:
        /*0070*/ 	.word	0x00000000
        /*0074*/ 	.short	0x0002
        /*0076*/ 	.short	0x0010
        /*0078*/ 	.byte	0x00, 0xf0, 0x11, 0x00


	//----- nvinfo : EIATTR_KPARAM_INFO
	.align		4
.L_251:
        /*007c*/ 	.byte	0x04, 0x17
        /*007e*/ 	.short	(.L_253 - .L_252)
.L_252:
        /*0080*/ 	.word	0x00000000
        /*0084*/ 	.short	0x0001
        /*0086*/ 	.short	0x0008
        /*0088*/ 	.byte	0x00, 0xf0, 0x21, 0x00


	//----- nvinfo : EIATTR_KPARAM_INFO
	.align		4
.L_253:
        /*008c*/ 	.byte	0x04, 0x17
        /*008e*/ 	.short	(.L_255 - .L_254)
.L_254:
        /*0090*/ 	.word	0x00000000
        /*0094*/ 	.short	0x0000
        /*0096*/ 	.short	0x0000
        /*0098*/ 	.byte	0x00, 0xf0, 0x21, 0x00


	//----- nvinfo : EIATTR_MAXREG_COUNT
	.align		4
.L_255:
        /*009c*/ 	.byte	0x03, 0x1b
        /*009e*/ 	.short	0x00ff


	//----- nvinfo : EIATTR_EXIT_INSTR_OFFSETS
	.align		4
        /*00a0*/ 	.byte	0x04, 0x1c
        /*00a2*/ 	.short	(.L_257 - .L_256)


	//   ....[0]....
.L_256:
        /*00a4*/ 	.word	0x00000e20


	//   ....[1]....
        /*00a8*/ 	.word	0x00000fc0
.L_257:


//--------------------- .nv.info._Z9g_end_fntPjjS_ --------------------------
	.section	.nv.info._Z9g_end_fntPjjS_,"",@"SHT_CUDA_INFO"
	.align	4


	//----- nvinfo : EIATTR_CUDA_API_VERSION
	.align		4
        /*0000*/ 	.byte	0x04, 0x37
        /*0002*/ 	.short	(.L_259 - .L_258)
.L_258:
        /*0004*/ 	.word	0x00000076


	//----- nvinfo : EIATTR_SW2861232_WAR
	.align		4
.L_259:
        /*0008*/ 	.byte	0x01, 0x35
	.zero		2


	//----- nvinfo : EIATTR_PARAM_CBANK
	.align		4
        /*000c*/ 	.byte	0x04, 0x0a
        /*000e*/ 	.short	(.L_261 - .L_260)
	.align		4
.L_260:
        /*0010*/ 	.word	index@(.nv.constant0._Z9g_end_fntPjjS_)
        /*0014*/ 	.short	0x0160
        /*0016*/ 	.short	0x0018


	//----- nvinfo : EIATTR_CBANK_PARAM_SIZE
	.align		4
.L_261:
        /*0018*/ 	.byte	0x03, 0x19
        /*001a*/ 	.short	0x0018


	//----- nvinfo : EIATTR_KPARAM_INFO
	.align		4
        /*001c*/ 	.byte	0x04, 0x17
        /*001e*/ 	.short	(.L_263 - .L_262)
.L_262:
        /*0020*/ 	.word	0x00000000
        /*0024*/ 	.short	0x0002
        /*0026*/ 	.short	0x0010
        /*0028*/ 	.byte	0x00, 0xf0, 0x21, 0x00


	//----- nvinfo : EIATTR_KPARAM_INFO
	.align		4
.L_263:
        /*002c*/ 	.byte	0x04, 0x17
        /*002e*/ 	.short	(.L_265 - .L_264)
.L_264:
        /*0030*/ 	.word	0x00000000
        /*0034*/ 	.short	0x0001
        /*0036*/ 	.short	0x0008
        /*0038*/ 	.byte	0x00, 0xf0, 0x11, 0x00


	//----- nvinfo : EIATTR_KPARAM_INFO
	.align		4
.L_265:
        /*003c*/ 	.byte	0x04, 0x17
        /*003e*/ 	.short	(.L_267 - .L_266)
.L_266:
        /*0040*/ 	.word	0x00000000
        /*0044*/ 	.short	0x0000
        /*0046*/ 	.short	0x0000
        /*0048*/ 	.byte	0x00, 0xf0, 0x21, 0x00


	//----- nvinfo : EIATTR_MAXREG_COUNT
	.align		4
.L_267:
        /*004c*/ 	.byte	0x03, 0x1b
        /*004e*/ 	.short	0x00ff


	//----- nvinfo : EIATTR_EXIT_INSTR_OFFSETS
	.align		4
        /*0050*/ 	.byte	0x04, 0x1c
        /*0052*/ 	.short	(.L_269 - .L_268)


	//   ....[0]....
.L_268:
        /*0054*/ 	.word	0x000001e0
.L_269:


//--------------------- .nv.info._Z7g_fnt_iPjjbS_ --------------------------
	.section	.nv.info._Z7g_fnt_iPjjbS_,"",@"SHT_CUDA_INFO"
	.align	4


	//----- nvinfo : EIATTR_CUDA_API_VERSION
	.align		4
        /*0000*/ 	.byte	0x04, 0x37
        /*0002*/ 	.short	(.L_271 - .L_270)
.L_270:
        /*0004*/ 	.word	0x00000076


	//----- nvinfo : EIATTR_SW2861232_WAR
	.align		4
.L_271:
        /*0008*/ 	.byte	0x01, 0x35
	.zero		2


	//----- nvinfo : EIATTR_PARAM_CBANK
	.align		4
        /*000c*/ 	.byte	0x04, 0x0a
        /*000e*/ 	.short	(.L_273 - .L_272)
	.align		4
.L_272:
        /*0010*/ 	.word	index@(.nv.constant0._Z7g_fnt_iPjjbS_)
        /*0014*/ 	.short	0x0160
        /*0016*/ 	.short	0x0018


	//----- nvinfo : EIATTR_CBANK_PARAM_SIZE
	.align		4
.L_273:
        /*0018*/ 	.byte	0x03, 0x19
        /*001a*/ 	.short	0x0018


	//----- nvinfo : EIATTR_KPARAM_INFO
	.align		4
        /*001c*/ 	.byte	0x04, 0x17
        /*001e*/ 	.short	(.L_275 - .L_274)
.L_274:
        /*0020*/ 	.word	0x00000000
        /*0024*/ 	.short	0x0003
        /*0026*/ 	.short	0x0010
        /*0028*/ 	.byte	0x00, 0xf0, 0x21, 0x00


	//----- nvinfo : EIATTR_KPARAM_INFO
	.align		4
.L_275:
        /*002c*/ 	.byte	0x04, 0x17
        /*002e*/ 	.short	(.L_277 - .L_276)
.L_276:
        /*0030*/ 	.word	0x00000000
        /*0034*/ 	.short	0x0002
        /*0036*/ 	.short	0x000c
        /*0038*/ 	.byte	0x00, 0xf0, 0x05, 0x00


	//----- nvinfo : EIATTR_KPARAM_INFO
	.align		4
.L_277:
        /*003c*/ 	.byte	0x04, 0x17
        /*003e*/ 	.short	(.L_279 - .L_278)
.L_278:
        /*0040*/ 	.word	0x00000000
        /*0044*/ 	.short	0x0001
        /*0046*/ 	.short	0x0008
        /*0048*/ 	.byte	0x00, 0xf0, 0x11, 0x00


	//----- nvinfo : EIATTR_KPARAM_INFO
	.align		4
.L_279:
        /*004c*/ 	.byte	0x04, 0x17
        /*004e*/ 	.short	(.L_281 - .L_280)
.L_280:
        /*0050*/ 	.word	0x00000000
        /*0054*/ 	.short	0x0000
        /*0056*/ 	.short	0x0000
        /*0058*/ 	.byte	0x00, 0xf0, 0x21, 0x00


	//----- nvinfo : EIATTR_MAXREG_COUNT
	.align		4
.L_281:
        /*005c*/ 	.byte	0x03, 0x1b
        /*005e*/ 	.short	0x00ff


	//----- nvinfo : EIATTR_EXIT_INSTR_OFFSETS
	.align		4
        /*0060*/ 	.byte	0x04, 0x1c
        /*0062*/ 	.short	(.L_283 - .L_282)


	//   ....[0]....
.L_282:
        /*0064*/ 	.word	0x000002a0
.L_283:


//--------------------- .nv.info._Z9g_pre_fntPjS_jS_ --------------------------
	.section	.nv.info._Z9g_pre_fntPjS_jS_,"",@"SHT_CUDA_INFO"
	.align	4


	//----- nvinfo : EIATTR_CUDA_API_VERSION
	.align		4
        /*0000*/ 	.byte	0x04, 0x37
        /*0002*/ 	.short	(.L_285 - .L_284)
.L_284:
        /*0004*/ 	.word	0x00000076


	//----- nvinfo : EIATTR_SW2861232_WAR
	.align		4
.L_285:
        /*0008*/ 	.byte	0x01, 0x35
	.zero		2


	//----- nvinfo : EIATTR_PARAM_CBANK
	.align		4
        /*000c*/ 	.byte	0x04, 0x0a
        /*000e*/ 	.short	(.L_287 - .L_286)
	.align		4
.L_286:
        /*0010*/ 	.word	index@(.nv.constant0._Z9g_pre_fntPjS_jS_)
        /*0014*/ 	.short	0x0160
        /*0016*/ 	.short	0x0020


	//----- nvinfo : EIATTR_CBANK_PARAM_SIZE
	.align		4
.L_287:
        /*0018*/ 	.byte	0x03, 0x19
        /*001a*/ 	.short	0x0020


	//----- nvinfo : EIATTR_KPARAM_INFO
	.align		4
        /*001c*/ 	.byte	0x04, 0x17
        /*001e*/ 	.short	(.L_289 - .L_288)
.L_288:
        /*0020*/ 	.word	0x00000000
        /*0024*/ 	.short	0x0003
        /*0026*/ 	.short	0x0018
        /*0028*/ 	.byte	0x00, 0xf0, 0x21, 0x00


	//----- nvinfo : EIATTR_KPARAM_INFO
	.align		4
.L_289:
        /*002c*/ 	.byte	0x04, 0x17
        /*002e*/ 	.short	(.L_291 - .L_290)
.L_290:
        /*0030*/ 	.word	0x00000000
        /*0034*/ 	.short	0x0002
        /*0036*/ 	.short	0x0010
        /*0038*/ 	.byte	0x00, 0xf0, 0x11, 0x00


	//----- nvinfo : EIATTR_KPARAM_INFO
	.align		4
.L_291:
        /*003c*/ 	.byte	0x04, 0x17
        /*003e*/ 	.short	(.L_293 - .L_292)
.L_292:
        /*0040*/ 	.word	0x00000000
        /*0044*/ 	.short	0x0001
        /*0046*/ 	.short	0x0008
        /*0048*/ 	.byte	0x00, 0xf0, 0x21, 0x00


	//----- nvinfo : EIATTR_KPARAM_INFO
	.align		4
.L_293:
        /*004c*/ 	.byte	0x04, 0x17
        /*004e*/ 	.short	(.L_295 - .L_294)
.L_294:
        /*0050*/ 	.word	0x00000000
        /*0054*/ 	.short	0x0000
        /*0056*/ 	.short	0x0000
        /*0058*/ 	.byte	0x00, 0xf0, 0x21, 0x00


	//----- nvinfo : EIATTR_MAXREG_COUNT
	.align		4
.L_295:
        /*005c*/ 	.byte	0x03, 0x1b
        /*005e*/ 	.short	0x00ff


	//----- nvinfo : EIATTR_EXIT_INSTR_OFFSETS
	.align		4
        /*0060*/ 	.byte	0x04, 0x1c
        /*0062*/ 	.short	(.L_297 - .L_296)


	//   ....[0]....
.L_296:
        /*0064*/ 	.word	0x000000d0
.L_297:


//--------------------- .nv.callgraph             --------------------------
	.section	.nv.callgraph,"",@"SHT_CUDA_CALLGRAPH"
	.align	4
	.sectionentsize	8
	.align		4
        /*0000*/ 	.word	0x00000000
	.align		4
        /*0004*/ 	.word	0xffffffff
	.align		4
        /*0008*/ 	.word	index@(_Z17g_build_product_iPjS_S_jS_S_S_)
	.align		4
        /*000c*/ 	.word	index@(cudaStreamCreateWithFlags)
	.align		4
        /*0010*/ 	.word	index@(_Z17g_build_product_iPjS_S_jS_S_S_)
	.align		4
        /*0014*/ 	.word	index@(cudaGetParameterBufferV2)
	.align		4
        /*0018*/ 	.word	index@(_Z17g_build_product_iPjS_S_jS_S_S_)
	.align		4
        /*001c*/ 	.word	index@(cudaLaunchDeviceV2)
	.align		4
        /*0020*/ 	.word	index@(_Z17g_build_product_iPjS_S_jS_S_S_)
	.align		4
        /*0024*/ 	.word	index@(cudaStreamDestroy)
	.align		4
        /*0028*/ 	.word	0x00000000
	.align		4
        /*002c*/ 	.word	0xfffffffe
	.align		4
        /*0030*/ 	.word	index@(_Z9g_pre_fntPjS_jS_)
	.align		4
        /*0034*/ 	.word	str_index@("")
	.align		4
        /*0038*/ 	.word	index@(_Z7g_fnt_iPjjbS_)
	.align		4
        /*003c*/ 	.word	str_index@("")
	.align		4
        /*0040*/ 	.word	index@(_Z9g_end_fntPjjS_)
	.align		4
        /*0044*/ 	.word	str_index@("")
	.align		4
        /*0048*/ 	.word	index@(_Z5g_fntPjS_jjjS_S_S_)
	.align		4
        /*004c*/ 	.word	str_index@("")
	.align		4
        /*0050*/ 	.word	index@(_Z14g_vector_mul_iPjS_S_)
	.align		4
        /*0054*/ 	.word	str_index@("")
	.align		4
        /*0058*/ 	.word	0x00000000
	.align		4
        /*005c*/ 	.word	0xfffffffd


//--------------------- .nv.prototype             --------------------------
	.section	.nv.prototype,"",@"SHT_CUDA_PROTOTYPE"
	.align	4
	.sectionentsize	8
	.align		4
        /*0000*/ 	.word	index@(cudaGetParameterBufferV2)
	.align		4
        /*0004*/ 	.word	str_index@("#llb12b12i")
	.align		4
        /*0008*/ 	.word	index@(cudaLaunchDeviceV2)
	.align		4
        /*000c*/ 	.word	str_index@("#ill")
	.align		4
        /*0010*/ 	.word	index@(cudaStreamCreateWithFlags)
	.align		4
        /*0014*/ 	.word	str_index@("#ili")
	.align		4
        /*0018*/ 	.word	index@(cudaStreamDestroy)
	.align		4
        /*001c*/ 	.word	str_index@("#il")


//--------------------- .nv.constant0._Z14g_decode_batchPjS_S_S_S_S_S_S_S_S_S_S_S_S_S_ --------------------------
	.section	.nv.constant0._Z14g_decode_batchPjS_S_S_S_S_S_S_S_S_S_S_S_S_S_,"a",@"SHT_CUDA_CONSTANT_B0"
	.align	4
.nv.constant0._Z14g_decode_batchPjS_S_S_S_S_S_S_S_S_S_S_S_S_S_:
	.zero		352
	.type		_param,@"STT_CUDA_OBJECT"
	.size		_param,(.L_14 - _param)
	.other		_param,@"STO_CUDA_CONSTANT STV_INTERNAL"
_param:
	.zero		120
.L_14:


//--------------------- .nv.constant0._Z14g_encode_batchPjS_S_S_S_ --------------------------
	.section	.nv.constant0._Z14g_encode_batchPjS_S_S_S_,"a",@"SHT_CUDA_CONSTANT_B0"
	.align	4
.nv.constant0._Z14g_encode_batchPjS_S_S_S_:
	.zero		352
	.type		_param__0,@"STT_CUDA_OBJECT"
	.size		_param__0,(.L_15 - _param__0)
	.other		_param__0,@"STO_CUDA_CONSTANT STV_INTERNAL"
	.map_symbolname _param__0 _param
_param__0:
	.zero		40
.L_15:


//--------------------- .nv.constant0._Z10g_build_n3PjS_ --------------------------
	.section	.nv.constant0._Z10g_build_n3PjS_,"a",@"SHT_CUDA_CONSTANT_B0"
	.align	4
.nv.constant0._Z10g_build_n3PjS_:
	.zero		352
	.type		_param__1,@"STT_CUDA_OBJECT"
	.size		_param__1,(.L_16 - _param__1)
	.other		_param__1,@"STO_CUDA_CONSTANT STV_INTERNAL"
	.map_symbolname _param__1 _param
_param__1:
	.zero		16
.L_16:


//--------------------- .nv.constant0._Z10g_build_n2PjS_S_ --------------------------
	.section	.nv.constant0._Z10g_build_n2PjS_S_,"a",@"SHT_CUDA_CONSTANT_B0"
	.align	4
.nv.constant0._Z10g_build_n2PjS_S_:
	.zero		352
	.type		_param__2,@"STT_CUDA_OBJECT"
	.size		_param__2,(.L_17 - _param__2)
	.other		_param__2,@"STO_CUDA_CONSTANT STV_INTERNAL"
	.map_symbolname _param__2 _param
_param__2:
	.zero		24
.L_17:


//--------------------- .nv.constant0._Z10g_build_n1PjS_S_S_S_ --------------------------
	.section	.nv.constant0._Z10g_build_n1PjS_S_S_S_,"a",@"SHT_CUDA_CONSTANT_B0"
	.align	4
.nv.constant0._Z10g_build_n1PjS_S_S_S_:
	.zero		352
	.type		_param__3,@"STT_CUDA_OBJECT"
	.size		_param__3,(.L_18 - _param__3)
	.other		_param__3,@"STO_CUDA_CONSTANT STV_INTERNAL"
	.map_symbolname _param__3 _param
_param__3:
	.zero		40
.L_18:


//--------------------- .nv.constant0._Z17g_build_product_iPjS_S_jS_S_S_ --------------------------
	.section	.nv.constant0._Z17g_build_product_iPjS_S_jS_S_S_,"a",@"SHT_CUDA_CONSTANT_B0"
	.align	4
.nv.constant0._Z17g_build_product_iPjS_S_jS_S_S_:
	.zero		352
	.type		_param__4,@"STT_CUDA_OBJECT"
	.size		_param__4,(.L_19 - _param__4)
	.other		_param__4,@"STO_CUDA_CONSTANT STV_INTERNAL"
	.map_symbolname _param__4 _param
_param__4:
	.zero		56
.L_19:


//--------------------- .nv.constant0._Z12g_poly_derivPjS_ --------------------------
	.section	.nv.constant0._Z12g_poly_derivPjS_,"a",@"SHT_CUDA_CONSTANT_B0"
	.align	4
.nv.constant0._Z12g_poly_derivPjS_:
	.zero		352
	.type		_param__5,@"STT_CUDA_OBJECT"
	.size		_param__5,(.L_20 - _param__5)
	.other		_param__5,@"STO_CUDA_CONSTANT STV_INTERNAL"
	.map_symbolname _param__5 _param
_param__5:
	.zero		16
.L_20:


//--------------------- .nv.constant0._Z14g_vector_mul_iPjS_S_ --------------------------
	.section	.nv.constant0._Z14g_vector_mul_iPjS_S_,"a",@"SHT_CUDA_CONSTANT_B0"
	.align	4
.nv.constant0._Z14g_vector_mul_iPjS_S_:
	.zero		352
	.type		_param__6,@"STT_CUDA_OBJECT"
	.size		_param__6,(.L_21 - _param__6)
	.other		_param__6,@"STO_CUDA_CONSTANT STV_INTERNAL"
	.map_symbolname _param__6 _param
_param__6:
	.zero		24
.L_21:


//--------------------- .nv.constant0._Z5g_fntPjS_jjjS_S_S_ --------------------------
	.section	.nv.constant0._Z5g_fntPjS_jjjS_S_S_,"a",@"SHT_CUDA_CONSTANT_B0"
	.align	4
.nv.constant0._Z5g_fntPjS_jjjS_S_S_:
	.zero		352
	.type		_param__7,@"STT_CUDA_OBJECT"
	.size		_param__7,(.L_22 - _param__7)
	.other		_param__7,@"STO_CUDA_CONSTANT STV_INTERNAL"
	.map_symbolname _param__7 _param
_param__7:
	.zero		56
.L_22:


//--------------------- .nv.constant0._Z9g_end_fntPjjS_ --------------------------
	.section	.nv.constant0._Z9g_end_fntPjjS_,"a",@"SHT_CUDA_CONSTANT_B0"
	.align	4
.nv.constant0._Z9g_end_fntPjjS_:
	.zero		352
	.type		_param__8,@"STT_CUDA_OBJECT"
	.size		_param__8,(.L_23 - _param__8)
	.other		_param__8,@"STO_CUDA_CONSTANT STV_INTERNAL"
	.map_symbolname _param__8 _param
_param__8:
	.zero		24
.L_23:


//--------------------- .nv.constant0._Z7g_fnt_iPjjbS_ --------------------------
	.section	.nv.constant0._Z7g_fnt_iPjjbS_,"a",@"SHT_CUDA_CONSTANT_B0"
	.align	4
.nv.constant0._Z7g_fnt_iPjjbS_:
	.zero		352
	.type		_param__9,@"STT_CUDA_OBJECT"
	.size		_param__9,(.L_24 - _param__9)
	.other		_param__9,@"STO_CUDA_CONSTANT STV_INTERNAL"
	.map_symbolname _param__9 _param
_param__9:
	.zero		24
.L_24:


//--------------------- .nv.constant0._Z9g_pre_fntPjS_jS_ --------------------------
	.section	.nv.constant0._Z9g_pre_fntPjS_jS_,"a",@"SHT_CUDA_CONSTANT_B0"
	.align	4
.nv.constant0._Z9g_pre_fntPjS_jS_:
	.zero		352
	.type		_param__10,@"STT_CUDA_OBJECT"
	.size		_param__10,(.L_25 - _param__10)
	.other		_param__10,@"STO_CUDA_CONSTANT STV_INTERNAL"
	.map_symbolname _param__10 _param
_param__10:
	.zero		32
.L_25:


//--------------------- .text._Z14g_decode_batchPjS_S_S_S_S_S_S_S_S_S_S_S_S_S_ --------------------------
	.section	.text._Z14g_decode_batchPjS_S_S_S_S_S_S_S_S_S_S_S_S_S_,"ax",@progbits
	.sectioninfo	@"SHI_REGISTERS=48"
	.align	128
        .global         _Z14g_decode_batchPjS_S_S_S_S_S_S_S_S_S_S_S_S_S_
        .type           _Z14g_decode_batchPjS_S_S_S_S_S_S_S_S_S_S_S_S_S_,@function
        .size           _Z14g_decode_batchPjS_S_S_S_S_S_S_S_S_S_S_S_S_S_,(.L_x_421 - _Z14g_decode_batchPjS_S_S_S_S_S_S_S_S_S_S_S_S_S_)
        .other          _Z14g_decode_batchPjS_S_S_S_S_S_S_S_S_S_S_S_S_S_,@"STO_CUDA_ENTRY STV_DEFAULT"
_Z14g_decode_batchPjS_S_S_S_S_S_S_S_S_S_S_S_S_S_:
.text._Z14g_decode_batchPjS_S_S_S_S_S_S_S_S_S_S_S_S_S_:
[----:B------:R-:W-:-:S02]  /*0000*/  MOV R1, c[0x0][0x28] ;  /* 0x00000a0000017a02 */ /* 0x000fc40000000f00 */
[----:B------:R-:W0:Y:S01]  /*0010*/  S2R R13, SR_CTAID.X ;  /* 0x00000000000d7919 */ /* 0x000e220000002500 */
[----:B------:R-:W-:Y:S01]  /*0020*/  MOV R6, 0x4 ;  /* 0x0000000400067802 */ /* 0x000fe20000000f00 */
[----:B------:R-:W-:Y:S02]  /*0030*/  ULDC.64 UR8, c[0x0][0x118] ;  /* 0x0000460000087ab9 */ /* 0x000fe40000000a00 */
[----:B------:R-:W0:Y:S02]  /*0040*/  S2R R0, SR_TID.X ;  /* 0x0000000000007919 */ /* 0x000e240000002100 */
[----:B0-----:R-:W-:-:S05]  /*0050*/  IMAD R9, R13, c[0x0][0x0], R0 ;  /* 0x000000000d097a24 */ /* 0x001fca00078e0200 */
[----:B------:R-:W-:-:S05]  /*0060*/  SHF.L.U32 R0, R9, 0xf, RZ ;  /* 0x0000000f09007819 */ /* 0x000fca00000006ff */
[----:B------:R-:W-:-:S05]  /*0070*/  IMAD.WIDE.U32 R4, R0, R6, c[0x0][0x160] ;  /* 0x0000580000047625 */ /* 0x000fca00078e0006 */
[----:B------:R-:W2:Y:S02]  /*0080*/  LDG.E R2, [R4.64] ;  /* 0x0000000804027981 */ /* 0x000ea4000c1e1900 */
[----:B--2---:R-:W-:-:S05]  /*0090*/  SHF.L.U32 R11, R2, 0x2, RZ ;  /* 0x00000002020b7819 */ /* 0x004fca00000006ff */
[----:B------:R-:W-:-:S05]  /*00a0*/  IMAD.WIDE.U32 R10, R11, R6, c[0x0][0x1b8] ;  /* 0x00006e000b0a7625 */ /* 0x000fca00078e0006 */
[----:B------:R-:W2:Y:S01]  /*00b0*/  LDG.E.U8 R7, [R10.64] ;  /* 0x000000080a077981 */ /* 0x000ea2000c1e1100 */
[----:B------:R-:W-:-:S05]  /*00c0*/  SHF.L.U32 R9, R9, 0x10, RZ ;  /* 0x0000001009097819 */ /* 0x000fca00000006ff */
[----:B------:R-:W-:-:S05]  /*00d0*/  IMAD.WIDE.U32 R2, R9, R6, c[0x0][0x188] ;  /* 0x0000620009027625 */ /* 0x000fca00078e0006 */
[----:B--2---:R0:W-:Y:S04]  /*00e0*/  STG.E.U8 [R2.64], R7 ;  /* 0x0000000702007986 */ /* 0x0041e8000c101108 */
[----:B------:R-:W2:Y:S04]  /*00f0*/  LDG.E.U8 R15, [R10.64+0x1] ;  /* 0x000001080a0f7981 */ /* 0x000ea8000c1e1100 */
[----:B--2---:R1:W-:Y:S04]  /*0100*/  STG.E.U8 [R2.64+0x1], R15 ;  /* 0x0000010f02007986 */ /* 0x0043e8000c101108 */
        /* <DEDUP_REMOVED lines=8> */
[----:B------:R-:W2:Y:S01]  /*0190*/  LDG.E.U8 R25, [R10.64+0x6] ;  /* 0x000006080a197981 */ /* 0x000ea2000c1e1100 */
[----:B0-----:R-:W-:Y:S01]  /*01a0*/  MOV R7, 0x7 ;  /* 0x0000000700077802 */ /* 0x001fe20000000f00 */
[----:B------:R-:W-:-:S02]  /*01b0*/  UMOV UR5, 0x7 ;  /* 0x0000000700057882 */ /* 0x000fc40000000000 */
[----:B------:R-:W-:Y:S01]  /*01c0*/  UMOV UR4, URZ ;  /* 0x0000003f00047c82 */ /* 0x000fe20008000000 */
[----:B--2---:R1:W-:Y:S04]  /*01d0*/  STG.E.U8 [R2.64+0x6], R25 ;  /* 0x0000061902007986 */ /* 0x0043e8000c101108 */
.L_x_50:
[----:B------:R-:W-:-:S04]  /*01e0*/  IADD3 R16, P0, R10, UR5, RZ ;  /* 0x000000050a107c10 */ /* 0x000fc8000ff1e0ff */
[----:B-1----:R-:W-:-:S05]  /*01f0*/  IADD3.X R17, R11, UR4, RZ, P0, !PT ;  /* 0x000000040b117c10 */ /* 0x002fca00087fe4ff */
[----:B---3--:R-:W2:Y:S01]  /*0200*/  LDG.E.U8 R19, [R16.64] ;  /* 0x0000000810137981 */ /* 0x008ea2000c1e1100 */
[----:B------:R-:W-:-:S04]  /*0210*/  IADD3 R14, P0, R2, UR5, RZ ;  /* 0x00000005020e7c10 */ /* 0x000fc8000ff1e0ff */
[----:B------:R-:W-:-:S05]  /*0220*/  IADD3.X R15, R3, UR4, RZ, P0, !PT ;  /* 0x00000004030f7c10 */ /* 0x000fca00087fe4ff */
[----:B--2---:R0:W-:Y:S04]  /*0230*/  STG.E.U8 [R14.64], R19 ;  /* 0x000000130e007986 */ /* 0x0041e8000c101108 */
[----:B------:R-:W2:Y:S04]  /*0240*/  LDG.E.U8 R21, [R16.64+0x1] ;  /* 0x0000010810157981 */ /* 0x000ea8000c1e1100 */
[----:B--2---:R1:W-:Y:S04]  /*0250*/  STG.E.U8 [R14.64+0x1], R21 ;  /* 0x000001150e007986 */ /* 0x0043e8000c101108 */
[----:B------:R-:W2:Y:S04]  /*0260*/  LDG.E.U8 R23, [R16.64+0x2] ;  /* 0x0000020810177981 */ /* 0x000ea8000c1e1100 */
[----:B--2---:R2:W-:Y:S04]  /*0270*/  STG.E.U8 [R14.64+0x2], R23 ;  /* 0x000002170e007986 */ /* 0x0045e8000c101108 */
[----:B------:R-:W3:Y:S04]  /*0280*/  LDG.E.U8 R25, [R16.64+0x3] ;  /* 0x0000030810197981 */ /* 0x000ee8000c1e1100 */
[----:B---3--:R3:W-:Y:S04]  /*0290*/  STG.E.U8 [R14.64+0x3], R25 ;  /* 0x000003190e007986 */ /* 0x0087e8000c101108 */
[----:B------:R-:W4:Y:S04]  /*02a0*/  LDG.E.U8 R27, [R16.64+0x4] ;  /* 0x00000408101b7981 */ /* 0x000f28000c1e1100 */
[----:B----4-:R4:W-:Y:S04]  /*02b0*/  STG.E.U8 [R14.64+0x4], R27 ;  /* 0x0000041b0e007986 */ /* 0x0109e8000c101108 */
[----:B------:R-:W5:Y:S04]  /*02c0*/  LDG.E.U8 R29, [R16.64+0x5] ;  /* 0x00000508101d7981 */ /* 0x000f68000c1e1100 */
[----:B-----5:R5:W-:Y:S04]  /*02d0*/  STG.E.U8 [R14.64+0x5], R29 ;  /* 0x0000051d0e007986 */ /* 0x020be8000c101108 */
[----:B0-----:R-:W2:Y:S04]  /*02e0*/  LDG.E.U8 R19, [R16.64+0x6] ;  /* 0x0000060810137981 */ /* 0x001ea8000c1e1100 */
[----:B--2---:R0:W-:Y:S04]  /*02f0*/  STG.E.U8 [R14.64+0x6], R19 ;  /* 0x000006130e007986 */ /* 0x0041e8000c101108 */
[----:B-1----:R-:W2:Y:S04]  /*0300*/  LDG.E.U8 R21, [R16.64+0x7] ;  /* 0x0000070810157981 */ /* 0x002ea8000c1e1100 */
[----:B--2---:R1:W-:Y:S04]  /*0310*/  STG.E.U8 [R14.64+0x7], R21 ;  /* 0x000007150e007986 */ /* 0x0043e8000c101108 */
[----:B------:R-:W2:Y:S04]  /*0320*/  LDG.E.U8 R23, [R16.64+0x8] ;  /* 0x0000080810177981 */ /* 0x000ea8000c1e1100 */
[----:B--2---:R2:W-:Y:S04]  /*0330*/  STG.E.U8 [R14.64+0x8], R23 ;  /* 0x000008170e007986 */ /* 0x0045e8000c101108 */
[----:B---3--:R-:W3:Y:S04]  /*0340*/  LDG.E.U8 R25, [R16.64+0x9] ;  /* 0x0000090810197981 */ /* 0x008ee8000c1e1100 */
[----:B---3--:R3:W-:Y:S04]  /*0350*/  STG.E.U8 [R14.64+0x9], R25 ;  /* 0x000009190e007986 */ /* 0x0087e8000c101108 */
[----:B----4-:R-:W4:Y:S04]  /*0360*/  LDG.E.U8 R27, [R16.64+0xa] ;  /* 0x00000a08101b7981 */ /* 0x010f28000c1e1100 */
[----:B----4-:R4:W-:Y:S04]  /*0370*/  STG.E.U8 [R14.64+0xa], R27 ;  /* 0x00000a1b0e007986 */ /* 0x0109e8000c101108 */
[----:B-----5:R-:W5:Y:S04]  /*0380*/  LDG.E.U8 R29, [R16.64+0xb] ;  /* 0x00000b08101d7981 */ /* 0x020f68000c1e1100 */
        /* <DEDUP_REMOVED lines=50> */
[----:B--2---:R-:W-:Y:S04]  /*06b0*/  STG.E.U8 [R14.64+0x24], R19 ;  /* 0x000024130e007986 */ /* 0x004fe8000c101108 */
[----:B-1----:R-:W2:Y:S04]  /*06c0*/  LDG.E.U8 R21, [R16.64+0x25] ;  /* 0x0000250810157981 */ /* 0x002ea8000c1e1100 */
[----:B--2---:R0:W-:Y:S04]  /*06d0*/  STG.E.U8 [R14.64+0x25], R21 ;  /* 0x000025150e007986 */ /* 0x0041e8000c101108 */
[----:B------:R-:W2:Y:S04]  /*06e0*/  LDG.E.U8 R23, [R16.64+0x26] ;  /* 0x0000260810177981 */ /* 0x000ea8000c1e1100 */
[----:B--2---:R1:W-:Y:S04]  /*06f0*/  STG.E.U8 [R14.64+0x26], R23 ;  /* 0x000026170e007986 */ /* 0x0043e8000c101108 */
[----:B---3--:R-:W2:Y:S04]  /*0700*/  LDG.E.U8 R25, [R16.64+0x27] ;  /* 0x0000270810197981 */ /* 0x008ea8000c1e1100 */
[----:B--2---:R2:W-:Y:S04]  /*0710*/  STG.E.U8 [R14.64+0x27], R25 ;  /* 0x000027190e007986 */ /* 0x0045e8000c101108 */
[----:B----4-:R-:W3:Y:S04]  /*0720*/  LDG.E.U8 R27, [R16.64+0x28] ;  /* 0x00002808101b7981 */ /* 0x010ee8000c1e1100 */
[----:B---3--:R3:W-:Y:S04]  /*0730*/  STG.E.U8 [R14.64+0x28], R27 ;  /* 0x0000281b0e007986 */ /* 0x0087e8000c101108 */
[----:B-----5:R-:W4:Y:S04]  /*0740*/  LDG.E.U8 R29, [R16.64+0x29] ;  /* 0x00002908101d7981 */ /* 0x020f28000c1e1100 */
[----:B----4-:R3:W-:Y:S04]  /*0750*/  STG.E.U8 [R14.64+0x29], R29 ;  /* 0x0000291d0e007986 */ /* 0x0107e8000c101108 */
[----:B------:R-:W4:Y:S04]  /*0760*/  LDG.E.U8 R31, [R16.64+0x2a] ;  /* 0x00002a08101f7981 */ /* 0x000f28000c1e1100 */
[----:B----4-:R3:W-:Y:S04]  /*0770*/  STG.E.U8 [R14.64+0x2a], R31 ;  /* 0x00002a1f0e007986 */ /* 0x0107e8000c101108 */
[----:B0-----:R-:W4:Y:S04]  /*0780*/  LDG.E.U8 R21, [R16.64+0x2b] ;  /* 0x00002b0810157981 */ /* 0x001f28000c1e1100 */
[----:B----4-:R3:W-:Y:S04]  /*0790*/  STG.E.U8 [R14.64+0x2b], R21 ;  /* 0x00002b150e007986 */ /* 0x0107e8000c101108 */
[----:B-1----:R-:W4:Y:S04]  /*07a0*/  LDG.E.U8 R23, [R16.64+0x2c] ;  /* 0x00002c0810177981 */ /* 0x002f28000c1e1100 */
[----:B----4-:R3:W-:Y:S04]  /*07b0*/  STG.E.U8 [R14.64+0x2c], R23 ;  /* 0x00002c170e007986 */ /* 0x0107e8000c101108 */
[----:B--2---:R-:W2:Y:S01]  /*07c0*/  LDG.E.U8 R25, [R16.64+0x2d] ;  /* 0x00002d0810197981 */ /* 0x004ea2000c1e1100 */
[----:B------:R-:W-:-:S04]  /*07d0*/  IADD3 R7, R7, 0x2f, RZ ;  /* 0x0000002f07077810 */ /* 0x000fc80007ffe0ff */
[----:B------:R-:W-:Y:S01]  /*07e0*/  ISETP.GE.U32.AND P0, PT, R7, 0x1000, PT ;  /* 0x000010000700780c */ /* 0x000fe20003f06070 */
[----:B--2---:R3:W-:Y:S04]  /*07f0*/  STG.E.U8 [R14.64+0x2d], R25 ;  /* 0x00002d190e007986 */ /* 0x0047e8000c101108 */
[----:B------:R-:W2:Y:S01]  /*0800*/  LDG.E.U8 R19, [R16.64+0x2e] ;  /* 0x00002e0810137981 */ /* 0x000ea2000c1e1100 */
[----:B------:R-:W-:-:S04]  /*0810*/  UIADD3 UR5, UP0, UR5, 0x2f, URZ ;  /* 0x0000002f05057890 */ /* 0x000fc8000ff1e03f */
[----:B------:R-:W-:Y:S01]  /*0820*/  UIADD3.X UR4, URZ, UR4, URZ, UP0, !UPT ;  /* 0x000000043f047290 */ /* 0x000fe200087fe43f */
[----:B--2---:R3:W-:Y:S02]  /*0830*/  STG.E.U8 [R14.64+0x2e], R19 ;  /* 0x00002e130e007986 */ /* 0x0047e4000c101108 */
[----:B------:R-:W-:Y:S05]  /*0840*/  @!P0 BRA `(.L_x_50) ;  /* 0xfffff99000008947 */ /* 0x000fea000383ffff */
[----:B------:R-:W2:Y:S02]  /*0850*/  LDG.E R7, [R4.64+0x800] ;  /* 0x0008000804077981 */ /* 0x000ea4000c1e1900 */
[----:B--2---:R-:W-:-:S05]  /*0860*/  SHF.L.U32 R7, R7, 0x2, RZ ;  /* 0x0000000207077819 */ /* 0x004fca00000006ff */
[----:B------:R-:W-:-:S05]  /*0870*/  IMAD.WIDE.U32 R10, R7, R6, c[0x0][0x1b8] ;  /* 0x00006e00070a7625 */ /* 0x000fca00078e0006 */
[----:B------:R-:W2:Y:S04]  /*0880*/  LDG.E.U8 R7, [R10.64] ;  /* 0x000000080a077981 */ /* 0x000ea8000c1e1100 */
[----:B--2---:R0:W-:Y:S04]  /*0890*/  STG.E.U8 [R2.64+0x1000], R7 ;  /* 0x0010000702007986 */ /* 0x0041e8000c101108 */
[----:B---3--:R-:W2:Y:S04]  /*08a0*/  LDG.E.U8 R15, [R10.64+0x1] ;  /* 0x000001080a0f7981 */ /* 0x008ea8000c1e1100 */
        /* <DEDUP_REMOVED lines=10> */
[----:B------:R-:W-:-:S02]  /*0950*/  MOV R19, 0x7 ;  /* 0x0000000700137802 */ /* 0x000fc40000000f00 */
[----:B0-----:R-:W-:Y:S01]  /*0960*/  MOV R7, RZ ;  /* 0x000000ff00077202 */ /* 0x001fe20000000f00 */
[----:B--2---:R1:W-:Y:S04]  /*0970*/  STG.E.U8 [R2.64+0x1006], R27 ;  /* 0x0010061b02007986 */ /* 0x0043e8000c101108 */
.L_x_51:
[----:B------:R-:W-:-:S05]  /*0980*/  IADD3 R16, P0, R10, R19, RZ ;  /* 0x000000130a107210 */ /* 0x000fca0007f1e0ff */
[----:B-1----:R-:W-:-:S05]  /*0990*/  IMAD.X R17, R11, 0x1, R7, P0 ;  /* 0x000000010b117824 */ /* 0x002fca00000e0607 */
[----:B---3--:R-:W2:Y:S01]  /*09a0*/  LDG.E.U8 R21, [R16.64] ;  /* 0x0000000810157981 */ /* 0x008ea2000c1e1100 */
[----:B------:R-:W-:-:S05]  /*09b0*/  IADD3 R14, P0, R2, R19, RZ ;  /* 0x00000013020e7210 */ /* 0x000fca0007f1e0ff */
[----:B------:R-:W-:-:S05]  /*09c0*/  IMAD.X R15, R3, 0x1, R7, P0 ;  /* 0x00000001030f7824 */ /* 0x000fca00000e0607 */
[----:B--2---:R0:W-:Y:S04]  /*09d0*/  STG.E.U8 [R14.64+0x1000], R21 ;  /* 0x001000150e007986 */ /* 0x0041e8000c101108 */
        /* <DEDUP_REMOVED lines=89> */
[----:B------:R-:W-:-:S04]  /*0f70*/  IADD3 R19, P1, R19, 0x2f, RZ ;  /* 0x0000002f13137810 */ /* 0x000fc80007f3e0ff */
[----:B------:R-:W-:Y:S01]  /*0f80*/  ISETP.GE.U32.AND P0, PT, R19, 0x1000, PT ;  /* 0x000010001300780c */ /* 0x000fe20003f06070 */
[----:B------:R-:W-:-:S05]  /*0f90*/  IMAD.X R7, RZ, RZ, R7, P1 ;  /* 0x000000ffff077224 */ /* 0x000fca00008e0607 */
[----:B------:R-:W-:Y:S01]  /*0fa0*/  ISETP.GE.U32.AND.EX P0, PT, R7, RZ, PT, P0 ;  /* 0x000000ff0700720c */ /* 0x000fe20003f06100 */
[----:B--2---:R3:W-:Y:S04]  /*0fb0*/  STG.E.U8 [R14.64+0x102d], R27 ;  /* 0x00102d1b0e007986 */ /* 0x0047e8000c101108 */
[----:B------:R-:W2:Y:S04]  /*0fc0*/  LDG.E.U8 R21, [R16.64+0x2e] ;  /* 0x00002e0810157981 */ /* 0x000ea8000c1e1100 */
[----:B--2---:R3:W-:Y:S04]  /*0fd0*/  STG.E.U8 [R14.64+0x102e], R21 ;  /* 0x00102e150e007986 */ /* 0x0047e8000c101108 */
        /* <DEDUP_REMOVED lines=20> */
.L_x_52:
        /* <DEDUP_REMOVED lines=122> */
.L_x_53:
        /* <DEDUP_REMOVED lines=122> */
.L_x_54:
        /* <DEDUP_REMOVED lines=122> */
.L_x_55:
        /* <DEDUP_REMOVED lines=122> */
.L_x_56:
        /* <DEDUP_REMOVED lines=122> */
.L_x_57:
        /* <DEDUP_REMOVED lines=122> */
.L_x_58:
        /* <DEDUP_REMOVED lines=122> */
.L_x_59:
        /* <DEDUP_REMOVED lines=122> */
.L_x_60:
        /* <DEDUP_REMOVED lines=122> */
.L_x_61:
        /* <DEDUP_REMOVED lines=122> */
.L_x_62:
        /* <DEDUP_REMOVED lines=122> */
.L_x_63:
        /* <DEDUP_REMOVED lines=122> */
.L_x_64:
        /* <DEDUP_REMOVED lines=122> */
.L_x_65:
        /* <DEDUP_REMOVED lines=122> */
.L_x_66:
        /* <DEDUP_REMOVED lines=122> */
.L_x_67:
        /* <DEDUP_REMOVED lines=122> */
.L_x_68:
        /* <DEDUP_REMOVED lines=122> */
.L_x_69:
        /* <DEDUP_REMOVED lines=122> */
.L_x_70:
        /* <DEDUP_REMOVED lines=122> */
.L_x_71:
        /* <DEDUP_REMOVED lines=122> */
.L_x_72:
        /* <DEDUP_REMOVED lines=122> */
.L_x_73:
        /* <DEDUP_REMOVED lines=122> */
.L_x_74:
        /* <DEDUP_REMOVED lines=122> */
.L_x_75:
        /* <DEDUP_REMOVED lines=122> */
.L_x_76:
        /* <DEDUP_REMOVED lines=122> */
.L_x_77:
        /* <DEDUP_REMOVED lines=122> */
.L_x_78:
        /* <DEDUP_REMOVED lines=122> */
.L_x_79:
        /* <DEDUP_REMOVED lines=122> */
.L_x_80:
        /* <DEDUP_REMOVED lines=122> */
.L_x_81:
        /* <DEDUP_REMOVED lines=122> */
.L_x_82:
        /* <DEDUP_REMOVED lines=122> */
.L_x_83:
        /* <DEDUP_REMOVED lines=122> */
.L_x_84:
        /* <DEDUP_REMOVED lines=122> */
.L_x_85:
        /* <DEDUP_REMOVED lines=122> */
.L_x_86:
        /* <DEDUP_REMOVED lines=122> */
.L_x_87:
        /* <DEDUP_REMOVED lines=122> */
.L_x_88:
        /* <DEDUP_REMOVED lines=122> */
.L_x_89:
        /* <DEDUP_REMOVED lines=122> */
.L_x_90:
        /* <DEDUP_REMOVED lines=122> */
.L_x_91:
        /* <DEDUP_REMOVED lines=122> */
.L_x_92:
        /* <DEDUP_REMOVED lines=122> */
.L_x_93:
        /* <DEDUP_REMOVED lines=122> */
.L_x_94:
        /* <DEDUP_REMOVED lines=122> */
.L_x_95:
        /* <DEDUP_REMOVED lines=122> */
.L_x_96:
        /* <DEDUP_REMOVED lines=122> */
.L_x_97:
        /* <DEDUP_REMOVED lines=122> */
.L_x_98:
        /* <DEDUP_REMOVED lines=122> */
.L_x_99:
        /* <DEDUP_REMOVED lines=122> */
.L_x_100:
        /* <DEDUP_REMOVED lines=122> */
.L_x_101:
        /* <DEDUP_REMOVED lines=122> */
.L_x_102:
        /* <DEDUP_REMOVED lines=122> */
.L_x_103:
        /* <DEDUP_REMOVED lines=122> */
.L_x_104:
        /* <DEDUP_REMOVED lines=122> */
.L_x_105:
        /* <DEDUP_REMOVED lines=122> */
.L_x_106:
        /* <DEDUP_REMOVED lines=122> */
.L_x_107:
        /* <DEDUP_REMOVED lines=122> */
.L_x_108:
        /* <DEDUP_REMOVED lines=122> */
.L_x_109:
        /* <DEDUP_REMOVED lines=122> */
.L_x_110:
        /* <DEDUP_REMOVED lines=122> */
.L_x_111:
        /* <DEDUP_REMOVED lines=122> */
.L_x_112:
        /* <DEDUP_REMOVED lines=112> */
[----:B------:R-:W3:Y:S04]  /*1e1a0*/  LDG.E.U8 R21, [R6.64+0x3] ;  /* 0x0000030806157981 */ /* 0x000ee8000c1e1100 */
[----:B---3--:R2:W-:Y:S04]  /*1e1b0*/  STG.E.U8 [R2.64+0x3f003], R21 ;  /* 0x03f0031502007986 */ /* 0x0085e8000c101108 */
[----:B------:R-:W3:Y:S04]  /*1e1c0*/  LDG.E.U8 R5, [R6.64+0x4] ;  /* 0x0000040806057981 */ /* 0x000ee8000c1e1100 */
[----:B---3--:R2:W-:Y:S04]  /*1e1d0*/  STG.E.U8 [R2.64+0x3f004], R5 ;  /* 0x03f0040502007986 */ /* 0x0085e8000c101108 */
[----:B------:R-:W3:Y:S04]  /*1e1e0*/  LDG.E.U8 R23, [R6.64+0x5] ;  /* 0x0000050806177981 */ /* 0x000ee8000c1e1100 */
[----:B---3--:R2:W-:Y:S04]  /*1e1f0*/  STG.E.U8 [R2.64+0x3f005], R23 ;  /* 0x03f0051702007986 */ /* 0x0085e8000c101108 */
[----:B0-----:R-:W3:Y:S01]  /*1e200*/  LDG.E.U8 R11, [R6.64+0x6] ;  /* 0x00000608060b7981 */ /* 0x001ee2000c1e1100 */
[----:B------:R-:W-:-:S02]  /*1e210*/  MOV R17, 0x7 ;  /* 0x0000000700117802 */ /* 0x000fc40000000f00 */
[----:B-1----:R-:W-:Y:S01]  /*1e220*/  MOV R15, RZ ;  /* 0x000000ff000f7202 */ /* 0x002fe20000000f00 */
[----:B---3--:R2:W-:Y:S04]  /*1e230*/  STG.E.U8 [R2.64+0x3f006], R11 ;  /* 0x03f0060b02007986 */ /* 0x0085e8000c101108 */
.L_x_113:
[----:B------:R-:W-:-:S05]  /*1e240*/  IADD3 R10, P0, R6, R17, RZ ;  /* 0x00000011060a7210 */ /* 0x000fca0007f1e0ff */
[----:B--2---:R-:W-:-:S05]  /*1e250*/  IMAD.X R11, R7, 0x1, R15, P0 ;  /* 0x00000001070b7824 */ /* 0x004fca00000e060f */
        /* <DEDUP_REMOVED lines=101> */
[----:B------:R-:W-:Y:S01]  /*1e8b0*/  IMAD.SHL.U32 R18, R9, 0x4, RZ ;  /* 0x0000000409127824 */ /* 0x000fe200078e00ff */
[----:B------:R-:W-:Y:S01]  /*1e8c0*/  SHF.R.U32.HI R8, RZ, 0x1e, R9 ;  /* 0x0000001eff087819 */ /* 0x000fe20000011609 */
[----:B------:R-:W-:Y:S01]  /*1e8d0*/  UMOV UR7, 0xa ;  /* 0x0000000a00077882 */ /* 0x000fe20000000000 */
[----:B------:R-:W-:-:S02]  /*1e8e0*/  LEA R2, P0, R0, c[0x0][0x170], 0x2 ;  /* 0x00005c0000027a11 */ /* 0x000fc400078010ff */
[C---:B------:R-:W-:Y:S02]  /*1e8f0*/  IADD3 R3, P1, R18.reuse, c[0x0][0x178], RZ ;  /* 0x00005e0012037a10 */ /* 0x040fe40007f3e0ff */
[C---:B---3--:R-:W-:Y:S02]  /*1e900*/  IADD3 R4, P2, R18.reuse, c[0x0][0x180], RZ ;  /* 0x0000600012047a10 */ /* 0x048fe40007f5e0ff */
[C---:B------:R-:W-:Y:S02]  /*1e910*/  IADD3 R10, P3, R18.reuse, c[0x0][0x198], RZ ;  /* 0x00006600120a7a10 */ /* 0x040fe40007f7e0ff */
[----:B------:R-:W-:Y:S02]  /*1e920*/  IADD3 R18, P4, R18, c[0x0][0x1a8], RZ ;  /* 0x00006a0012127a10 */ /* 0x000fe40007f9e0ff */
[----:B------:R-:W-:Y:S02]  /*1e930*/  LEA.HI.X R5, R0, c[0x0][0x174], RZ, 0x2, P0 ;  /* 0x00005d0000057a11 */ /* 0x000fe400000f14ff */
[----:B------:R-:W-:-:S02]  /*1e940*/  IADD3.X R6, R8, c[0x0][0x17c], RZ, P1, !PT ;  /* 0x00005f0008067a10 */ /* 0x000fc40000ffe4ff */
[C---:B------:R-:W-:Y:S02]  /*1e950*/  IADD3.X R7, R8.reuse, c[0x0][0x184], RZ, P2, !PT ;  /* 0x0000610008077a10 */ /* 0x040fe400017fe4ff */
[C---:B------:R-:W-:Y:S02]  /*1e960*/  IADD3.X R11, R8.reuse, c[0x0][0x19c], RZ, P3, !PT ;  /* 0x00006700080b7a10 */ /* 0x040fe40001ffe4ff */
[----:B------:R-:W-:-:S02]  /*1e970*/  IADD3.X R19, R8, c[0x0][0x1ac], RZ, P4, !PT ;  /* 0x00006b0008137a10 */ /* 0x000fc400027fe4ff */
.L_x_206:
[----:B------:R-:W-:Y:S01]  /*1e980*/  UIADD3 UR4, UR7, 0x1, URZ ;  /* 0x0000000107047890 */ /* 0x000fe2000fffe03f */
[----:B------:R-:W-:-:S05]  /*1e990*/  IMAD.MOV.U32 R12, RZ, RZ, 0x1 ;  /* 0x00000001ff0c7424 */ /* 0x000fca00078e00ff */
[C---:B------:R-:W-:Y:S01]  /*1e9a0*/  SHF.L.U32 R8, R12.reuse, UR4, RZ ;  /* 0x000000040c087c19 */ /* 0x040fe200080006ff */
[----:B------:R-:W-:Y:S01]  /*1e9b0*/  UMOV UR4, URZ ;  /* 0x0000003f00047c82 */ /* 0x000fe20008000000 */
[----:B------:R-:W-:Y:S02]  /*1e9c0*/  SHF.L.U32 R12, R12, UR7, RZ ;  /* 0x000000070c0c7c19 */ /* 0x000fe400080006ff */
[----:B0-----:R-:W-:-:S02]  /*1e9d0*/  IADD3 R14, R8, -0x1, RZ ;  /* 0xffffffff080e7810 */ /* 0x001fc40007ffe0ff */
.L_x_204:
[----:B0-----:R-:W0:Y:S01]  /*1e9e0*/  S2R R16, SR_TID.X ;  /* 0x0000000000107919 */ /* 0x001e220000002100 */
[----:B------:R-:W-:Y:S01]  /*1e9f0*/  UISETP.GE.U32.AND UP0, UPT, UR7, 0x5, UPT ;  /* 0x000000050700788c */ /* 0x000fe2000bf06070 */
[----:B------:R-:W-:Y:S01]  /*1ea00*/  MOV R21, 0x4 ;  /* 0x0000000400157802 */ /* 0x000fe20000000f00 */
[----:B------:R-:W-:-:S04]  /*1ea10*/  UIADD3 UR5, UR7, 0x1, URZ ;  /* 0x0000000107057890 */ /* 0x000fc8000fffe03f */
[----:B------:R-:W-:Y:S01]  /*1ea20*/  PLOP3.LUT P2, PT, PT, PT, UP0, 0x80, 0x0 ;  /* 0x000000000000781c */ /* 0x000fe20003f4f008 */
[----:B------:R-:W-:-:S06]  /*1ea30*/  USHF.L.U32 UR5, UR4, UR5, URZ ;  /* 0x0000000504057299 */ /* 0x000fcc000800063f */
[----:B------:R-:W-:Y:S02]  /*1ea40*/  IMAD.U32 R17, RZ, RZ, UR5 ;  /* 0x00000005ff117e24 */ /* 0x000fe4000f8e00ff */
[----:B0-----:R-:W-:-:S04]  /*1ea50*/  IMAD R16, R13, c[0x0][0x0], R16 ;  /* 0x000000000d107a24 */ /* 0x001fc800078e0210 */
[----:B------:R-:W-:-:S04]  /*1ea60*/  IMAD.U32 R16, R16, 0x10000, RZ ;  /* 0x0001000010107824 */ /* 0x000fc800078e00ff */
[C---:B------:R-:W-:Y:S01]  /*1ea70*/  IMAD.SHL.U32 R22, R16.reuse, 0x4, RZ ;  /* 0x0000000410167824 */ /* 0x040fe200078e00ff */
[----:B------:R-:W-:Y:S01]  /*1ea80*/  SHF.R.U32.HI R15, RZ, 0x1e, R16 ;  /* 0x0000001eff0f7819 */ /* 0x000fe20000011610 */
[----:B------:R-:W-:-:S03]  /*1ea90*/  IMAD.WIDE.U32 R20, R16, R21, c[0x0][0x188] ;  /* 0x0000620010147625 */ /* 0x000fc600078e0015 */
[C---:B------:R-:W-:Y:S02]  /*1eaa0*/  IADD3 R24, P0, R22.reuse, c[0x0][0x180], RZ ;  /* 0x0000600016187a10 */ /* 0x040fe40007f1e0ff */
[----:B------:R-:W-:Y:S01]  /*1eab0*/  IADD3 R22, P1, R22, c[0x0][0x178], RZ ;  /* 0x00005e0016167a10 */ /* 0x000fe20007f3e0ff */
[----:B------:R-:W-:Y:S01]  /*1eac0*/  IMAD.WIDE.U32 R20, R17, 0x4, R20 ;  /* 0x0000000411147825 */ /* 0x000fe200078e0014 */
[C---:B------:R-:W-:Y:S02]  /*1ead0*/  IADD3.X R25, R15.reuse, c[0x0][0x184], RZ, P0, !PT ;  /* 0x000061000f197a10 */ /* 0x040fe400007fe4ff */
[----:B------:R-:W-:Y:S02]  /*1eae0*/  IADD3.X R23, R15, c[0x0][0x17c], RZ, P1, !PT ;  /* 0x00005f000f177a10 */ /* 0x000fe40000ffe4ff */
[----:B------:R-:W-:Y:S01]  /*1eaf0*/  IADD3 R15, P0, P1, R12, UR5, R9 ;  /* 0x000000050c0f7c10 */ /* 0x000fe2000f91e009 */
[----:B------:R-:W-:-:S03]  /*1eb00*/  IMAD.WIDE.U32 R24, R17, 0x4, R24 ;  /* 0x0000000411187825 */ /* 0x000fc600078e0018 */
[----:B------:R-:W-:Y:S01]  /*1eb10*/  IADD3.X R16, RZ, RZ, RZ, P0, P1 ;  /* 0x000000ffff107210 */ /* 0x000fe200007e24ff */
[----:B------:R-:W-:Y:S01]  /*1eb20*/  IMAD.WIDE.U32 R22, R17, 0x4, R22 ;  /* 0x0000000411167825 */ /* 0x000fe200078e0016 */
[----:B------:R-:W-:Y:S05]  /*1eb30*/  @!P2 BRA `(.L_x_114) ;  /* 0x000097700000a947 */ /* 0x000fea0003800000 */
[----:B------:R-:W-:-:S04]  /*1eb40*/  SHF.L.U32 R17, R12, 0x3, RZ ;  /* 0x000000030c117819 */ /* 0x000fc800000006ff */
[----:B------:R-:W-:-:S13]  /*1eb50*/  ISETP.NE.AND P2, PT, R17, RZ, PT ;  /* 0x000000ff1100720c */ /* 0x000fda0003f45270 */
[----:B------:R-:W-:Y:S05]  /*1eb60*/  @!P2 BRA `(.L_x_115) ;  /* 0x000003000000a947 */ /* 0x000fea0003800000 */
[----:B------:R-:W-:Y:S01]  /*1eb70*/  ISETP.GT.U32.AND P0, PT, R17, RZ, PT ;  /* 0x000000ff1100720c */ /* 0x000fe20003f04070 */
[----:B------:R-:W-:-:S03]  /*1eb80*/  CS2R R28, SRZ ;  /* 0x00000000001c7805 */ /* 0x000fc6000001ff00 */
[----:B------:R-:W-:-:S13]  /*1eb90*/  ISETP.GT.U32.AND.EX P0, PT, RZ, RZ, PT, P0 ;  /* 0x000000ffff00720c */ /* 0x000fda0003f04100 */
[----:B------:R-:W-:Y:S01]  /*1eba0*/  @!P0 IADD3 R26, P1, R22, R28, RZ ;  /* 0x0000001c161a8210 */ /* 0x000fe20007f3e0ff */
[----:B------:R-:W-:-:S04]  /*1ebb0*/  @!P0 IMAD.MOV.U32 R28, RZ, RZ, 0x1 ;  /* 0x00000001ff1c8424 */ /* 0x000fc800078e00ff */
[----:B------:R-:W-:Y:S01]  /*1ebc0*/  @!P0 IMAD.X R27, R23, 0x1, R29, P1 ;  /* 0x00000001171b8824 */ /* 0x000fe200008e061d */
[CC--:B------:R-:W-:Y:S01]  /*1ebd0*/  IADD3 R30, P4, R17.reuse, -R28.reuse, RZ ;  /* 0x8000001c111e7210 */ /* 0x0c0fe20007f9e0ff */
[----:B------:R-:W-:Y:S01]  /*1ebe0*/  @!P0 IMAD.MOV.U32 R29, RZ, RZ, RZ ;  /* 0x000000ffff1d8224 */ /* 0x000fe200078e00ff */
[----:B------:R-:W-:Y:S02]  /*1ebf0*/  ISETP.GT.U32.AND P1, PT, R17, R28, PT ;  /* 0x0000001c1100720c */ /* 0x000fe40003f24070 */
[----:B------:R-:W-:Y:S01]  /*1ec00*/  ISETP.LE.U32.AND P3, PT, R30, 0x3, PT ;  /* 0x000000031e00780c */ /* 0x000fe20003f63070 */
[----:B------:R-:W-:Y:S01]  /*1ec10*/  IMAD.X R30, RZ, RZ, ~R29, P4 ;  /* 0x000000ffff1e7224 */ /* 0x000fe200020e0e1d */
[----:B------:R-:W-:Y:S01]  /*1ec20*/  ISETP.GT.U32.AND.EX P1, PT, RZ, R29, PT, P1 ;  /* 0x0000001dff00720c */ /* 0x000fe20003f24110 */
[----:B------:R0:W-:Y:S03]  /*1ec30*/  @!P0 STG.E.U8 [R26.64], RZ ;  /* 0x000000ff1a008986 */ /* 0x0001e6000c101108 */
[----:B------:R-:W-:-:S13]  /*1ec40*/  ISETP.LE.U32.OR.EX P1, PT, R30, RZ, !P1, P3 ;  /* 0x000000ff1e00720c */ /* 0x000fda0004f23530 */
[----:B------:R-:W-:Y:S05]  /*1ec50*/  @P1 BRA `(.L_x_116) ;  /* 0x000000e000001947 */ /* 0x000fea0003800000 */
[----:B0-----:R-:W-:Y:S02]  /*1ec60*/  IADD3 R31, P1, R17, -0x3, RZ ;  /* 0xfffffffd111f7810 */ /* 0x001fe40007f3e0ff */
[----:B------:R-:W-:-:S03]  /*1ec70*/  PLOP3.LUT P0, PT, PT, PT, PT, 0x8, 0x0 ;  /* 0x000000000000781c */ /* 0x000fc60003f0e170 */
[----:B------:R-:W-:-:S02]  /*1ec80*/  IMAD.X R30, RZ, RZ, -0x1, P1 ;  /* 0xffffffffff1e7424 */ /* 0x000fc400008e06ff */
.L_x_117:
[----:B0-----:R-:W-:Y:S02]  /*1ec90*/  IADD3 R26, P1, R22, R28, RZ ;  /* 0x0000001c161a7210 */ /* 0x001fe40007f3e0ff */
[----:B------:R-:W-:-:S03]  /*1eca0*/  IADD3 R28, P3, R28, 0x4, RZ ;  /* 0x000000041c1c7810 */ /* 0x000fc60007f7e0ff */
[--C-:B------:R-:W-:Y:S01]  /*1ecb0*/  IMAD.X R27, R23, 0x1, R29.reuse, P1 ;  /* 0x00000001171b7824 */ /* 0x100fe200008e061d */
[----:B------:R-:W-:Y:S01]  /*1ecc0*/  ISETP.GE.U32.AND P1, PT, R28, R31, PT ;  /* 0x0000001f1c00720c */ /* 0x000fe20003f26070 */
[----:B------:R-:W-:-:S03]  /*1ecd0*/  IMAD.X R29, RZ, RZ, R29, P3 ;  /* 0x000000ffff1d7224 */ /* 0x000fc600018e061d */
[----:B------:R0:W-:Y:S02]  /*1ece0*/  STG.E.U8 [R26.64], RZ ;  /* 0x000000ff1a007986 */ /* 0x0001e4000c101108 */
[----:B------:R-:W-:Y:S02]  /*1ecf0*/  ISETP.GE.U32.AND.EX P1, PT, R29, R30, PT, P1 ;  /* 0x0000001e1d00720c */ /* 0x000fe40003f26110 */
[----:B------:R0:W-:Y:S04]  /*1ed00*/  STG.E.U8 [R26.64+0x1], RZ ;  /* 0x000001ff1a007986 */ /* 0x0001e8000c101108 */
[----:B------:R0:W-:Y:S04]  /*1ed10*/  STG.E.U8 [R26.64+0x2], RZ ;  /* 0x000002ff1a007986 */ /* 0x0001e8000c101108 */
[----:B------:R0:W-:Y:S03]  /*1ed20*/  STG.E.U8 [R26.64+0x3], RZ ;  /* 0x000003ff1a007986 */ /* 0x0001e6000c101108 */
[----:B------:R-:W-:Y:S05]  /*1ed30*/  @!P1 BRA `(.L_x_117) ;  /* 0xffffff5000009947 */ /* 0x000fea000383ffff */
.L_x_116:
[CC--:B0-----:R-:W-:Y:S02]  /*1ed40*/  IADD3 R26, P4, R17.reuse, -R28.reuse, RZ ;  /* 0x8000001c111a7210 */ /* 0x0c1fe40007f9e0ff */
[----:B------:R-:W-:-:S02]  /*1ed50*/  ISETP.GT.U32.AND P3, PT, R17, R28, PT ;  /* 0x0000001c1100720c */ /* 0x000fc40003f64070 */
[----:B------:R-:W-:Y:S01]  /*1ed60*/  ISETP.LE.U32.AND P1, PT, R26, 0x1, PT ;  /* 0x000000011a00780c */ /* 0x000fe20003f23070 */
[----:B------:R-:W-:Y:S01]  /*1ed70*/  IMAD.X R26, RZ, RZ, ~R29, P4 ;  /* 0x000000ffff1a7224 */ /* 0x000fe200020e0e1d */
[----:B------:R-:W-:-:S04]  /*1ed80*/  ISETP.GT.U32.AND.EX P3, PT, RZ, R29, PT, P3 ;  /* 0x0000001dff00720c */ /* 0x000fc80003f64130 */
[----:B------:R-:W-:-:S13]  /*1ed90*/  ISETP.LE.U32.OR.EX P1, PT, R26, RZ, !P3, P1 ;  /* 0x000000ff1a00720c */ /* 0x000fda0005f23510 */
[----:B------:R-:W-:Y:S05]  /*1eda0*/  @P1 BRA `(.L_x_118) ;  /* 0x0000007000001947 */ /* 0x000fea0003800000 */
[----:B------:R-:W-:Y:S02]  /*1edb0*/  IADD3 R26, P0, R22, R28, RZ ;  /* 0x0000001c161a7210 */ /* 0x000fe40007f1e0ff */
[----:B------:R-:W-:-:S03]  /*1edc0*/  IADD3 R28, P1, R28, 0x2, RZ ;  /* 0x000000021c1c7810 */ /* 0x000fc60007f3e0ff */
[--C-:B------:R-:W-:Y:S01]  /*1edd0*/  IMAD.X R27, R23, 0x1, R29.reuse, P0 ;  /* 0x00000001171b7824 */ /* 0x100fe200000e061d */
[----:B------:R-:W-:Y:S01]  /*1ede0*/  PLOP3.LUT P0, PT, PT, PT, PT, 0x8, 0x0 ;  /* 0x000000000000781c */ /* 0x000fe20003f0e170 */
[----:B------:R-:W-:-:S03]  /*1edf0*/  IMAD.X R29, RZ, RZ, R29, P1 ;  /* 0x000000ffff1d7224 */ /* 0x000fc600008e061d */
[----:B------:R0:W-:Y:S04]  /*1ee00*/  STG.E.U8 [R26.64], RZ ;  /* 0x000000ff1a007986 */ /* 0x0001e8000c101108 */
[----:B------:R0:W-:Y:S04]  /*1ee10*/  STG.E.U8 [R26.64+0x1], RZ ;  /* 0x000001ff1a007986 */ /* 0x0001e8000c101108 */
.L_x_118:
[----:B------:R-:W-:-:S04]  /*1ee20*/  ISETP.LT.U32.AND P1, PT, R28, R17, PT ;  /* 0x000000111c00720c */ /* 0x000fc80003f21070 */
[----:B------:R-:W-:-:S13]  /*1ee30*/  ISETP.LT.U32.OR.EX P0, PT, R29, RZ, P0, P1 ;  /* 0x000000ff1d00720c */ /* 0x000fda0000701510 */
[----:B0-----:R-:W-:-:S05]  /*1ee40*/  @P0 IADD3 R26, P1, R22, R28, RZ ;  /* 0x0000001c161a0210 */ /* 0x001fca0007f3e0ff */
[----:B------:R-:W-:-:S05]  /*1ee50*/  @P0 IMAD.X R27, R23, 0x1, R29, P1 ;  /* 0x00000001171b0824 */ /* 0x000fca00008e061d */
[----:B------:R0:W-:Y:S03]  /*1ee60*/  @P0 STG.E.U8 [R26.64], RZ ;  /* 0x000000ff1a000986 */ /* 0x0001e6000c101108 */
.L_x_115:
[----:B------:R-:W-:Y:S05]  /*1ee70*/  @!P2 BRA `(.L_x_119) ;  /* 0x000003000000a947 */ /* 0x000fea0003800000 */
[----:B------:R-:W-:Y:S01]  /*1ee80*/  ISETP.GT.U32.AND P0, PT, R17, RZ, PT ;  /* 0x000000ff1100720c */ /* 0x000fe20003f04070 */
[----:B------:R-:W-:-:S03]  /*1ee90*/  CS2R R28, SRZ ;  /* 0x00000000001c7805 */ /* 0x000fc6000001ff00 */
[----:B------:R-:W-:-:S13]  /*1eea0*/  ISETP.GT.U32.AND.EX P0, PT, RZ, RZ, PT, P0 ;  /* 0x000000ffff00720c */ /* 0x000fda0003f04100 */
[----:B0-----:R-:W-:Y:S01]  /*1eeb0*/  @!P0 IADD3 R26, P1, R24, R28, RZ ;  /* 0x0000001c181a8210 */ /* 0x001fe20007f3e0ff */
        /* <DEDUP_REMOVED lines=14> */
.L_x_121:
        /* <DEDUP_REMOVED lines=11> */
.L_x_120:
        /* <DEDUP_REMOVED lines=14> */
.L_x_122:
[----:B------:R-:W-:-:S04]  /*1f130*/  ISETP.LT.U32.AND P1, PT, R28, R17, PT ;  /* 0x000000111c00720c */ /* 0x000fc80003f21070 */
[----:B------:R-:W-:-:S13]  /*1f140*/  ISETP.LT.U32.OR.EX P0, PT, R29, RZ, P0, P1 ;  /* 0x000000ff1d00720c */ /* 0x000fda0000701510 */
[----:B0-----:R-:W-:-:S05]  /*1f150*/  @P0 IADD3 R26, P1, R24, R28, RZ ;  /* 0x0000001c181a0210 */ /* 0x001fca0007f3e0ff */
[----:B------:R-:W-:-:S05]  /*1f160*/  @P0 IMAD.X R27, R25, 0x1, R29, P1 ;  /* 0x00000001191b0824 */ /* 0x000fca00008e061d */
[----:B------:R0:W-:Y:S03]  /*1f170*/  @P0 STG.E.U8 [R26.64], RZ ;  /* 0x000000ff1a000986 */ /* 0x0001e6000c101108 */
.L_x_119:
[----:B------:R-:W-:Y:S02]  /*1f180*/  IMAD.MOV.U32 R17, RZ, RZ, 0x1 ;  /* 0x00000001ff117424 */ /* 0x000fe400078e00ff */
[----:B------:R-:W-:-:S03]  /*1f190*/  IMAD.MOV.U32 R37, RZ, RZ, RZ ;  /* 0x000000ffff257224 */ /* 0x000fc600078e00ff */
[----:B------:R-:W-:-:S04]  /*1f1a0*/  SHF.L.U32 R17, R17, UR7, RZ ;  /* 0x0000000711117c19 */ /* 0x000fc800080006ff */
[----:B------:R-:W-:-:S04]  /*1f1b0*/  IMNMX.U32 R17, R17, 0x1, !PT ;  /* 0x0000000111117817 */ /* 0x000fc80007800000 */
[----:B------:R-:W-:-:S04]  /*1f1c0*/  IADD3 R17, R17, -0x1, RZ ;  /* 0xffffffff11117810 */ /* 0x000fc80007ffe0ff */
[----:B------:R-:W-:Y:S02]  /*1f1d0*/  ISETP.GE.U32.AND P0, PT, R17, 0x3, PT ;  /* 0x000000031100780c */ /* 0x000fe40003f06070 */
[----:B------:R-:W-:-:S04]  /*1f1e0*/  IMNMX.U32 R17, R12, 0x1, !PT ;  /* 0x000000010c117817 */ /* 0x000fc80007800000 */
[----:B------:R-:W-:-:S07]  /*1f1f0*/  LOP3.LUT R36, R17, 0x3, RZ, 0xc0, !PT ;  /* 0x0000000311247812 */ /* 0x000fce00078ec0ff */
[----:B------:R-:W-:Y:S05]  /*1f200*/  @!P0 BRA `(.L_x_123) ;  /* 0x00000cc000008947 */ /* 0x000fea0003800000 */
[----:B------:R-:W-:-:S04]  /*1f210*/  IADD3 R38, R17, -R36, RZ ;  /* 0x8000002411267210 */ /* 0x000fc80007ffe0ff */
[----:B------:R-:W-:-:S13]  /*1f220*/  ISETP.GT.AND P0, PT, R38, RZ, PT ;  /* 0x000000ff2600720c */ /* 0x000fda0003f04270 */
[----:B------:R-:W-:Y:S05]  /*1f230*/  @!P0 BRA `(.L_x_124) ;  /* 0x00000ab000008947 */ /* 0x000fea0003800000 */
[----:B------:R-:W-:Y:S02]  /*1f240*/  ISETP.GT.AND P1, PT, R38, 0xc, PT ;  /* 0x0000000c2600780c */ /* 0x000fe40003f24270 */
[----:B------:R-:W-:-:S11]  /*1f250*/  PLOP3.LUT P0, PT, PT, PT, PT, 0x80, 0x0 ;  /* 0x000000000000781c */ /* 0x000fd60003f0f070 */
[----:B------:R-:W-:Y:S05]  /*1f260*/  @!P1 BRA `(.L_x_125) ;  /* 0x000006d000009947 */ /* 0x000fea0003800000 */
[----:B------:R-:W-:-:S02]  /*1f270*/  PLOP3.LUT P0, PT, PT, PT, PT, 0x8, 0x0 ;  /* 0x000000000000781c */ /* 0x000fc40003f0e170 */
.L_x_126:
[----:B0-----:R-:W-:Y:S01]  /*1f280*/  IADD3 R40, R14, R37, RZ ;  /* 0x000000250e287210 */ /* 0x001fe20007ffe0ff */
[----:B------:R-:W-:Y:S01]  /*1f290*/  IMAD.WIDE.U32 R32, R37, 0x4, R20 ;  /* 0x0000000425207825 */ /* 0x000fe200078e0014 */
[----:B------:R-:W-:-:S04]  /*1f2a0*/  MOV R39, 0x4 ;  /* 0x0000000400277802 */ /* 0x000fc80000000f00 */
[----:B------:R-:W2:Y:S01]  /*1f2b0*/  LDG.E R41, [R32.64] ;  /* 0x0000000820297981 */ /* 0x000ea2000c1e1900 */
[----:B------:R-:W-:-:S05]  /*1f2c0*/  IMAD.WIDE.U32 R28, R40, R39, c[0x0][0x1c0] ;  /* 0x00007000281c7625 */ /* 0x000fca00078e0027 */
[----:B0-----:R-:W3:Y:S01]  /*1f2d0*/  LDG.E R27, [R28.64] ;  /* 0x000000081c1b7981 */ /* 0x001ee2000c1e1900 */
[----:B------:R-:W-:-:S05]  /*1f2e0*/  IADD3 R42, R8, R37, RZ ;  /* 0x00000025082a7210 */ /* 0x000fca0007ffe0ff */
[----:B------:R-:W-:-:S04]  /*1f2f0*/  IMAD.WIDE.U32 R42, R42, R39, c[0x0][0x1c0] ;  /* 0x000070002a2a7625 */ /* 0x000fc800078e0027 */
[----:B---3--:R-:W-:-:S05]  /*1f300*/  IMAD.WIDE.U32 R26, R27, 0x4, R22 ;  /* 0x000000041b1a7825 */ /* 0x008fca00078e0016 */
[----:B--2---:R0:W-:Y:S04]  /*1f310*/  STG.E [R26.64], R41 ;  /* 0x000000291a007986 */ /* 0x0041e8000c101908 */
[----:B------:R-:W2:Y:S04]  /*1f320*/  LDG.E R35, [R42.64] ;  /* 0x000000082a237981 */ /* 0x000ea8000c1e1900 */
[----:B------:R-:W3:Y:S01]  /*1f330*/  LDG.E R45, [R32.64+0x4] ;  /* 0x00000408202d7981 */ /* 0x000ee2000c1e1900 */
[----:B------:R-:W-:-:S05]  /*1f340*/  IADD3 R30, R40, 0x2, RZ ;  /* 0x00000002281e7810 */ /* 0x000fca0007ffe0ff */
[----:B------:R-:W-:-:S04]  /*1f350*/  IMAD.WIDE.U32 R30, R30, R39, c[0x0][0x1c0] ;  /* 0x000070001e1e7625 */ /* 0x000fc800078e0027 */
[----:B--2---:R-:W-:-:S05]  /*1f360*/  IMAD.WIDE.U32 R34, R35, 0x4, R22 ;  /* 0x0000000423227825 */ /* 0x004fca00078e0016 */
[----:B---3--:R1:W-:Y:S04]  /*1f370*/  STG.E [R34.64], R45 ;  /* 0x0000002d22007986 */ /* 0x0083e8000c101908 */
[----:B------:R-:W2:Y:S04]  /*1f380*/  LDG.E R29, [R30.64] ;  /* 0x000000081e1d7981 */ /* 0x000ea8000c1e1900 */
[----:B------:R-:W3:Y:S01]  /*1f390*/  LDG.E R43, [R32.64+0x8] ;  /* 0x00000808202b7981 */ /* 0x000ee2000c1e1900 */
[----:B------:R-:W-:-:S05]  /*1f3a0*/  IADD3 R44, R40, 0x3, RZ ;  /* 0x00000003282c7810 */ /* 0x000fca0007ffe0ff */
[----:B0-----:R-:W-:-:S04]  /*1f3b0*/  IMAD.WIDE.U32 R26, R44, R39, c[0x0][0x1c0] ;  /* 0x000070002c1a7625 */ /* 0x001fc800078e0027 */
[----:B--2---:R-:W-:-:S05]  /*1f3c0*/  IMAD.WIDE.U32 R28, R29, 0x4, R22 ;  /* 0x000000041d1c7825 */ /* 0x004fca00078e0016 */
[----:B---3--:R0:W-:Y:S04]  /*1f3d0*/  STG.E [R28.64], R43 ;  /* 0x0000002b1c007986 */ /* 0x0081e8000c101908 */
[----:B------:R-:W2:Y:S04]  /*1f3e0*/  LDG.E R27, [R26.64] ;  /* 0x000000081a1b7981 */ /* 0x000ea8000c1e1900 */
[----:B------:R-:W3:Y:S01]  /*1f3f0*/  LDG.E R41, [R32.64+0xc] ;  /* 0x00000c0820297981 */ /* 0x000ee2000c1e1900 */
[----:B------:R-:W-:-:S04]  /*1f400*/  IADD3 R42, R37, 0x4, RZ ;  /* 0x00000004252a7810 */ /* 0x000fc80007ffe0ff */
[----:B------:R-:W-:-:S05]  /*1f410*/  IADD3 R44, R14, R42, RZ ;  /* 0x0000002a0e2c7210 */ /* 0x000fca0007ffe0ff */
[----:B-1----:R-:W-:-:S04]  /*1f420*/  IMAD.WIDE.U32 R44, R44, R39, c[0x0][0x1c0] ;  /* 0x000070002c2c7625 */ /* 0x002fc800078e0027 */
[----:B------:R-:W-:-:S04]  /*1f430*/  IMAD.WIDE.U32 R30, R42, 0x4, R20 ;  /* 0x000000042a1e7825 */ /* 0x000fc800078e0014 */
[----:B--2---:R-:W-:-:S05]  /*1f440*/  IMAD.WIDE.U32 R34, R27, 0x4, R22 ;  /* 0x000000041b227825 */ /* 0x004fca00078e0016 */
[----:B---3--:R1:W-:Y:S04]  /*1f450*/  STG.E [R34.64], R41 ;  /* 0x0000002922007986 */ /* 0x0083e8000c101908 */
[----:B------:R2:W3:Y:S04]  /*1f460*/  LDG.E R44, [R44.64] ;  /* 0x000000082c2c7981 */ /* 0x0004e8000c1e1900 */
[----:B--2---:R-:W2:Y:S01]  /*1f470*/  LDG.E R45, [R30.64] ;  /* 0x000000081e2d7981 */ /* 0x004ea2000c1e1900 */
[----:B------:R-:W-:-:S05]  /*1f480*/  IADD3 R42, R8, R42, RZ ;  /* 0x0000002a082a7210 */ /* 0x000fca0007ffe0ff */
[----:B0-----:R-:W-:-:S04]  /*1f490*/  IMAD.WIDE.U32 R42, R42, R39, c[0x0][0x1c0] ;  /* 0x000070002a2a7625 */ /* 0x001fc800078e0027 */
[----:B---3--:R-:W-:-:S05]  /*1f4a0*/  IMAD.WIDE.U32 R26, R44, 0x4, R22 ;  /* 0x000000042c1a7825 */ /* 0x008fca00078e0016 */
[----:B--2---:R0:W-:Y:S04]  /*1f4b0*/  STG.E [R26.64], R45 ;  /* 0x0000002d1a007986 */ /* 0x0041e8000c101908 */
[----:B------:R2:W1:Y:S04]  /*1f4c0*/  LDG.E R29, [R42.64] ;  /* 0x000000082a1d7981 */ /* 0x000468000c1e1900 */
[----:B--2---:R-:W2:Y:S01]  /*1f4d0*/  LDG.E R43, [R30.64+0x4] ;  /* 0x000004081e2b7981 */ /* 0x004ea2000c1e1900 */
[----:B------:R-:W-:-:S05]  /*1f4e0*/  IADD3 R32, R40, 0x6, RZ ;  /* 0x0000000628207810 */ /* 0x000fca0007ffe0ff */
[----:B------:R-:W-:-:S04]  /*1f4f0*/  IMAD.WIDE.U32 R32, R32, R39, c[0x0][0x1c0] ;  /* 0x0000700020207625 */ /* 0x000fc800078e0027 */
[----:B-1----:R-:W-:-:S05]  /*1f500*/  IMAD.WIDE.U32 R34, R29, 0x4, R22 ;  /* 0x000000041d227825 */ /* 0x002fca00078e0016 */
[----:B--2---:R1:W-:Y:S04]  /*1f510*/  STG.E [R34.64], R43 ;  /* 0x0000002b22007986 */ /* 0x0043e8000c101908 */
[----:B------:R-:W2:Y:S04]  /*1f520*/  LDG.E R29, [R32.64] ;  /* 0x00000008201d7981 */ /* 0x000ea8000c1e1900 */
[----:B------:R-:W3:Y:S01]  /*1f530*/  LDG.E R41, [R30.64+0x8] ;  /* 0x000008081e297981 */ /* 0x000ee2000c1e1900 */
[----:B------:R-:W-:-:S05]  /*1f540*/  IADD3 R44, R40, 0x7, RZ ;  /* 0x00000007282c7810 */ /* 0x000fca0007ffe0ff */
[----:B0-----:R-:W-:-:S04]  /*1f550*/  IMAD.WIDE.U32 R26, R44, R39, c[0x0][0x1c0] ;  /* 0x000070002c1a7625 */ /* 0x001fc800078e0027 */
[----:B--2---:R-:W-:-:S05]  /*1f560*/  IMAD.WIDE.U32 R28, R29, 0x4, R22 ;  /* 0x000000041d1c7825 */ /* 0x004fca00078e0016 */
[----:B---3--:R0:W-:Y:S04]  /*1f570*/  STG.E [R28.64], R41 ;  /* 0x000000291c007986 */ /* 0x0081e8000c101908 */
[----:B------:R-:W1:Y:S04]  /*1f580*/  LDG.E R27, [R26.64] ;  /* 0x000000081a1b7981 */ /* 0x000e68000c1e1900 */
[----:B------:R-:W2:Y:S01]  /*1f590*/  LDG.E R31, [R30.64+0xc] ;  /* 0x00000c081e1f7981 */ /* 0x000ea2000c1e1900 */
[----:B------:R-:W-:-:S04]  /*1f5a0*/  IADD3 R42, R37, 0x8, RZ ;  /* 0x00000008252a7810 */ /* 0x000fc80007ffe0ff */
[----:B------:R-:W-:-:S05]  /*1f5b0*/  IADD3 R44, R14, R42, RZ ;  /* 0x0000002a0e2c7210 */ /* 0x000fca0007ffe0ff */
[----:B------:R-:W-:-:S04]  /*1f5c0*/  IMAD.WIDE.U32 R44, R44, R39, c[0x0][0x1c0] ;  /* 0x000070002c2c7625 */ /* 0x000fc800078e0027 */
[----:B------:R-:W-:-:S04]  /*1f5d0*/  IMAD.WIDE.U32 R32, R42, 0x4, R20 ;  /* 0x000000042a207825 */ /* 0x000fc800078e0014 */
[----:B-1----:R-:W-:-:S05]  /*1f5e0*/  IMAD.WIDE.U32 R34, R27, 0x4, R22 ;  /* 0x000000041b227825 */ /* 0x002fca00078e0016 */
[----:B--2---:R1:W-:Y:S04]  /*1f5f0*/  STG.E [R34.64], R31 ;  /* 0x0000001f22007986 */ /* 0x0043e8000c101908 */
[----:B------:R2:W3:Y:S04]  /*1f600*/  LDG.E R43, [R44.64] ;  /* 0x000000082c2b7981 */ /* 0x0004e8000c1e1900 */
[----:B--2---:R-:W2:Y:S01]  /*1f610*/  LDG.E R45, [R32.64] ;  /* 0x00000008202d7981 */ /* 0x004ea2000c1e1900 */
[----:B------:R-:W-:Y:S01]  /*1f620*/  IADD3 R42, R8, R42, RZ ;  /* 0x0000002a082a7210 */ /* 0x000fe20007ffe0ff */
[----:B---3--:R-:W-:-:S04]  /*1f630*/  IMAD.WIDE.U32 R26, R43, 0x4, R22 ;  /* 0x000000042b1a7825 */ /* 0x008fc800078e0016 */
[----:B------:R-:W-:Y:S01]  /*1f640*/  IMAD.WIDE.U32 R42, R42, R39, c[0x0][0x1c0] ;  /* 0x000070002a2a7625 */ /* 0x000fe200078e0027 */
[----:B--2---:R-:W-:Y:S05]  /*1f650*/  STG.E [R26.64], R45 ;  /* 0x0000002d1a007986 */ /* 0x004fea000c101908 */
[----:B------:R-:W2:Y:S04]  /*1f660*/  LDG.E R43, [R42.64] ;  /* 0x000000082a2b7981 */ /* 0x000ea8000c1e1900 */
[----:B0-----:R-:W3:Y:S01]  /*1f670*/  LDG.E R41, [R32.64+0x4] ;  /* 0x0000040820297981 */ /* 0x001ee2000c1e1900 */
[----:B------:R-:W-:-:S05]  /*1f680*/  IADD3 R30, R40, 0xa, RZ ;  /* 0x0000000a281e7810 */ /* 0x000fca0007ffe0ff */
[----:B-1----:R-:W-:-:S04]  /*1f690*/  IMAD.WIDE.U32 R30, R30, R39, c[0x0][0x1c0] ;  /* 0x000070001e1e7625 */ /* 0x002fc800078e0027 */
[----:B--2---:R-:W-:-:S05]  /*1f6a0*/  IMAD.WIDE.U32 R34, R43, 0x4, R22 ;  /* 0x000000042b227825 */ /* 0x004fca00078e0016 */
[----:B---3--:R0:W-:Y:S04]  /*1f6b0*/  STG.E [R34.64], R41 ;  /* 0x0000002922007986 */ /* 0x0081e8000c101908 */
[----:B------:R-:W2:Y:S04]  /*1f6c0*/  LDG.E R29, [R30.64] ;  /* 0x000000081e1d7981 */ /* 0x000ea8000c1e1900 */
[----:B0-----:R-:W3:Y:S01]  /*1f6d0*/  LDG.E R35, [R32.64+0x8] ;  /* 0x0000080820237981 */ /* 0x001ee2000c1e1900 */
[----:B------:R-:W-:-:S05]  /*1f6e0*/  IADD3 R44, R40, 0xb, RZ ;  /* 0x0000000b282c7810 */ /* 0x000fca0007ffe0ff */
[----:B------:R-:W-:-:S04]  /*1f6f0*/  IMAD.WIDE.U32 R26, R44, R39, c[0x0][0x1c0] ;  /* 0x000070002c1a7625 */ /* 0x000fc800078e0027 */
[----:B--2---:R-:W-:-:S05]  /*1f700*/  IMAD.WIDE.U32 R28, R29, 0x4, R22 ;  /* 0x000000041d1c7825 */ /* 0x004fca00078e0016 */
[----:B---3--:R0:W-:Y:S04]  /*1f710*/  STG.E [R28.64], R35 ;  /* 0x000000231c007986 */ /* 0x0081e8000c101908 */
[----:B------:R1:W2:Y:S04]  /*1f720*/  LDG.E R45, [R26.64] ;  /* 0x000000081a2d7981 */ /* 0x0002a8000c1e1900 */
[----:B-1----:R-:W3:Y:S01]  /*1f730*/  LDG.E R27, [R32.64+0xc] ;  /* 0x00000c08201b7981 */ /* 0x002ee2000c1e1900 */
[----:B0-----:R-:W-:-:S04]  /*1f740*/  IADD3 R29, R37, 0xc, RZ ;  /* 0x0000000c251d7810 */ /* 0x001fc80007ffe0ff */
[----:B------:R-:W-:-:S05]  /*1f750*/  IADD3 R42, R14, R29, RZ ;  /* 0x0000001d0e2a7210 */ /* 0x000fca0007ffe0ff */
[----:B------:R-:W-:-:S04]  /*1f760*/  IMAD.WIDE.U32 R42, R42, R39, c[0x0][0x1c0] ;  /* 0x000070002a2a7625 */ /* 0x000fc800078e0027 */
[----:B------:R-:W-:-:S04]  /*1f770*/  IMAD.WIDE.U32 R30, R29, 0x4, R20 ;  /* 0x000000041d1e7825 */ /* 0x000fc800078e0014 */
[----:B--2---:R-:W-:-:S05]  /*1f780*/  IMAD.WIDE.U32 R44, R45, 0x4, R22 ;  /* 0x000000042d2c7825 */ /* 0x004fca00078e0016 */
[----:B---3--:R0:W-:Y:S04]  /*1f790*/  STG.E [R44.64], R27 ;  /* 0x0000001b2c007986 */ /* 0x0081e8000c101908 */
[----:B------:R1:W2:Y:S04]  /*1f7a0*/  LDG.E R41, [R42.64] ;  /* 0x000000082a297981 */ /* 0x0002a8000c1e1900 */
[----:B-1----:R-:W3:Y:S01]  /*1f7b0*/  LDG.E R43, [R30.64] ;  /* 0x000000081e2b7981 */ /* 0x002ee2000c1e1900 */
[----:B------:R-:W-:-:S05]  /*1f7c0*/  IADD3 R28, R8, R29, RZ ;  /* 0x0000001d081c7210 */ /* 0x000fca0007ffe0ff */
        /* <DEDUP_REMOVED lines=9> */
[----:B------:R-:W0:Y:S04]  /*1f860*/  LDG.E R27, [R26.64] ;  /* 0x000000081a1b7981 */ /* 0x000e28000c1e1900 */
[----:B------:R-:W2:Y:S01]  /*1f870*/  LDG.E R45, [R30.64+0x8] ;  /* 0x000008081e2d7981 */ /* 0x000ea2000c1e1900 */
[----:B------:R-:W-:-:S05]  /*1f880*/  IADD3 R42, R40, 0xf, RZ ;  /* 0x0000000f282a7810 */ /* 0x000fca0007ffe0ff */
[----:B-1----:R-:W-:-:S04]  /*1f890*/  IMAD.WIDE.U32 R34, R42, R39, c[0x0][0x1c0] ;  /* 0x000070002a227625 */ /* 0x002fc800078e0027 */
[----:B0-----:R-:W-:-:S05]  /*1f8a0*/  IMAD.WIDE.U32 R40, R27, 0x4, R22 ;  /* 0x000000041b287825 */ /* 0x001fca00078e0016 */
[----:B--2---:R0:W-:Y:S04]  /*1f8b0*/  STG.E [R40.64], R45 ;  /* 0x0000002d28007986 */ /* 0x0041e8000c101908 */
[----:B------:R-:W2:Y:S04]  /*1f8c0*/  LDG.E R33, [R34.64] ;  /* 0x0000000822217981 */ /* 0x000ea8000c1e1900 */
[----:B------:R-:W3:Y:S01]  /*1f8d0*/  LDG.E R39, [R30.64+0xc] ;  /* 0x00000c081e277981 */ /* 0x000ee2000c1e1900 */
[----:B------:R-:W-:-:S04]  /*1f8e0*/  IADD3 R38, R38, -0x10, RZ ;  /* 0xfffffff026267810 */ /* 0x000fc80007ffe0ff */
[----:B------:R-:W-:Y:S02]  /*1f8f0*/  ISETP.GT.AND P1, PT, R38, 0xc, PT ;  /* 0x0000000c2600780c */ /* 0x000fe40003f24270 */
[----:B------:R-:W-:Y:S01]  /*1f900*/  IADD3 R37, R37, 0x10, RZ ;  /* 0x0000001025257810 */ /* 0x000fe20007ffe0ff */
[----:B--2---:R-:W-:-:S05]  /*1f910*/  IMAD.WIDE.U32 R32, R33, 0x4, R22 ;  /* 0x0000000421207825 */ /* 0x004fca00078e0016 */
[----:B---3--:R0:W-:Y:S05]  /*1f920*/  STG.E [R32.64], R39 ;  /* 0x0000002720007986 */ /* 0x0081ea000c101908 */
[----:B------:R-:W-:Y:S05]  /*1f930*/  @P1 BRA `(.L_x_126) ;  /* 0xfffff94000001947 */ /* 0x000fea000383ffff */
.L_x_125:
[----:B------:R-:W-:-:S13]  /*1f940*/  ISETP.GT.AND P1, PT, R38, 0x4, PT ;  /* 0x000000042600780c */ /* 0x000fda0003f24270 */
[----:B------:R-:W-:Y:S05]  /*1f950*/  @!P1 BRA `(.L_x_127) ;  /* 0x0000037000009947 */ /* 0x000fea0003800000 */
[----:B0-----:R-:W-:Y:S01]  /*1f960*/  IADD3 R40, R14, R37, RZ ;  /* 0x000000250e287210 */ /* 0x001fe20007ffe0ff */
[----:B------:R-:W-:Y:S01]  /*1f970*/  IMAD.WIDE.U32 R32, R37, 0x4, R20 ;  /* 0x0000000425207825 */ /* 0x000fe200078e0014 */
[----:B------:R-:W-:-:S04]  /*1f980*/  MOV R39, 0x4 ;  /* 0x0000000400277802 */ /* 0x000fc80000000f00 */
[----:B------:R-:W2:Y:S01]  /*1f990*/  LDG.E R41, [R32.64] ;  /* 0x0000000820297981 */ /* 0x000ea2000c1e1900 */
[----:B------:R-:W-:-:S06]  /*1f9a0*/  IMAD.WIDE.U32 R26, R40, R39, c[0x0][0x1c0] ;  /* 0x00007000281a7625 */ /* 0x000fcc00078e0027 */
[----:B------:R-:W3:Y:S01]  /*1f9b0*/  LDG.E R27, [R26.64] ;  /* 0x000000081a1b7981 */ /* 0x000ee2000c1e1900 */
[----:B------:R-:W-:-:S05]  /*1f9c0*/  IADD3 R42, R8, R37, RZ ;  /* 0x00000025082a7210 */ /* 0x000fca0007ffe0ff */
[----:B------:R-:W-:-:S04]  /*1f9d0*/  IMAD.WIDE.U32 R42, R42, R39, c[0x0][0x1c0] ;  /* 0x000070002a2a7625 */ /* 0x000fc800078e0027 */
[----:B---3--:R-:W-:-:S05]  /*1f9e0*/  IMAD.WIDE.U32 R28, R27, 0x4, R22 ;  /* 0x000000041b1c7825 */ /* 0x008fca00078e0016 */
[----:B--2---:R-:W-:Y:S04]  /*1f9f0*/  STG.E [R28.64], R41 ;  /* 0x000000291c007986 */ /* 0x004fe8000c101908 */
[----:B------:R-:W2:Y:S04]  /*1fa00*/  LDG.E R35, [R42.64] ;  /* 0x000000082a237981 */ /* 0x000ea8000c1e1900 */
[----:B------:R-:W3:Y:S01]  /*1fa10*/  LDG.E R45, [R32.64+0x4] ;  /* 0x00000408202d7981 */ /* 0x000ee2000c1e1900 */
[----:B------:R-:W-:-:S05]  /*1fa20*/  IADD3 R30, R40, 0x2, RZ ;  /* 0x00000002281e7810 */ /* 0x000fca0007ffe0ff */
[----:B------:R-:W-:-:S04]  /*1fa30*/  IMAD.WIDE.U32 R30, R30, R39, c[0x0][0x1c0] ;  /* 0x000070001e1e7625 */ /* 0x000fc800078e0027 */
        /* <DEDUP_REMOVED lines=8> */
[----:B------:R-:W2:Y:S04]  /*1fac0*/  LDG.E R29, [R28.64] ;  /* 0x000000081c1d7981 */ /* 0x000ea8000c1e1900 */
[----:B------:R-:W3:Y:S01]  /*1fad0*/  LDG.E R41, [R32.64+0xc] ;  /* 0x00000c0820297981 */ /* 0x000ee2000c1e1900 */
        /* <DEDUP_REMOVED lines=15> */
[----:B------:R-:W-:-:S04]  /*1fbd0*/  IMAD.WIDE.U32 R28, R28, R39, c[0x0][0x1c0] ;  /* 0x000070001c1c7625 */ /* 0x000fc800078e0027 */
[----:B--2---:R-:W-:-:S05]  /*1fbe0*/  IMAD.WIDE.U32 R26, R27, 0x4, R22 ;  /* 0x000000041b1a7825 */ /* 0x004fca00078e0016 */
[----:B---3--:R2:W-:Y:S04]  /*1fbf0*/  STG.E [R26.64], R42 ;  /* 0x0000002a1a007986 */ /* 0x0085e8000c101908 */
[----:B------:R-:W3:Y:S04]  /*1fc00*/  LDG.E R29, [R28.64] ;  /* 0x000000081c1d7981 */ /* 0x000ee8000c1e1900 */
[----:B0-----:R-:W4:Y:S01]  /*1fc10*/  LDG.E R45, [R30.64+0x8] ;  /* 0x000008081e2d7981 */ /* 0x001f22000c1e1900 */
[----:B------:R-:W-:-:S05]  /*1fc20*/  IADD3 R44, R40, 0x7, RZ ;  /* 0x00000007282c7810 */ /* 0x000fca0007ffe0ff */
[----:B-1----:R-:W-:-:S04]  /*1fc30*/  IMAD.WIDE.U32 R34, R44, R39, c[0x0][0x1c0] ;  /* 0x000070002c227625 */ /* 0x002fc800078e0027 */
[----:B---3--:R-:W-:-:S05]  /*1fc40*/  IMAD.WIDE.U32 R40, R29, 0x4, R22 ;  /* 0x000000041d287825 */ /* 0x008fca00078e0016 */
[----:B----4-:R2:W-:Y:S04]  /*1fc50*/  STG.E [R40.64], R45 ;  /* 0x0000002d28007986 */ /* 0x0105e8000c101908 */
[----:B------:R-:W3:Y:S04]  /*1fc60*/  LDG.E R33, [R34.64] ;  /* 0x0000000822217981 */ /* 0x000ee8000c1e1900 */
[----:B------:R-:W4:Y:S01]  /*1fc70*/  LDG.E R39, [R30.64+0xc] ;  /* 0x00000c081e277981 */ /* 0x000f22000c1e1900 */
[----:B------:R-:W-:Y:S02]  /*1fc80*/  PLOP3.LUT P0, PT, PT, PT, PT, 0x8, 0x0 ;  /* 0x000000000000781c */ /* 0x000fe40003f0e170 */
[----:B------:R-:W-:-:S02]  /*1fc90*/  IADD3 R38, R38, -0x8, RZ ;  /* 0xfffffff826267810 */ /* 0x000fc40007ffe0ff */
[----:B------:R-:W-:Y:S01]  /*1fca0*/  IADD3 R37, R37, 0x8, RZ ;  /* 0x0000000825257810 */ /* 0x000fe20007ffe0ff */
[----:B---3--:R-:W-:-:S05]  /*1fcb0*/  IMAD.WIDE.U32 R32, R33, 0x4, R22 ;  /* 0x0000000421207825 */ /* 0x008fca00078e0016 */
[----:B----4-:R2:W-:Y:S03]  /*1fcc0*/  STG.E [R32.64], R39 ;  /* 0x0000002720007986 */ /* 0x0105e6000c101908 */
.L_x_127:
[----:B------:R-:W-:-:S13]  /*1fcd0*/  ISETP.NE.OR P0, PT, R38, RZ, P0 ;  /* 0x000000ff2600720c */ /* 0x000fda0000705670 */
[----:B------:R-:W-:Y:S05]  /*1fce0*/  @!P0 BRA `(.L_x_123) ;  /* 0x000001e000008947 */ /* 0x000fea0003800000 */
.L_x_124:
[----:B--2---:R-:W-:Y:S01]  /*1fcf0*/  IADD3 R42, R14, R37, RZ ;  /* 0x000000250e2a7210 */ /* 0x004fe20007ffe0ff */
[----:B------:R-:W-:Y:S01]  /*1fd00*/  IMAD.WIDE.U32 R28, R37, 0x4, R20 ;  /* 0x00000004251c7825 */ /* 0x000fe200078e0014 */
[----:B0-----:R-:W-:-:S04]  /*1fd10*/  MOV R39, 0x4 ;  /* 0x0000000400277802 */ /* 0x001fc80000000f00 */
[----:B------:R-:W2:Y:S01]  /*1fd20*/  LDG.E R43, [R28.64] ;  /* 0x000000081c2b7981 */ /* 0x000ea2000c1e1900 */
[----:B------:R-:W-:-:S05]  /*1fd30*/  IMAD.WIDE.U32 R30, R42, R39, c[0x0][0x1c0] ;  /* 0x000070002a1e7625 */ /* 0x000fca00078e0027 */
[----:B------:R-:W3:Y:S01]  /*1fd40*/  LDG.E R27, [R30.64] ;  /* 0x000000081e1b7981 */ /* 0x000ee2000c1e1900 */
        /* <DEDUP_REMOVED lines=18> */
[----:B------:R-:W-:-:S04]  /*1fe70*/  IADD3 R38, R38, -0x4, RZ ;  /* 0xfffffffc26267810 */ /* 0x000fc80007ffe0ff */
[----:B------:R-:W-:Y:S02]  /*1fe80*/  ISETP.NE.AND P0, PT, R38, RZ, PT ;  /* 0x000000ff2600720c */ /* 0x000fe40003f05270 */
[----:B------:R-:W-:Y:S01]  /*1fe90*/  IADD3 R37, R37, 0x4, RZ ;  /* 0x0000000425257810 */ /* 0x000fe20007ffe0ff */
[----:B--2---:R-:W-:-:S05]  /*1fea0*/  IMAD.WIDE.U32 R40, R27, 0x4, R22 ;  /* 0x000000041b287825 */ /* 0x004fca00078e0016 */
[----:B---3--:R1:W-:Y:S05]  /*1feb0*/  STG.E [R40.64], R39 ;  /* 0x0000002728007986 */ /* 0x0083ea000c101908 */
[----:B-1----:R-:W-:Y:S05]  /*1fec0*/  @P0 BRA `(.L_x_124) ;  /* 0xfffffe2000000947 */ /* 0x002fea000383ffff */
.L_x_123:
[----:B0-2---:R-:W-:-:S05]  /*1fed0*/  IMAD.MOV.U32 R26, RZ, RZ, 0x1 ;  /* 0x00000001ff1a7424 */ /* 0x005fca00078e00ff */
[----:B------:R-:W-:-:S04]  /*1fee0*/  SHF.L.U32 R26, R26, UR7, RZ ;  /* 0x000000071a1a7c19 */ /* 0x000fc800080006ff */
[----:B------:R-:W-:-:S04]  /*1fef0*/  IMNMX.U32 R26, R26, 0x1, !PT ;  /* 0x000000011a1a7817 */ /* 0x000fc80007800000 */
[----:B------:R-:W-:-:S13]  /*1ff00*/  LOP3.LUT P0, RZ, R26, 0x3, RZ, 0xc0, !PT ;  /* 0x000000031aff7812 */ /* 0x000fda000780c0ff */
[----:B------:R-:W-:Y:S05]  /*1ff10*/  @!P0 BRA `(.L_x_128) ;  /* 0x0000018000008947 */ /* 0x000fea0003800000 */
[----:B------:R-:W-:Y:S01]  /*1ff20*/  IADD3 R32, R14, R37, RZ ;  /* 0x000000250e207210 */ /* 0x000fe20007ffe0ff */
[----:B------:R-:W-:Y:S01]  /*1ff30*/  IMAD.WIDE.U32 R26, R37, 0x4, R20 ;  /* 0x00000004251a7825 */ /* 0x000fe200078e0014 */
[----:B------:R-:W-:-:S04]  /*1ff40*/  MOV R35, 0x4 ;  /* 0x0000000400237802 */ /* 0x000fc80000000f00 */
[----:B------:R-:W2:Y:S01]  /*1ff50*/  LDG.E R33, [R26.64] ;  /* 0x000000081a217981 */ /* 0x000ea2000c1e1900 */
[----:B------:R-:W-:-:S05]  /*1ff60*/  IMAD.WIDE.U32 R30, R32, R35, c[0x0][0x1c0] ;  /* 0x00007000201e7625 */ /* 0x000fca00078e0023 */
[----:B------:R-:W3:Y:S01]  /*1ff70*/  LDG.E R29, [R30.64] ;  /* 0x000000081e1d7981 */ /* 0x000ee2000c1e1900 */
[----:B------:R-:W-:Y:S01]  /*1ff80*/  ISETP.NE.AND P0, PT, R36, 0x1, PT ;  /* 0x000000012400780c */ /* 0x000fe20003f05270 */
[----:B---3--:R-:W-:-:S05]  /*1ff90*/  IMAD.WIDE.U32 R28, R29, 0x4, R22 ;  /* 0x000000041d1c7825 */ /* 0x008fca00078e0016 */
[----:B--2---:R0:W-:Y:S07]  /*1ffa0*/  STG.E [R28.64], R33 ;  /* 0x000000211c007986 */ /* 0x0041ee000c101908 */
[----:B------:R-:W-:Y:S05]  /*1ffb0*/  @!P0 BRA `(.L_x_128) ;  /* 0x000000e000008947 */ /* 0x000fea0003800000 */
[----:B------:R-:W-:Y:S01]  /*1ffc0*/  IADD3 R30, R8, R37, RZ ;  /* 0x00000025081e7210 */ /* 0x000fe20007ffe0ff */
[----:B0-----:R-:W2:Y:S04]  /*1ffd0*/  LDG.E R33, [R26.64+0x4] ;  /* 0x000004081a217981 */ /* 0x001ea8000c1e1900 */
[----:B------:R-:W-:-:S05]  /*1ffe0*/  IMAD.WIDE.U32 R30, R30, R35, c[0x0][0x1c0] ;  /* 0x000070001e1e7625 */ /* 0x000fca00078e0023 */
[----:B------:R-:W3:Y:S01]  /*1fff0*/  LDG.E R29, [R30.64] ;  /* 0x000000081e1d7981 */ /* 0x000ee2000c1e1900 */
[----:B------:R-:W-:Y:S01]  /*20000*/  ISETP.NE.AND P0, PT, R36, 0x2, PT ;  /* 0x000000022400780c */ /* 0x000fe20003f05270 */
[----:B---3--:R-:W-:-:S05]  /*20010*/  IMAD.WIDE.U32 R28, R29, 0x4, R22 ;  /* 0x000000041d1c7825 */ /* 0x008fca00078e0016 */
[----:B--2---:R0:W-:Y:S07]  /*20020*/  STG.E [R28.64], R33 ;  /* 0x000000211c007986 */ /* 0x0041ee000c101908 */
[----:B------:R-:W-:Y:S05]  /*20030*/  @!P0 BRA `(.L_x_128) ;  /* 0x0000006000008947 */ /* 0x000fea0003800000 */
[----:B0-----:R-:W-:Y:S01]  /*20040*/  IADD3 R28, R32, 0x2, RZ ;  /* 0x00000002201c7810 */ /* 0x001fe20007ffe0ff */
[----:B------:R-:W2:Y:S04]  /*20050*/  LDG.E R27, [R26.64+0x8] ;  /* 0x000008081a1b7981 */ /* 0x000ea8000c1e1900 */
[----:B------:R-:W-:-:S06]  /*20060*/  IMAD.WIDE.U32 R28, R28, R35, c[0x0][0x1c0] ;  /* 0x000070001c1c7625 */ /* 0x000fcc00078e0023 */
[----:B------:R-:W3:Y:S02]  /*20070*/  LDG.E R29, [R28.64] ;  /* 0x000000081c1d7981 */ /* 0x000ee4000c1e1900 */
[----:B---3--:R-:W-:-:S05]  /*20080*/  IMAD.WIDE.U32 R30, R29, 0x4, R22 ;  /* 0x000000041d1e7825 */ /* 0x008fca00078e0016 */
[----:B--2---:R0:W-:Y:S02]  /*20090*/  STG.E [R30.64], R27 ;  /* 0x0000001b1e007986 */ /* 0x0041e4000c101908 */
.L_x_128:
[----:B------:R-:W-:-:S06]  /*200a0*/  UIADD3 UR5, UR7, 0x1, URZ ;  /* 0x0000000107057890 */ /* 0x000fcc000fffe03f */
[----:B------:R-:W-:-:S13]  /*200b0*/  ISETP.NE.AND P0, PT, RZ, UR5, PT ;  /* 0x00000005ff007c0c */ /* 0x000fda000bf05270 */
[----:B------:R-:W-:Y:S05]  /*200c0*/  @!P0 BRA `(.L_x_129) ;  /* 0x0000188000008947 */ /* 0x000fea0003800000 */
[----:B------:R-:W-:-:S02]  /*200d0*/  UMOV UR5, URZ ;  /* 0x0000003f00057c82 */ /* 0x000fc40008000000 */
.L_x_140:
[----:B------:R-:W-:Y:S02]  /*200e0*/  IMAD.MOV.U32 R32, RZ, RZ, 0x1 ;  /* 0x00000001ff207424 */ /* 0x000fe400078e00ff */
[----:B0-----:R-:W-:-:S03]  /*200f0*/  IMAD.MOV.U32 R27, RZ, RZ, 0x4 ;  /* 0x00000004ff1b7424 */ /* 0x001fc600078e00ff */
[----:B------:R-:W-:-:S05]  /*20100*/  SHF.L.U32 R32, R32, UR5, RZ ;  /* 0x0000000520207c19 */ /* 0x000fca00080006ff */
[----:B------:R-:W-:-:S05]  /*20110*/  IMAD.WIDE.U32 R26, R32, R27, c[0x0][0x1c8] ;  /* 0x00007200201a7625 */ /* 0x000fca00078e001b */
[----:B------:R-:W2:Y:S01]  /*20120*/  LDG.E R33, [R26.64] ;  /* 0x000000081a217981 */ /* 0x000ea2000c1e1900 */
[----:B------:R-:W-:-:S04]  /*20130*/  IMNMX.U32 R35, R32, 0x1, !PT ;  /* 0x0000000120237817 */ /* 0x000fc80007800000 */
[----:B------:R-:W-:-:S05]  /*20140*/  LOP3.LUT R34, R35, 0x3, RZ, 0xc0, !PT ;  /* 0x0000000323227812 */ /* 0x000fca00078ec0ff */
[----:B------:R-:W-:Y:S01]  /*20150*/  IMAD.IADD R35, R35, 0x1, -R34 ;  /* 0x0000000123237824 */ /* 0x000fe200078e0a22 */
[----:B--2---:R-:W-:-:S13]  /*20160*/  ISETP.NE.AND P0, PT, R33, 0x10000, PT ;  /* 0x000100002100780c */ /* 0x004fda0003f05270 */
[----:B------:R-:W-:Y:S05]  /*20170*/  @!P0 BRA `(.L_x_130) ;  /* 0x00000d2000008947 */ /* 0x000fea0003800000 */
[----:B------:R-:W-:-:S02]  /*20180*/  MOV R37, RZ ;  /* 0x000000ff00257202 */ /* 0x000fc40000000f00 */
.L_x_134:
[----:B0-----:R-:W-:Y:S01]  /*20190*/  IMAD.MOV.U32 R26, RZ, RZ, 0x1 ;  /* 0x00000001ff1a7424 */ /* 0x001fe200078e00ff */
[----:B------:R-:W-:Y:S01]  /*201a0*/  ISETP.NE.AND P1, PT, R34, RZ, PT ;  /* 0x000000ff2200720c */ /* 0x000fe20003f25270 */
[----:B------:R-:W-:Y:S02]  /*201b0*/  IMAD.MOV.U32 R38, RZ, RZ, RZ ;  /* 0x000000ffff267224 */ /* 0x000fe400078e00ff */
[----:B------:R-:W-:Y:S01]  /*201c0*/  IMAD.MOV.U32 R30, RZ, RZ, 0x1 ;  /* 0x00000001ff1e7424 */ /* 0x000fe200078e00ff */
[----:B------:R-:W-:-:S04]  /*201d0*/  SHF.L.U32 R26, R26, UR5, RZ ;  /* 0x000000051a1a7c19 */ /* 0x000fc800080006ff */
[----:B------:R-:W-:-:S04]  /*201e0*/  IMNMX.U32 R26, R26, 0x1, !PT ;  /* 0x000000011a1a7817 */ /* 0x000fc80007800000 */
[----:B------:R-:W-:-:S04]  /*201f0*/  IADD3 R26, R26, -0x1, RZ ;  /* 0xffffffff1a1a7810 */ /* 0x000fc80007ffe0ff */
[----:B------:R-:W-:-:S13]  /*20200*/  ISETP.GE.U32.AND P0, PT, R26, 0x3, PT ;  /* 0x000000031a00780c */ /* 0x000fda0003f06070 */
[----:B------:R-:W-:Y:S05]  /*20210*/  @!P0 BRA `(.L_x_131) ;  /* 0x0000072000008947 */ /* 0x000fea0003800000 */
[----:B------:R-:W-:Y:S02]  /*20220*/  MOV R38, RZ ;  /* 0x000000ff00267202 */ /* 0x000fe40000000f00 */
[----:B------:R-:W-:-:S02]  /*20230*/  MOV R36, R35 ;  /* 0x0000002300247202 */ /* 0x000fc40000000f00 */
.L_x_132:
[----:B------:R-:W-:-:S04]  /*20240*/  IADD3 R43, R38, R37, RZ ;  /* 0x00000025262b7210 */ /* 0x000fc80007ffe0ff */
[----:B0-----:R-:W-:-:S05]  /*20250*/  IADD3 R41, R32, R43, RZ ;  /* 0x0000002b20297210 */ /* 0x001fca0007ffe0ff */
[----:B------:R-:W-:-:S05]  /*20260*/  IMAD.WIDE.U32 R40, R41, 0x4, R22 ;  /* 0x0000000429287825 */ /* 0x000fca00078e0016 */
[----:B------:R-:W2:Y:S01]  /*20270*/  LDG.E R29, [R40.64] ;  /* 0x00000008281d7981 */ /* 0x000ea2000c1e1900 */
[----:B------:R-:W-:-:S05]  /*20280*/  IMAD.WIDE.U32 R42, R43, 0x4, R22 ;  /* 0x000000042b2a7825 */ /* 0x000fca00078e0016 */
[----:B------:R-:W3:Y:S01]  /*20290*/  LDG.E R31, [R42.64] ;  /* 0x000000082a1f7981 */ /* 0x000ee2000c1e1900 */
[----:B------:R-:W-:Y:S02]  /*202a0*/  MOV R28, 0x1 ;  /* 0x00000001001c7802 */ /* 0x000fe40000000f00 */
[----:B--2---:R-:W-:-:S04]  /*202b0*/  ISETP.NE.AND P0, PT, R29, 0x10000, PT ;  /* 0x000100001d00780c */ /* 0x004fc80003f05270 */
[----:B------:R-:W-:-:S13]  /*202c0*/  ISETP.EQ.AND P0, PT, R30, 0x10000, !P0 ;  /* 0x000100001e00780c */ /* 0x000fda0004702270 */
[----:B------:R-:W-:-:S04]  /*202d0*/  @!P0 IMAD R29, R29, R30, RZ ;  /* 0x0000001e1d1d8224 */ /* 0x000fc800078e02ff */
[----:B------:R-:W-:-:S05]  /*202e0*/  @!P0 IMAD.WIDE.U32 R26, R29, -0xffff, RZ ;  /* 0xffff00011d1a8825 */ /* 0x000fca00078e00ff */
[----:B------:R-:W-:-:S05]  /*202f0*/  @!P0 SHF.R.U32.HI R26, RZ, 0x10, R27 ;  /* 0x00000010ff1a8819 */ /* 0x000fca000001161b */
[----:B------:R-:W-:-:S05]  /*20300*/  @!P0 IMAD R28, R26, -0x10001, R29 ;  /* 0xfffeffff1a1c8824 */ /* 0x000fca00078e021d */
[----:B---3--:R-:W-:Y:S02]  /*20310*/  IADD3 R39, -R28, 0x10001, R31 ;  /* 0x000100011c277810 */ /* 0x008fe40007ffe11f */
[----:B------:R-:W-:Y:S02]  /*20320*/  IADD3 R28, R31, R28, RZ ;  /* 0x0000001c1f1c7210 */ /* 0x000fe40007ffe0ff */
[----:B------:R-:W-:Y:S01]  /*20330*/  IADD3 R31, R38, 0x1, R37 ;  /* 0x00000001261f7810 */ /* 0x000fe20007ffe025 */
[----:B------:R-:W-:-:S03]  /*20340*/  IMAD.WIDE.U32 R26, R39, -0xffff, RZ ;  /* 0xffff0001271a7825 */ /* 0x000fc600078e00ff */
[----:B------:R-:W-:Y:S02]  /*20350*/  IADD3 R29, R32, R31, RZ ;  /* 0x0000001f201d7210 */ /* 0x000fe40007ffe0ff */
[----:B------:R-:W-:-:S05]  /*20360*/  SHF.R.U32.HI R26, RZ, 0x10, R27 ;  /* 0x00000010ff1a7819 */ /* 0x000fca000001161b */
[----:B------:R-:W-:Y:S02]  /*20370*/  IMAD R39, R26, -0x10001, R39 ;  /* 0xfffeffff1a277824 */ /* 0x000fe400078e0227 */
[----:B------:R-:W-:-:S05]  /*20380*/  IMAD.WIDE.U32 R26, R28, -0xffff, RZ ;  /* 0xffff00011c1a7825 */ /* 0x000fca00078e00ff */
[----:B------:R-:W-:-:S05]  /*20390*/  SHF.R.U32.HI R27, RZ, 0x10, R27 ;  /* 0x00000010ff1b7819 */ /* 0x000fca000001161b */
[----:B------:R-:W-:Y:S02]  /*203a0*/  IMAD R45, R27, -0x10001, R28 ;  /* 0xfffeffff1b2d7824 */ /* 0x000fe400078e021c */
[----:B------:R-:W-:-:S03]  /*203b0*/  IMAD.WIDE.U32 R28, R29, 0x4, R22 ;  /* 0x000000041d1c7825 */ /* 0x000fc600078e0016 */
[----:B------:R0:W-:Y:S04]  /*203c0*/  STG.E [R42.64], R45 ;  /* 0x0000002d2a007986 */ /* 0x0001e8000c101908 */
[----:B------:R1:W-:Y:S04]  /*203d0*/  STG.E [R40.64], R39 ;  /* 0x0000002728007986 */ /* 0x0003e8000c101908 */
[----:B0-----:R-:W2:Y:S01]  /*203e0*/  LDG.E R43, [R28.64] ;  /* 0x000000081c2b7981 */ /* 0x001ea2000c1e1900 */
[----:B------:R-:W-:Y:S02]  /*203f0*/  IMAD R42, R33, R30, RZ ;  /* 0x0000001e212a7224 */ /* 0x000fe400078e02ff */
[----:B------:R-:W-:-:S04]  /*20400*/  IMAD.WIDE.U32 R30, R31, 0x4, R22 ;  /* 0x000000041f1e7825 */ /* 0x000fc800078e0016 */
[----:B------:R-:W-:Y:S01]  /*20410*/  IMAD.WIDE.U32 R26, R42, -0xffff, RZ ;  /* 0xffff00012a1a7825 */ /* 0x000fe200078e00ff */
[----:B------:R-:W1:Y:S04]  /*20420*/  LDG.E R44, [R30.64] ;  /* 0x000000081e2c7981 */ /* 0x000e68000c1e1900 */
[----:B------:R-:W-:-:S05]  /*20430*/  SHF.R.U32.HI R27, RZ, 0x10, R27 ;  /* 0x00000010ff1b7819 */ /* 0x000fca000001161b */
[----:B------:R-:W-:Y:S01]  /*20440*/  IMAD R42, R27, -0x10001, R42 ;  /* 0xfffeffff1b2a7824 */ /* 0x000fe200078e022a */
[----:B--2---:R-:W-:-:S04]  /*20450*/  ISETP.NE.AND P0, PT, R43, 0x10000, PT ;  /* 0x000100002b00780c */ /* 0x004fc80003f05270 */
[----:B------:R-:W-:-:S13]  /*20460*/  ISETP.EQ.AND P0, PT, R42, 0x10000, !P0 ;  /* 0x000100002a00780c */ /* 0x000fda0004702270 */
[----:B------:R-:W-:-:S04]  /*20470*/  @!P0 IMAD R43, R42, R43, RZ ;  /* 0x0000002b2a2b8224 */ /* 0x000fc800078e02ff */
[----:B------:R-:W-:-:S05]  /*20480*/  @!P0 IMAD.WIDE.U32 R26, R43, -0xffff, RZ ;  /* 0xffff00012b1a8825 */ /* 0x000fca00078e00ff */
[----:B------:R-:W-:Y:S02]  /*20490*/  @!P0 SHF.R.U32.HI R26, RZ, 0x10, R27 ;  /* 0x00000010ff1a8819 */ /* 0x000fe4000001161b */
[----:B------:R-:W-:-:S03]  /*204a0*/  MOV R27, 0x1 ;  /* 0x00000001001b7802 */ /* 0x000fc60000000f00 */
[----:B------:R-:W-:-:S05]  /*204b0*/  @!P0 IMAD R27, R26, -0x10001, R43 ;  /* 0xfffeffff1a1b8824 */ /* 0x000fca00078e022b */
[----:B-1----:R-:W-:Y:S02]  /*204c0*/  IADD3 R39, -R27, 0x10001, R44 ;  /* 0x000100011b277810 */ /* 0x002fe40007ffe12c */
[----:B------:R-:W-:-:S03]  /*204d0*/  IADD3 R40, R44, R27, RZ ;  /* 0x0000001b2c287210 */ /* 0x000fc60007ffe0ff */
[----:B------:R-:W-:-:S05]  /*204e0*/  IMAD.WIDE.U32 R26, R39, -0xffff, RZ ;  /* 0xffff0001271a7825 */ /* 0x000fca00078e00ff */
[----:B------:R-:W-:-:S05]  /*204f0*/  SHF.R.U32.HI R26, RZ, 0x10, R27 ;  /* 0x00000010ff1a7819 */ /* 0x000fca000001161b */
[----:B------:R-:W-:Y:S02]  /*20500*/  IMAD R39, R26, -0x10001, R39 ;  /* 0xfffeffff1a277824 */ /* 0x000fe400078e0227 */
[----:B------:R-:W-:Y:S01]  /*20510*/  IMAD.WIDE.U32 R26, R40, -0xffff, RZ ;  /* 0xffff0001281a7825 */ /* 0x000fe200078e00ff */
[----:B------:R-:W-:-:S04]  /*20520*/  IADD3 R43, R38, 0x2, R37 ;  /* 0x00000002262b7810 */ /* 0x000fc80007ffe025 */
[----:B------:R-:W-:Y:S02]  /*20530*/  SHF.R.U32.HI R27, RZ, 0x10, R27 ;  /* 0x00000010ff1b7819 */ /* 0x000fe4000001161b */
[----:B------:R-:W-:-:S03]  /*20540*/  IADD3 R41, R32, R43, RZ ;  /* 0x0000002b20297210 */ /* 0x000fc60007ffe0ff */
[----:B------:R-:W-:Y:S02]  /*20550*/  IMAD R45, R27, -0x10001, R40 ;  /* 0xfffeffff1b2d7824 */ /* 0x000fe400078e0228 */
[----:B------:R-:W-:-:S03]  /*20560*/  IMAD.WIDE.U32 R40, R41, 0x4, R22 ;  /* 0x0000000429287825 */ /* 0x000fc600078e0016 */
[----:B------:R0:W-:Y:S04]  /*20570*/  STG.E [R30.64], R45 ;  /* 0x0000002d1e007986 */ /* 0x0001e8000c101908 */
[----:B------:R1:W-:Y:S04]  /*20580*/  STG.E [R28.64], R39 ;  /* 0x000000271c007986 */ /* 0x0003e8000c101908 */
[----:B0-----:R-:W2:Y:S01]  /*20590*/  LDG.E R31, [R40.64] ;  /* 0x00000008281f7981 */ /* 0x001ea2000c1e1900 */
[----:B------:R-:W-:Y:S02]  /*205a0*/  IMAD R30, R33, R42, RZ ;  /* 0x0000002a211e7224 */ /* 0x000fe400078e02ff */
[----:B------:R-:W-:-:S05]  /*205b0*/  IMAD.WIDE.U32 R42, R43, 0x4, R22 ;  /* 0x000000042b2a7825 */ /* 0x000fca00078e0016 */
[----:B------:R-:W3:Y:S01]  /*205c0*/  LDG.E R44, [R42.64] ;  /* 0x000000082a2c7981 */ /* 0x000ee2000c1e1900 */
[----:B------:R-:W-:-:S05]  /*205d0*/  IMAD.WIDE.U32 R26, R30, -0xffff, RZ ;  /* 0xffff00011e1a7825 */ /* 0x000fca00078e00ff */
[----:B------:R-:W-:-:S05]  /*205e0*/  SHF.R.U32.HI R27, RZ, 0x10, R27 ;  /* 0x00000010ff1b7819 */ /* 0x000fca000001161b */
[----:B------:R-:W-:Y:S01]  /*205f0*/  IMAD R30, R27, -0x10001, R30 ;  /* 0xfffeffff1b1e7824 */ /* 0x000fe200078e021e */
[----:B-1----:R-:W-:Y:S02]  /*20600*/  IADD3 R29, R38, 0x3, R37 ;  /* 0x00000003261d7810 */ /* 0x002fe40007ffe025 */
[----:B--2---:R-:W-:-:S04]  /*20610*/  ISETP.NE.AND P0, PT, R31, 0x10000, PT ;  /* 0x000100001f00780c */ /* 0x004fc80003f05270 */
[----:B------:R-:W-:-:S13]  /*20620*/  ISETP.EQ.AND P0, PT, R30, 0x10000, !P0 ;  /* 0x000100001e00780c */ /* 0x000fda0004702270 */
[----:B------:R-:W-:-:S04]  /*20630*/  @!P0 IMAD R31, R30, R31, RZ ;  /* 0x0000001f1e1f8224 */ /* 0x000fc800078e02ff */
[----:B------:R-:W-:-:S05]  /*20640*/  @!P0 IMAD.WIDE.U32 R26, R31, -0xffff, RZ ;  /* 0xffff00011f1a8825 */ /* 0x000fca00078e00ff */
[----:B------:R-:W-:Y:S02]  /*20650*/  @!P0 SHF.R.U32.HI R26, RZ, 0x10, R27 ;  /* 0x00000010ff1a8819 */ /* 0x000fe4000001161b */
[----:B------:R-:W-:-:S03]  /*20660*/  MOV R27, 0x1 ;  /* 0x00000001001b7802 */ /* 0x000fc60000000f00 */
[----:B------:R-:W-:-:S05]  /*20670*/  @!P0 IMAD R27, R26, -0x10001, R31 ;  /* 0xfffeffff1a1b8824 */ /* 0x000fca00078e021f */
[----:B---3--:R-:W-:Y:S02]  /*20680*/  IADD3 R39, -R27, 0x10001, R44 ;  /* 0x000100011b277810 */ /* 0x008fe40007ffe12c */
[----:B------:R-:W-:-:S03]  /*20690*/  IADD3 R28, R44, R27, RZ ;  /* 0x0000001b2c1c7210 */ /* 0x000fc60007ffe0ff */
[----:B------:R-:W-:-:S05]  /*206a0*/  IMAD.WIDE.U32 R26, R39, -0xffff, RZ ;  /* 0xffff0001271a7825 */ /* 0x000fca00078e00ff */
[----:B------:R-:W-:-:S05]  /*206b0*/  SHF.R.U32.HI R26, RZ, 0x10, R27 ;  /* 0x00000010ff1a7819 */ /* 0x000fca000001161b */
[----:B------:R-:W-:Y:S02]  /*206c0*/  IMAD R39, R26, -0x10001, R39 ;  /* 0xfffeffff1a277824 */ /* 0x000fe400078e0227 */
[----:B------:R-:W-:-:S05]  /*206d0*/  IMAD.WIDE.U32 R26, R28, -0xffff, RZ ;  /* 0xffff00011c1a7825 */ /* 0x000fca00078e00ff */
[----:B------:R-:W-:-:S05]  /*206e0*/  SHF.R.U32.HI R27, RZ, 0x10, R27 ;  /* 0x00000010ff1b7819 */ /* 0x000fca000001161b */
[----:B------:R-:W-:Y:S01]  /*206f0*/  IMAD R45, R27, -0x10001, R28 ;  /* 0xfffeffff1b2d7824 */ /* 0x000fe200078e021c */
[----:B------:R-:W-:-:S05]  /*20700*/  IADD3 R27, R32, R29, RZ ;  /* 0x0000001d201b7210 */ /* 0x000fca0007ffe0ff */
[--C-:B------:R-:W-:Y:S01]  /*20710*/  IMAD.WIDE.U32 R26, R27, 0x4, R22.reuse ;  /* 0x000000041b1a7825 */ /* 0x100fe200078e0016 */
[----:B------:R0:W-:Y:S04]  /*20720*/  STG.E [R42.64], R45 ;  /* 0x0000002d2a007986 */ /* 0x0001e8000c101908 */
[----:B------:R1:W-:Y:S04]  /*20730*/  STG.E [R40.64], R39 ;  /* 0x0000002728007986 */ /* 0x0003e8000c101908 */
[----:B0-----:R-:W2:Y:S01]  /*20740*/  LDG.E R43, [R26.64] ;  /* 0x000000081a2b7981 */ /* 0x001ea2000c1e1900 */
[----:B------:R-:W-:-:S05]  /*20750*/  IMAD.WIDE.U32 R28, R29, 0x4, R22 ;  /* 0x000000041d1c7825 */ /* 0x000fca00078e0016 */
[----:B------:R-:W3:Y:S01]  /*20760*/  LDG.E R44, [R28.64] ;  /* 0x000000081c2c7981 */ /* 0x000ee2000c1e1900 */
[----:B------:R-:W-:-:S04]  /*20770*/  IMAD R42, R33, R30, RZ ;  /* 0x0000001e212a7224 */ /* 0x000fc800078e02ff */
[----:B------:R-:W-:-:S05]  /*20780*/  IMAD.WIDE.U32 R30, R42, -0xffff, RZ ;  /* 0xffff00012a1e7825 */ /* 0x000fca00078e00ff */
[----:B------:R-:W-:-:S05]  /*20790*/  SHF.R.U32.HI R31, RZ, 0x10, R31 ;  /* 0x00000010ff1f7819 */ /* 0x000fca000001161f */
[----:B------:R-:W-:Y:S01]  /*207a0*/  IMAD R42, R31, -0x10001, R42 ;  /* 0xfffeffff1f2a7824 */ /* 0x000fe200078e022a */
[----:B-1----:R-:W-:Y:S02]  /*207b0*/  MOV R39, 0x1 ;  /* 0x0000000100277802 */ /* 0x002fe40000000f00 */
[----:B------:R-:W-:Y:S02]  /*207c0*/  IADD3 R36, R36, -0x4, RZ ;  /* 0xfffffffc24247810 */ /* 0x000fe40007ffe0ff */
[----:B------:R-:W-:Y:S02]  /*207d0*/  IADD3 R38, R38, 0x4, RZ ;  /* 0x0000000426267810 */ /* 0x000fe40007ffe0ff */
[----:B--2---:R-:W-:-:S04]  /*207e0*/  ISETP.NE.AND P0, PT, R43, 0x10000, PT ;  /* 0x000100002b00780c */ /* 0x004fc80003f05270 */
[----:B------:R-:W-:-:S13]  /*207f0*/  ISETP.EQ.AND P0, PT, R42, 0x10000, !P0 ;  /* 0x000100002a00780c */ /* 0x000fda0004702270 */
[----:B------:R-:W-:-:S04]  /*20800*/  @!P0 IMAD R43, R42, R43, RZ ;  /* 0x0000002b2a2b8224 */ /* 0x000fc800078e02ff */
[----:B------:R-:W-:-:S05]  /*20810*/  @!P0 IMAD.WIDE.U32 R30, R43, -0xffff, RZ ;  /* 0xffff00012b1e8825 */ /* 0x000fca00078e00ff */
[----:B------:R-:W-:-:S05]  /*20820*/  @!P0 SHF.R.U32.HI R30, RZ, 0x10, R31 ;  /* 0x00000010ff1e8819 */ /* 0x000fca000001161f */
[----:B------:R-:W-:-:S05]  /*20830*/  @!P0 IMAD R39, R30, -0x10001, R43 ;  /* 0xfffeffff1e278824 */ /* 0x000fca00078e022b */
[----:B---3--:R-:W-:-:S05]  /*20840*/  IADD3 R40, -R39, 0x10001, R44 ;  /* 0x0001000127287810 */ /* 0x008fca0007ffe12c */
[----:B------:R-:W-:Y:S01]  /*20850*/  IMAD.WIDE.U32 R30, R40, -0xffff, RZ ;  /* 0xffff0001281e7825 */ /* 0x000fe200078e00ff */
[----:B------:R-:W-:-:S04]  /*20860*/  IADD3 R39, R44, R39, RZ ;  /* 0x000000272c277210 */ /* 0x000fc80007ffe0ff */
[----:B------:R-:W-:-:S05]  /*20870*/  SHF.R.U32.HI R31, RZ, 0x10, R31 ;  /* 0x00000010ff1f7819 */ /* 0x000fca000001161f */
[----:B------:R-:W-:Y:S02]  /*20880*/  IMAD R41, R31, -0x10001, R40 ;  /* 0xfffeffff1f297824 */ /* 0x000fe400078e0228 */
[----:B------:R-:W-:Y:S01]  /*20890*/  IMAD.WIDE.U32 R30, R39, -0xffff, RZ ;  /* 0xffff0001271e7825 */ /* 0x000fe200078e00ff */
[----:B------:R-:W-:-:S04]  /*208a0*/  ISETP.NE.AND P0, PT, R36, RZ, PT ;  /* 0x000000ff2400720c */ /* 0x000fc80003f05270 */
[----:B------:R-:W-:Y:S01]  /*208b0*/  SHF.R.U32.HI R30, RZ, 0x10, R31 ;  /* 0x00000010ff1e7819 */ /* 0x000fe2000001161f */
[----:B------:R-:W-:-:S04]  /*208c0*/  IMAD R42, R33, R42, RZ ;  /* 0x0000002a212a7224 */ /* 0x000fc800078e02ff */
[----:B------:R-:W-:Y:S02]  /*208d0*/  IMAD R39, R30, -0x10001, R39 ;  /* 0xfffeffff1e277824 */ /* 0x000fe400078e0227 */
[----:B------:R-:W-:-:S03]  /*208e0*/  IMAD.WIDE.U32 R30, R42, -0xffff, RZ ;  /* 0xffff00012a1e7825 */ /* 0x000fc600078e00ff */
[----:B------:R0:W-:Y:S02]  /*208f0*/  STG.E [R28.64], R39 ;  /* 0x000000271c007986 */ /* 0x0001e4000c101908 */
[----:B------:R-:W-:Y:S02]  /*20900*/  SHF.R.U32.HI R31, RZ, 0x10, R31 ;  /* 0x00000010ff1f7819 */ /* 0x000fe4000001161f */
[----:B------:R0:W-:Y:S03]  /*20910*/  STG.E [R26.64], R41 ;  /* 0x000000291a007986 */ /* 0x0001e6000c101908 */
[----:B------:R-:W-:Y:S01]  /*20920*/  IMAD R30, R31, -0x10001, R42 ;  /* 0xfffeffff1f1e7824 */ /* 0x000fe200078e022a */
[----:B------:R-:W-:Y:S05]  /*20930*/  @P0 BRA `(.L_x_132) ;  /* 0xfffff90000000947 */ /* 0x000fea000383ffff */
.L_x_131:
[----:B------:R-:W-:Y:S05]  /*20940*/  @!P1 BRA `(.L_x_133) ;  /* 0x0000051000009947 */ /* 0x000fea0003800000 */
        /* <DEDUP_REMOVED lines=9> */
[-C--:B------:R-:W-:Y:S02]  /*209e0*/  @!P0 IMAD R40, R39, R30.reuse, RZ ;  /* 0x0000001e27288224 */ /* 0x080fe400078e02ff */
[----:B------:R-:W-:Y:S02]  /*209f0*/  IMAD R30, R33, R30, RZ ;  /* 0x0000001e211e7224 */ /* 0x000fe400078e02ff */
[----:B------:R-:W-:-:S05]  /*20a00*/  @!P0 IMAD.WIDE.U32 R38, R40, -0xffff, RZ ;  /* 0xffff000128268825 */ /* 0x000fca00078e00ff */
[----:B------:R-:W-:-:S05]  /*20a10*/  @!P0 SHF.R.U32.HI R39, RZ, 0x10, R39 ;  /* 0x00000010ff278819 */ /* 0x000fca0000011627 */
[----:B------:R-:W-:Y:S01]  /*20a20*/  @!P0 IMAD R36, R39, -0x10001, R40 ;  /* 0xfffeffff27248824 */ /* 0x000fe200078e0228 */
[----:B------:R-:W-:-:S04]  /*20a30*/  ISETP.NE.AND P0, PT, R34, 0x1, PT ;  /* 0x000000012200780c */ /* 0x000fc80003f05270 */
[----:B---3--:R-:W-:Y:S02]  /*20a40*/  IADD3 R40, -R36, 0x10001, R41 ;  /* 0x0001000124287810 */ /* 0x008fe40007ffe129 */
[----:B------:R-:W-:-:S03]  /*20a50*/  IADD3 R36, R41, R36, RZ ;  /* 0x0000002429247210 */ /* 0x000fc60007ffe0ff */
[----:B------:R-:W-:-:S05]  /*20a60*/  IMAD.WIDE.U32 R38, R40, -0xffff, RZ ;  /* 0xffff000128267825 */ /* 0x000fca00078e00ff */
[----:B------:R-:W-:-:S05]  /*20a70*/  SHF.R.U32.HI R39, RZ, 0x10, R39 ;  /* 0x00000010ff277819 */ /* 0x000fca0000011627 */
[----:B------:R-:W-:Y:S02]  /*20a80*/  IMAD R43, R39, -0x10001, R40 ;  /* 0xfffeffff272b7824 */ /* 0x000fe400078e0228 */
[----:B------:R-:W-:-:S05]  /*20a90*/  IMAD.WIDE.U32 R38, R36, -0xffff, RZ ;  /* 0xffff000124267825 */ /* 0x000fca00078e00ff */
[----:B------:R-:W-:-:S05]  /*20aa0*/  SHF.R.U32.HI R39, RZ, 0x10, R39 ;  /* 0x00000010ff277819 */ /* 0x000fca0000011627 */
[----:B------:R-:W-:Y:S02]  /*20ab0*/  IMAD R41, R39, -0x10001, R36 ;  /* 0xfffeffff27297824 */ /* 0x000fe400078e0224 */
[----:B------:R-:W-:-:S03]  /*20ac0*/  IMAD.WIDE.U32 R38, R30, -0xffff, RZ ;  /* 0xffff00011e267825 */ /* 0x000fc600078e00ff */
[----:B------:R0:W-:Y:S02]  /*20ad0*/  STG.E [R28.64], R41 ;  /* 0x000000291c007986 */ /* 0x0001e4000c101908 */
[----:B------:R-:W-:Y:S02]  /*20ae0*/  SHF.R.U32.HI R39, RZ, 0x10, R39 ;  /* 0x00000010ff277819 */ /* 0x000fe40000011627 */
[----:B------:R0:W-:Y:S03]  /*20af0*/  STG.E [R26.64], R43 ;  /* 0x0000002b1a007986 */ /* 0x0001e6000c101908 */
[----:B------:R-:W-:Y:S01]  /*20b00*/  IMAD R30, R39, -0x10001, R30 ;  /* 0xfffeffff271e7824 */ /* 0x000fe200078e021e */
[----:B------:R-:W-:Y:S05]  /*20b10*/  @!P0 BRA `(.L_x_133) ;  /* 0x0000034000008947 */ /* 0x000fea0003800000 */
[----:B0-----:R-:W-:-:S04]  /*20b20*/  IADD3 R29, R31, 0x1, RZ ;  /* 0x000000011f1d7810 */ /* 0x001fc80007ffe0ff */
[----:B------:R-:W-:-:S05]  /*20b30*/  IADD3 R27, R32, R29, RZ ;  /* 0x0000001d201b7210 */ /* 0x000fca0007ffe0ff */
[----:B------:R-:W-:-:S05]  /*20b40*/  IMAD.WIDE.U32 R26, R27, 0x4, R22 ;  /* 0x000000041b1a7825 */ /* 0x000fca00078e0016 */
[----:B------:R-:W2:Y:S01]  /*20b50*/  LDG.E R39, [R26.64] ;  /* 0x000000081a277981 */ /* 0x000ea2000c1e1900 */
[----:B------:R-:W-:-:S05]  /*20b60*/  IMAD.WIDE.U32 R28, R29, 0x4, R22 ;  /* 0x000000041d1c7825 */ /* 0x000fca00078e0016 */
[----:B------:R-:W3:Y:S01]  /*20b70*/  LDG.E R41, [R28.64] ;  /* 0x000000081c297981 */ /* 0x000ee2000c1e1900 */
[----:B------:R-:W-:Y:S02]  /*20b80*/  MOV R36, 0x1 ;  /* 0x0000000100247802 */ /* 0x000fe40000000f00 */
[----:B--2---:R-:W-:-:S04]  /*20b90*/  ISETP.NE.AND P0, PT, R39, 0x10000, PT ;  /* 0x000100002700780c */ /* 0x004fc80003f05270 */
[----:B------:R-:W-:-:S13]  /*20ba0*/  ISETP.EQ.AND P0, PT, R30, 0x10000, !P0 ;  /* 0x000100001e00780c */ /* 0x000fda0004702270 */
[----:B------:R-:W-:Y:S02]  /*20bb0*/  @!P0 IMAD R40, R30, R39, RZ ;  /* 0x000000271e288224 */ /* 0x000fe400078e02ff */
        /* <DEDUP_REMOVED lines=25> */
[----:B--2---:R-:W-:-:S04]  /*20d50*/  ISETP.NE.AND P0, PT, R36, 0x10000, PT ;  /* 0x000100002400780c */ /* 0x004fc80003f05270 */
[----:B------:R-:W-:-:S13]  /*20d60*/  ISETP.EQ.AND P0, PT, R39, 0x10000, !P0 ;  /* 0x000100002700780c */ /* 0x000fda0004702270 */
[----:B------:R-:W-:-:S04]  /*20d70*/  @!P0 IMAD R36, R39, R36, RZ ;  /* 0x0000002427248224 */ /* 0x000fc800078e02ff */
[----:B------:R-:W-:Y:S01]  /*20d80*/  @!P0 IMAD.WIDE.U32 R30, R36, -0xffff, RZ ;  /* 0xffff0001241e8825 */ /* 0x000fe200078e00ff */
[----:B------:R-:W-:-:S04]  /*20d90*/  MOV R30, 0x1 ;  /* 0x00000001001e7802 */ /* 0x000fc80000000f00 */
[----:B------:R-:W-:-:S05]  /*20da0*/  @!P0 SHF.R.U32.HI R31, RZ, 0x10, R31 ;  /* 0x00000010ff1f8819 */ /* 0x000fca000001161f */
[----:B------:R-:W-:-:S05]  /*20db0*/  @!P0 IMAD R30, R31, -0x10001, R36 ;  /* 0xfffeffff1f1e8824 */ /* 0x000fca00078e0224 */
[----:B---3--:R-:W-:Y:S02]  /*20dc0*/  IADD3 R36, R41, R30, RZ ;  /* 0x0000001e29247210 */ /* 0x008fe40007ffe0ff */
[----:B------:R-:W-:-:S03]  /*20dd0*/  IADD3 R38, -R30, 0x10001, R41 ;  /* 0x000100011e267810 */ /* 0x000fc60007ffe129 */
[----:B------:R-:W-:-:S05]  /*20de0*/  IMAD.WIDE.U32 R30, R36, -0xffff, RZ ;  /* 0xffff0001241e7825 */ /* 0x000fca00078e00ff */
[----:B------:R-:W-:Y:S01]  /*20df0*/  SHF.R.U32.HI R41, RZ, 0x10, R31 ;  /* 0x00000010ff297819 */ /* 0x000fe2000001161f */
[----:B------:R-:W-:-:S05]  /*20e00*/  IMAD.WIDE.U32 R30, R38, -0xffff, RZ ;  /* 0xffff0001261e7825 */ /* 0x000fca00078e00ff */
[----:B------:R-:W-:Y:S01]  /*20e10*/  SHF.R.U32.HI R39, RZ, 0x10, R31 ;  /* 0x00000010ff277819 */ /* 0x000fe2000001161f */
[----:B------:R-:W-:-:S04]  /*20e20*/  IMAD R31, R41, -0x10001, R36 ;  /* 0xfffeffff291f7824 */ /* 0x000fc800078e0224 */
[----:B------:R-:W-:Y:S01]  /*20e30*/  IMAD R39, R39, -0x10001, R38 ;  /* 0xfffeffff27277824 */ /* 0x000fe200078e0226 */
[----:B------:R0:W-:Y:S04]  /*20e40*/  STG.E [R28.64], R31 ;  /* 0x0000001f1c007986 */ /* 0x0001e8000c101908 */
[----:B------:R0:W-:Y:S02]  /*20e50*/  STG.E [R26.64], R39 ;  /* 0x000000271a007986 */ /* 0x0001e4000c101908 */
.L_x_133:
[----:B------:R-:W-:-:S04]  /*20e60*/  LEA R37, R32, R37, 0x1 ;  /* 0x0000002520257211 */ /* 0x000fc800078e08ff */
[----:B------:R-:W-:-:S13]  /*20e70*/  ISETP.GE.U32.AND P0, PT, R37, R8, PT ;  /* 0x000000082500720c */ /* 0x000fda0003f06070 */
[----:B------:R-:W-:Y:S05]  /*20e80*/  @!P0 BRA `(.L_x_134) ;  /* 0xfffff30000008947 */ /* 0x000fea000383ffff */
[----:B------:R-:W-:Y:S05]  /*20e90*/  BRA `(.L_x_135) ;  /* 0x00000a5000007947 */ /* 0x000fea0003800000 */
.L_x_130:
[----:B------:R-:W-:-:S02]  /*20ea0*/  MOV R33, RZ ;  /* 0x000000ff00217202 */ /* 0x000fc40000000f00 */
.L_x_139:
[----:B0-----:R-:W-:Y:S01]  /*20eb0*/  IMAD.MOV.U32 R26, RZ, RZ, 0x1 ;  /* 0x00000001ff1a7424 */ /* 0x001fe200078e00ff */
[----:B------:R-:W-:Y:S01]  /*20ec0*/  UMOV UR6, URZ ;  /* 0x0000003f00067c82 */ /* 0x000fe20008000000 */
[----:B------:R-:W-:-:S03]  /*20ed0*/  ISETP.NE.AND P1, PT, R34, RZ, PT ;  /* 0x000000ff2200720c */ /* 0x000fc60003f25270 */
[----:B------:R-:W-:-:S04]  /*20ee0*/  SHF.L.U32 R26, R26, UR5, RZ ;  /* 0x000000051a1a7c19 */ /* 0x000fc800080006ff */
[----:B------:R-:W-:-:S04]  /*20ef0*/  IMNMX.U32 R26, R26, 0x1, !PT ;  /* 0x000000011a1a7817 */ /* 0x000fc80007800000 */
[----:B------:R-:W-:-:S04]  /*20f00*/  IADD3 R26, R26, -0x1, RZ ;  /* 0xffffffff1a1a7810 */ /* 0x000fc80007ffe0ff */
[----:B------:R-:W-:-:S13]  /*20f10*/  ISETP.GE.U32.AND P0, PT, R26, 0x3, PT ;  /* 0x000000031a00780c */ /* 0x000fda0003f06070 */
[----:B------:R-:W-:Y:S05]  /*20f20*/  @!P0 BRA `(.L_x_136) ;  /* 0x0000058000008947 */ /* 0x000fea0003800000 */
[----:B------:R-:W-:Y:S01]  /*20f30*/  MOV R38, R35 ;  /* 0x0000002300267202 */ /* 0x000fe20000000f00 */
[----:B------:R-:W-:-:S02]  /*20f40*/  UMOV UR6, URZ ;  /* 0x0000003f00067c82 */ /* 0x000fc40008000000 */
.L_x_137:
[----:B------:R-:W-:-:S04]  /*20f50*/  IADD3 R39, R33, UR6, RZ ;  /* 0x0000000621277c10 */ /* 0x000fc8000fffe0ff */
[----:B0-----:R-:W-:-:S05]  /*20f60*/  IADD3 R31, R32, R39, RZ ;  /* 0x00000027201f7210 */ /* 0x001fca0007ffe0ff */
[----:B------:R-:W-:-:S05]  /*20f70*/  IMAD.WIDE.U32 R30, R31, 0x4, R22 ;  /* 0x000000041f1e7825 */ /* 0x000fca00078e0016 */
[----:B------:R-:W2:Y:S01]  /*20f80*/  LDG.E R37, [R30.64] ;  /* 0x000000081e257981 */ /* 0x000ea2000c1e1900 */
[----:B------:R-:W-:-:S05]  /*20f90*/  IMAD.WIDE.U32 R28, R39, 0x4, R22 ;  /* 0x00000004271c7825 */ /* 0x000fca00078e0016 */
[----:B------:R-:W3:Y:S01]  /*20fa0*/  LDG.E R36, [R28.64] ;  /* 0x000000081c247981 */ /* 0x000ee2000c1e1900 */
[----:B------:R-:W-:Y:S01]  /*20fb0*/  IADD3 R45, R39, 0x1, RZ ;  /* 0x00000001272d7810 */ /* 0x000fe20007ffe0ff */
[----:B--2---:R-:W-:-:S05]  /*20fc0*/  IMAD.WIDE.U32 R26, R37, -0xffff, RZ ;  /* 0xffff0001251a7825 */ /* 0x004fca00078e00ff */
[----:B------:R-:W-:-:S05]  /*20fd0*/  SHF.R.U32.HI R26, RZ, 0x10, R27 ;  /* 0x00000010ff1a7819 */ /* 0x000fca000001161b */
[----:B------:R-:W-:-:S05]  /*20fe0*/  IMAD R37, R26, -0x10001, R37 ;  /* 0xfffeffff1a257824 */ /* 0x000fca00078e0225 */
[C---:B---3--:R-:W-:Y:S02]  /*20ff0*/  IADD3 R40, R37.reuse, R36, RZ ;  /* 0x0000002425287210 */ /* 0x048fe40007ffe0ff */
[----:B------:R-:W-:Y:S02]  /*21000*/  IADD3 R36, -R37, 0x10001, R36 ;  /* 0x0001000125247810 */ /* 0x000fe40007ffe124 */
[----:B------:R-:W-:Y:S01]  /*21010*/  IADD3 R37, R32, R45, RZ ;  /* 0x0000002d20257210 */ /* 0x000fe20007ffe0ff */
[----:B------:R-:W-:-:S05]  /*21020*/  IMAD.WIDE.U32 R26, R40, -0xffff, RZ ;  /* 0xffff0001281a7825 */ /* 0x000fca00078e00ff */
[----:B------:R-:W-:-:S05]  /*21030*/  SHF.R.U32.HI R27, RZ, 0x10, R27 ;  /* 0x00000010ff1b7819 */ /* 0x000fca000001161b */
[----:B------:R-:W-:Y:S02]  /*21040*/  IMAD R41, R27, -0x10001, R40 ;  /* 0xfffeffff1b297824 */ /* 0x000fe400078e0228 */
[----:B------:R-:W-:-:S03]  /*21050*/  IMAD.WIDE.U32 R26, R36, -0xffff, RZ ;  /* 0xffff0001241a7825 */ /* 0x000fc600078e00ff */
[----:B------:R0:W-:Y:S02]  /*21060*/  STG.E [R28.64], R41 ;  /* 0x000000291c007986 */ /* 0x0001e4000c101908 */
[----:B------:R-:W-:-:S05]  /*21070*/  SHF.R.U32.HI R27, RZ, 0x10, R27 ;  /* 0x00000010ff1b7819 */ /* 0x000fca000001161b */
[----:B------:R-:W-:Y:S02]  /*21080*/  IMAD R43, R27, -0x10001, R36 ;  /* 0xfffeffff1b2b7824 */ /* 0x000fe400078e0224 */
[----:B------:R-:W-:-:S03]  /*21090*/  IMAD.WIDE.U32 R36, R37, 0x4, R22 ;  /* 0x0000000425247825 */ /* 0x000fc600078e0016 */
[----:B------:R1:W-:Y:S04]  /*210a0*/  STG.E [R30.64], R43 ;  /* 0x0000002b1e007986 */ /* 0x0003e8000c101908 */
[----:B------:R-:W2:Y:S01]  /*210b0*/  LDG.E R42, [R36.64] ;  /* 0x00000008242a7981 */ /* 0x000ea2000c1e1900 */
[----:B------:R-:W-:-:S05]  /*210c0*/  IMAD.WIDE.U32 R26, R45, 0x4, R22 ;  /* 0x000000042d1a7825 */ /* 0x000fca00078e0016 */
[----:B------:R-:W3:Y:S01]  /*210d0*/  LDG.E R40, [R26.64] ;  /* 0x000000081a287981 */ /* 0x000ee2000c1e1900 */
[----:B0-----:R-:W-:Y:S02]  /*210e0*/  MOV R41, 0x1 ;  /* 0x0000000100297802 */ /* 0x001fe40000000f00 */
[----:B-1----:R-:W-:Y:S02]  /*210f0*/  IADD3 R31, R39, 0x2, RZ ;  /* 0x00000002271f7810 */ /* 0x002fe40007ffe0ff */
[----:B--2---:R-:W-:-:S13]  /*21100*/  ISETP.NE.AND P0, PT, R42, 0x10000, PT ;  /* 0x000100002a00780c */ /* 0x004fda0003f05270 */
[----:B------:R-:W-:-:S05]  /*21110*/  @P0 SHF.L.U32 R42, R42, 0x10, RZ ;  /* 0x000000102a2a0819 */ /* 0x000fca00000006ff */
[----:B------:R-:W-:-:S05]  /*21120*/  @P0 IMAD.WIDE.U32 R28, R42, -0xffff, RZ ;  /* 0xffff00012a1c0825 */ /* 0x000fca00078e00ff */
[----:B------:R-:W-:-:S05]  /*21130*/  @P0 SHF.R.U32.HI R29, RZ, 0x10, R29 ;  /* 0x00000010ff1d0819 */ /* 0x000fca000001161d */
[----:B------:R-:W-:-:S04]  /*21140*/  @P0 IMAD R41, R29, -0x10001, R42 ;  /* 0xfffeffff1d290824 */ /* 0x000fc800078e022a */
[----:B---3--:R-:W-:Y:S01]  /*21150*/  IMAD.IADD R42, R40, 0x1, R41 ;  /* 0x00000001282a7824 */ /* 0x008fe200078e0229 */
[----:B------:R-:W-:-:S03]  /*21160*/  IADD3 R40, -R41, 0x10001, R40 ;  /* 0x0001000129287810 */ /* 0x000fc60007ffe128 */
[----:B------:R-:W-:-:S05]  /*21170*/  IMAD.WIDE.U32 R28, R42, -0xffff, RZ ;  /* 0xffff00012a1c7825 */ /* 0x000fca00078e00ff */
[----:B------:R-:W-:-:S05]  /*21180*/  SHF.R.U32.HI R29, RZ, 0x10, R29 ;  /* 0x00000010ff1d7819 */ /* 0x000fca000001161d */
[----:B------:R-:W-:Y:S02]  /*21190*/  IMAD R43, R29, -0x10001, R42 ;  /* 0xfffeffff1d2b7824 */ /* 0x000fe400078e022a */
[----:B------:R-:W-:-:S03]  /*211a0*/  IMAD.WIDE.U32 R28, R40, -0xffff, RZ ;  /* 0xffff0001281c7825 */ /* 0x000fc600078e00ff */
[----:B------:R-:W-:Y:S02]  /*211b0*/  STG.E [R26.64], R43 ;  /* 0x0000002b1a007986 */ /* 0x000fe4000c101908 */
[----:B------:R-:W-:Y:S02]  /*211c0*/  SHF.R.U32.HI R41, RZ, 0x10, R29 ;  /* 0x00000010ff297819 */ /* 0x000fe4000001161d */
[----:B------:R-:W-:-:S03]  /*211d0*/  IADD3 R29, R32, R31, RZ ;  /* 0x0000001f201d7210 */ /* 0x000fc60007ffe0ff */
[----:B------:R-:W-:Y:S02]  /*211e0*/  IMAD R41, R41, -0x10001, R40 ;  /* 0xfffeffff29297824 */ /* 0x000fe400078e0228 */
[----:B------:R-:W-:-:S03]  /*211f0*/  IMAD.WIDE.U32 R28, R29, 0x4, R22 ;  /* 0x000000041d1c7825 */ /* 0x000fc600078e0016 */
[----:B------:R0:W-:Y:S04]  /*21200*/  STG.E [R36.64], R41 ;  /* 0x0000002924007986 */ /* 0x0001e8000c101908 */
[----:B------:R-:W2:Y:S01]  /*21210*/  LDG.E R42, [R28.64] ;  /* 0x000000081c2a7981 */ /* 0x000ea2000c1e1900 */
[----:B------:R-:W-:-:S05]  /*21220*/  IMAD.WIDE.U32 R30, R31, 0x4, R22 ;  /* 0x000000041f1e7825 */ /* 0x000fca00078e0016 */
[----:B------:R-:W3:Y:S01]  /*21230*/  LDG.E R40, [R30.64] ;  /* 0x000000081e287981 */ /* 0x000ee2000c1e1900 */
[----:B0-----:R-:W-:Y:S01]  /*21240*/  IADD3 R37, R39, 0x3, RZ ;  /* 0x0000000327257810 */ /* 0x001fe20007ffe0ff */
[----:B--2---:R-:W-:-:S05]  /*21250*/  IMAD.WIDE.U32 R26, R42, -0xffff, RZ ;  /* 0xffff00012a1a7825 */ /* 0x004fca00078e00ff */
[----:B------:R-:W-:-:S05]  /*21260*/  SHF.R.U32.HI R27, RZ, 0x10, R27 ;  /* 0x00000010ff1b7819 */ /* 0x000fca000001161b */
[----:B------:R-:W-:-:S05]  /*21270*/  IMAD R43, R27, -0x10001, R42 ;  /* 0xfffeffff1b2b7824 */ /* 0x000fca00078e022a */
[C---:B---3--:R-:W-:Y:S02]  /*21280*/  IADD3 R42, R43.reuse, R40, RZ ;  /* 0x000000282b2a7210 */ /* 0x048fe40007ffe0ff */
[----:B------:R-:W-:-:S03]  /*21290*/  IADD3 R40, -R43, 0x10001, R40 ;  /* 0x000100012b287810 */ /* 0x000fc60007ffe128 */
[----:B------:R-:W-:-:S05]  /*212a0*/  IMAD.WIDE.U32 R26, R42, -0xffff, RZ ;  /* 0xffff00012a1a7825 */ /* 0x000fca00078e00ff */
[----:B------:R-:W-:-:S05]  /*212b0*/  SHF.R.U32.HI R27, RZ, 0x10, R27 ;  /* 0x00000010ff1b7819 */ /* 0x000fca000001161b */
[----:B------:R-:W-:Y:S02]  /*212c0*/  IMAD R45, R27, -0x10001, R42 ;  /* 0xfffeffff1b2d7824 */ /* 0x000fe400078e022a */
[----:B------:R-:W-:-:S03]  /*212d0*/  IMAD.WIDE.U32 R26, R40, -0xffff, RZ ;  /* 0xffff0001281a7825 */ /* 0x000fc600078e00ff */
[----:B------:R0:W-:Y:S02]  /*212e0*/  STG.E [R30.64], R45 ;  /* 0x0000002d1e007986 */ /* 0x0001e4000c101908 */
[----:B------:R-:W-:Y:S01]  /*212f0*/  SHF.R.U32.HI R39, RZ, 0x10, R27 ;  /* 0x00000010ff277819 */ /* 0x000fe2000001161b */
[----:B------:R-:W-:-:S04]  /*21300*/  IMAD.IADD R27, R32, 0x1, R37 ;  /* 0x00000001201b7824 */ /* 0x000fc800078e0225 */
[----:B------:R-:W-:Y:S02]  /*21310*/  IMAD R39, R39, -0x10001, R40 ;  /* 0xfffeffff27277824 */ /* 0x000fe400078e0228 */
[----:B------:R-:W-:-:S03]  /*21320*/  IMAD.WIDE.U32 R26, R27, 0x4, R22 ;  /* 0x000000041b1a7825 */ /* 0x000fc600078e0016 */
[----:B------:R1:W-:Y:S04]  /*21330*/  STG.E [R28.64], R39 ;  /* 0x000000271c007986 */ /* 0x0003e8000c101908 */
[----:B------:R-:W2:Y:S01]  /*21340*/  LDG.E R40, [R26.64] ;  /* 0x000000081a287981 */ /* 0x000ea2000c1e1900 */
[----:B------:R-:W-:-:S05]  /*21350*/  IMAD.WIDE.U32 R36, R37, 0x4, R22 ;  /* 0x0000000425247825 */ /* 0x000fca00078e0016 */
[----:B------:R-:W3:Y:S01]  /*21360*/  LDG.E R41, [R36.64] ;  /* 0x0000000824297981 */ /* 0x000ee2000c1e1900 */
[----:B------:R-:W-:Y:S01]  /*21370*/  IADD3 R38, R38, -0x4, RZ ;  /* 0xfffffffc26267810 */ /* 0x000fe20007ffe0ff */
[----:B------:R-:W-:Y:S01]  /*21380*/  UIADD3 UR6, UR6, 0x4, URZ ;  /* 0x0000000406067890 */ /* 0x000fe2000fffe03f */
[----:B--2---:R-:W-:-:S13]  /*21390*/  ISETP.NE.AND P0, PT, R40, 0x10000, PT ;  /* 0x000100002800780c */ /* 0x004fda0003f05270 */
[----:B------:R-:W-:-:S05]  /*213a0*/  @P0 SHF.L.U32 R40, R40, 0x10, RZ ;  /* 0x0000001028280819 */ /* 0x000fca00000006ff */
[----:B0-----:R-:W-:Y:S01]  /*213b0*/  @P0 IMAD.WIDE.U32 R30, R40, -0xffff, RZ ;  /* 0xffff0001281e0825 */ /* 0x001fe200078e00ff */
[----:B------:R-:W-:-:S04]  /*213c0*/  MOV R30, 0x1 ;  /* 0x00000001001e7802 */ /* 0x000fc80000000f00 */
[----:B------:R-:W-:-:S05]  /*213d0*/  @P0 SHF.R.U32.HI R31, RZ, 0x10, R31 ;  /* 0x00000010ff1f0819 */ /* 0x000fca000001161f */
[----:B------:R-:W-:Y:S01]  /*213e0*/  @P0 IMAD R30, R31, -0x10001, R40 ;  /* 0xfffeffff1f1e0824 */ /* 0x000fe200078e0228 */
[----:B------:R-:W-:-:S04]  /*213f0*/  ISETP.NE.AND P0, PT, R38, RZ, PT ;  /* 0x000000ff2600720c */ /* 0x000fc80003f05270 */
[----:B---3--:R-:W-:Y:S02]  /*21400*/  IADD3 R31, R41, R30, RZ ;  /* 0x0000001e291f7210 */ /* 0x008fe40007ffe0ff */
[----:B------:R-:W-:-:S03]  /*21410*/  IADD3 R30, -R30, 0x10001, R41 ;  /* 0x000100011e1e7810 */ /* 0x000fc60007ffe129 */
[----:B-1----:R-:W-:-:S05]  /*21420*/  IMAD.WIDE.U32 R28, R31, -0xffff, RZ ;  /* 0xffff00011f1c7825 */ /* 0x002fca00078e00ff */
[----:B------:R-:W-:Y:S01]  /*21430*/  SHF.R.U32.HI R40, RZ, 0x10, R29 ;  /* 0x00000010ff287819 */ /* 0x000fe2000001161d */
[----:B------:R-:W-:-:S04]  /*21440*/  IMAD.WIDE.U32 R28, R30, -0xffff, RZ ;  /* 0xffff00011e1c7825 */ /* 0x000fc800078e00ff */
[----:B------:R-:W-:Y:S01]  /*21450*/  IMAD R31, R40, -0x10001, R31 ;  /* 0xfffeffff281f7824 */ /* 0x000fe200078e021f */
[----:B------:R-:W-:-:S04]  /*21460*/  SHF.R.U32.HI R29, RZ, 0x10, R29 ;  /* 0x00000010ff1d7819 */ /* 0x000fc8000001161d */
[----:B------:R0:W-:Y:S01]  /*21470*/  STG.E [R36.64], R31 ;  /* 0x0000001f24007986 */ /* 0x0001e2000c101908 */
[----:B------:R-:W-:-:S05]  /*21480*/  IMAD R29, R29, -0x10001, R30 ;  /* 0xfffeffff1d1d7824 */ /* 0x000fca00078e021e */
[----:B------:R0:W-:Y:S01]  /*21490*/  STG.E [R26.64], R29 ;  /* 0x0000001d1a007986 */ /* 0x0001e2000c101908 */
[----:B------:R-:W-:Y:S05]  /*214a0*/  @P0 BRA `(.L_x_137) ;  /* 0xfffffaa000000947 */ /* 0x000fea000383ffff */
.L_x_136:
[----:B------:R-:W-:Y:S05]  /*214b0*/  @!P1 BRA `(.L_x_138) ;  /* 0x0000040000009947 */ /* 0x000fea0003800000 */
[----:B0-----:R-:W-:-:S04]  /*214c0*/  IADD3 R37, R33, UR6, RZ ;  /* 0x0000000621257c10 */ /* 0x001fc8000fffe0ff */
[----:B------:R-:W-:-:S05]  /*214d0*/  IADD3 R29, R32, R37, RZ ;  /* 0x00000025201d7210 */ /* 0x000fca0007ffe0ff */
[----:B------:R-:W-:-:S05]  /*214e0*/  IMAD.WIDE.U32 R28, R29, 0x4, R22 ;  /* 0x000000041d1c7825 */ /* 0x000fca00078e0016 */
[----:B------:R-:W2:Y:S01]  /*214f0*/  LDG.E R36, [R28.64] ;  /* 0x000000081c247981 */ /* 0x000ea2000c1e1900 */
[----:B------:R-:W-:-:S05]  /*21500*/  IMAD.WIDE.U32 R30, R37, 0x4, R22 ;  /* 0x00000004251e7825 */ /* 0x000fca00078e0016 */
[----:B------:R-:W3:Y:S01]  /*21510*/  LDG.E R39, [R30.64] ;  /* 0x000000081e277981 */ /* 0x000ee2000c1e1900 */
[----:B------:R-:W-:Y:S01]  /*21520*/  ISETP.NE.AND P0, PT, R34, 0x1, PT ;  /* 0x000000012200780c */ /* 0x000fe20003f05270 */
[----:B--2---:R-:W-:-:S05]  /*21530*/  IMAD.WIDE.U32 R26, R36, -0xffff, RZ ;  /* 0xffff0001241a7825 */ /* 0x004fca00078e00ff */
[----:B------:R-:W-:-:S05]  /*21540*/  SHF.R.U32.HI R27, RZ, 0x10, R27 ;  /* 0x00000010ff1b7819 */ /* 0x000fca000001161b */
[----:B------:R-:W-:-:S05]  /*21550*/  IMAD R36, R27, -0x10001, R36 ;  /* 0xfffeffff1b247824 */ /* 0x000fca00078e0224 */
[C---:B---3--:R-:W-:Y:S02]  /*21560*/  IADD3 R38, R36.reuse, R39, RZ ;  /* 0x0000002724267210 */ /* 0x048fe40007ffe0ff */
        /* <DEDUP_REMOVED lines=8> */
[----:B------:R0:W-:Y:S01]  /*215f0*/  STG.E [R28.64], R39 ;  /* 0x000000271c007986 */ /* 0x0001e2000c101908 */
[----:B------:R-:W-:Y:S05]  /*21600*/  @!P0 BRA `(.L_x_138) ;  /* 0x000002b000008947 */ /* 0x000fea0003800000 */
[----:B0-----:R-:W-:-:S04]  /*21610*/  IADD3 R29, R37, 0x1, RZ ;  /* 0x00000001251d7810 */ /* 0x001fc80007ffe0ff */
[----:B------:R-:W-:-:S05]  /*21620*/  IADD3 R27, R32, R29, RZ ;  /* 0x0000001d201b7210 */ /* 0x000fca0007ffe0ff */
[----:B------:R-:W-:-:S05]  /*21630*/  IMAD.WIDE.U32 R26, R27, 0x4, R22 ;  /* 0x000000041b1a7825 */ /* 0x000fca00078e0016 */
[----:B------:R-:W2:Y:S01]  /*21640*/  LDG.E R36, [R26.64] ;  /* 0x000000081a247981 */ /* 0x000ea2000c1e1900 */
[----:B------:R-:W-:-:S05]  /*21650*/  IMAD.WIDE.U32 R28, R29, 0x4, R22 ;  /* 0x000000041d1c7825 */ /* 0x000fca00078e0016 */
[----:B------:R-:W3:Y:S01]  /*21660*/  LDG.E R39, [R28.64] ;  /* 0x000000081c277981 */ /* 0x000ee2000c1e1900 */
[----:B--2---:R-:W-:-:S13]  /*21670*/  ISETP.NE.AND P0, PT, R36, 0x10000, PT ;  /* 0x000100002400780c */ /* 0x004fda0003f05270 */
[----:B------:R-:W-:-:S05]  /*21680*/  @P0 SHF.L.U32 R36, R36, 0x10, RZ ;  /* 0x0000001024240819 */ /* 0x000fca00000006ff */
[----:B------:R-:W-:Y:S01]  /*21690*/  @P0 IMAD.WIDE.U32 R30, R36, -0xffff, RZ ;  /* 0xffff0001241e0825 */ /* 0x000fe200078e00ff */
[----:B------:R-:W-:-:S04]  /*216a0*/  MOV R30, 0x1 ;  /* 0x00000001001e7802 */ /* 0x000fc80000000f00 */
[----:B------:R-:W-:-:S05]  /*216b0*/  @P0 SHF.R.U32.HI R31, RZ, 0x10, R31 ;  /* 0x00000010ff1f0819 */ /* 0x000fca000001161f */
[----:B------:R-:W-:Y:S01]  /*216c0*/  @P0 IMAD R30, R31, -0x10001, R36 ;  /* 0xfffeffff1f1e0824 */ /* 0x000fe200078e0224 */
[----:B------:R-:W-:-:S04]  /*216d0*/  ISETP.NE.AND P0, PT, R34, 0x2, PT ;  /* 0x000000022200780c */ /* 0x000fc80003f05270 */
        /* <DEDUP_REMOVED lines=11> */
[----:B------:R-:W-:-:S04]  /*21790*/  IADD3 R37, R37, 0x2, RZ ;  /* 0x0000000225257810 */ /* 0x000fc80007ffe0ff */
[----:B0-----:R-:W-:-:S05]  /*217a0*/  IADD3 R31, R32, R37, RZ ;  /* 0x00000025201f7210 */ /* 0x001fca0007ffe0ff */
[----:B------:R-:W-:-:S05]  /*217b0*/  IMAD.WIDE.U32 R30, R31, 0x4, R22 ;  /* 0x000000041f1e7825 */ /* 0x000fca00078e0016 */
[----:B------:R-:W2:Y:S01]  /*217c0*/  LDG.E R28, [R30.64] ;  /* 0x000000081e1c7981 */ /* 0x000ea2000c1e1900 */
[----:B------:R-:W-:-:S05]  /*217d0*/  IMAD.WIDE.U32 R36, R37, 0x4, R22 ;  /* 0x0000000425247825 */ /* 0x000fca00078e0016 */
[----:B------:R-:W3:Y:S01]  /*217e0*/  LDG.E R29, [R36.64] ;  /* 0x00000008241d7981 */ /* 0x000ee2000c1e1900 */
[----:B--2---:R-:W-:-:S05]  /*217f0*/  IMAD.WIDE.U32 R26, R28, -0xffff, RZ ;  /* 0xffff00011c1a7825 */ /* 0x004fca00078e00ff */
[----:B------:R-:W-:-:S05]  /*21800*/  SHF.R.U32.HI R27, RZ, 0x10, R27 ;  /* 0x00000010ff1b7819 */ /* 0x000fca000001161b */
[----:B------:R-:W-:-:S05]  /*21810*/  IMAD R28, R27, -0x10001, R28 ;  /* 0xfffeffff1b1c7824 */ /* 0x000fca00078e021c */
[C---:B---3--:R-:W-:Y:S02]  /*21820*/  IADD3 R38, R28.reuse, R29, RZ ;  /* 0x0000001d1c267210 */ /* 0x048fe40007ffe0ff */
[----:B------:R-:W-:-:S03]  /*21830*/  IADD3 R39, -R28, 0x10001, R29 ;  /* 0x000100011c277810 */ /* 0x000fc60007ffe11d */
[----:B------:R-:W-:-:S04]  /*21840*/  IMAD.WIDE.U32 R28, R38, -0xffff, RZ ;  /* 0xffff0001261c7825 */ /* 0x000fc800078e00ff */
[----:B------:R-:W-:Y:S01]  /*21850*/  IMAD.WIDE.U32 R26, R39, -0xffff, RZ ;  /* 0xffff0001271a7825 */ /* 0x000fe200078e00ff */
[----:B------:R-:W-:-:S04]  /*21860*/  SHF.R.U32.HI R29, RZ, 0x10, R29 ;  /* 0x00000010ff1d7819 */ /* 0x000fc8000001161d */
[----:B------:R-:W-:Y:S01]  /*21870*/  SHF.R.U32.HI R26, RZ, 0x10, R27 ;  /* 0x00000010ff1a7819 */ /* 0x000fe2000001161b */
[----:B------:R-:W-:-:S04]  /*21880*/  IMAD R27, R29, -0x10001, R38 ;  /* 0xfffeffff1d1b7824 */ /* 0x000fc800078e0226 */
[----:B------:R-:W-:Y:S01]  /*21890*/  IMAD R39, R26, -0x10001, R39 ;  /* 0xfffeffff1a277824 */ /* 0x000fe200078e0227 */
[----:B------:R0:W-:Y:S04]  /*218a0*/  STG.E [R36.64], R27 ;  /* 0x0000001b24007986 */ /* 0x0001e8000c101908 */
[----:B------:R0:W-:Y:S02]  /*218b0*/  STG.E [R30.64], R39 ;  /* 0x000000271e007986 */ /* 0x0001e4000c101908 */
.L_x_138:
[----:B------:R-:W-:-:S04]  /*218c0*/  LEA R33, R32, R33, 0x1 ;  /* 0x0000002120217211 */ /* 0x000fc800078e08ff */
[----:B------:R-:W-:-:S13]  /*218d0*/  ISETP.GE.U32.AND P0, PT, R33, R8, PT ;  /* 0x000000082100720c */ /* 0x000fda0003f06070 */
[----:B------:R-:W-:Y:S05]  /*218e0*/  @!P0 BRA `(.L_x_139) ;  /* 0xfffff5c000008947 */ /* 0x000fea000383ffff */
.L_x_135:
[----:B------:R-:W-:Y:S02]  /*218f0*/  UIADD3 UR6, UR7, 0x1, URZ ;  /* 0x0000000107067890 */ /* 0x000fe4000fffe03f */
[----:B------:R-:W-:-:S04]  /*21900*/  UIADD3 UR5, UR5, 0x1, URZ ;  /* 0x0000000105057890 */ /* 0x000fc8000fffe03f */
[----:B------:R-:W-:-:S06]  /*21910*/  UISETP.GE.U32.AND UP0, UPT, UR5, UR6, UPT ;  /* 0x000000060500728c */ /* 0x000fcc000bf06070 */
[----:B------:R-:W-:-:S13]  /*21920*/  PLOP3.LUT P0, PT, PT, PT, UP0, 0x80, 0x0 ;  /* 0x000000000000781c */ /* 0x000fda0003f0f008 */
[----:B------:R-:W-:Y:S01]  /*21930*/  @P0 CALL.REL.NOINC `(.L_x_129) ;  /* 0x0000001000000944 */ /* 0x000fe20003c00000 */
[----:B------:R-:W-:Y:S05]  /*21940*/  BRA `(.L_x_140) ;  /* 0xffffe79000007947 */ /* 0x000fea000383ffff */
.L_x_129:
[----:B0-----:R-:W-:Y:S01]  /*21950*/  IMAD.MOV.U32 R26, RZ, RZ, 0x1 ;  /* 0x00000001ff1a7424 */ /* 0x001fe200078e00ff */
[----:B------:R-:W-:Y:S01]  /*21960*/  UMOV UR5, URZ ;  /* 0x0000003f00057c82 */ /* 0x000fe20008000000 */
[----:B------:R-:W-:-:S03]  /*21970*/  LOP3.LUT R38, R17, 0x3, RZ, 0xc0, !PT ;  /* 0x0000000311267812 */ /* 0x000fc600078ec0ff */
[----:B------:R-:W-:-:S04]  /*21980*/  SHF.L.U32 R26, R26, UR7, RZ ;  /* 0x000000071a1a7c19 */ /* 0x000fc800080006ff */
[----:B------:R-:W-:-:S04]  /*21990*/  IMNMX.U32 R26, R26, 0x1, !PT ;  /* 0x000000011a1a7817 */ /* 0x000fc80007800000 */
[----:B------:R-:W-:-:S04]  /*219a0*/  IADD3 R26, R26, -0x1, RZ ;  /* 0xffffffff1a1a7810 */ /* 0x000fc80007ffe0ff */
[----:B------:R-:W-:-:S13]  /*219b0*/  ISETP.GE.U32.AND P0, PT, R26, 0x3, PT ;  /* 0x000000031a00780c */ /* 0x000fda0003f06070 */
        /* <DEDUP_REMOVED lines=8> */
.L_x_144:
[----:B------:R-:W-:Y:S02]  /*21a40*/  IADD3 R40, R14, UR5, RZ ;  /* 0x000000050e287c10 */ /* 0x000fe4000fffe0ff */
[----:B0-----:R-:W-:Y:S02]  /*21a50*/  MOV R39, 0x4 ;  /* 0x0000000400277802 */ /* 0x001fe40000000f00 */
[----:B------:R-:W-:-:S03]  /*21a60*/  IADD3 R26, P1, R15, UR5, RZ ;  /* 0x000000050f1a7c10 */ /* 0x000fc6000ff3e0ff */
[----:B------:R-:W-:Y:S01]  /*21a70*/  IMAD.WIDE.U32 R32, R40, R39, c[0x0][0x1c0] ;  /* 0x0000700028207625 */ /* 0x000fe200078e0027 */
[----:B------:R-:W-:Y:S02]  /*21a80*/  IADD3.X R27, RZ, R16, RZ, P1, !PT ;  /* 0x00000010ff1b7210 */ /* 0x000fe40000ffe4ff */
[C---:B------:R-:W-:Y:S02]  /*21a90*/  LEA R34, P1, R26.reuse, c[0x0][0x188], 0x2 ;  /* 0x000062001a227a11 */ /* 0x040fe400078210ff */
[----:B------:R-:W2:Y:S02]  /*21aa0*/  LDG.E R29, [R32.64] ;  /* 0x00000008201d7981 */ /* 0x000ea4000c1e1900 */
[----:B------:R-:W-:-:S05]  /*21ab0*/  LEA.HI.X R35, R26, c[0x0][0x18c], R27, 0x2, P1 ;  /* 0x000063001a237a11 */ /* 0x000fca00008f141b */
[----:B------:R-:W3:Y:S01]  /*21ac0*/  LDG.E R41, [R34.64] ;  /* 0x0000000822297981 */ /* 0x000ee2000c1e1900 */
[----:B------:R-:W-:-:S05]  /*21ad0*/  IADD3 R36, R8, UR5, RZ ;  /* 0x0000000508247c10 */ /* 0x000fca000fffe0ff */
        /* <DEDUP_REMOVED lines=17> */
[----:B------:R-:W-:-:S06]  /*21bf0*/  UIADD3 UR6, UR5, 0x4, URZ ;  /* 0x0000000405067890 */ /* 0x000fcc000fffe03f */
[----:B-1----:R-:W-:Y:S02]  /*21c00*/  IADD3 R30, R14, UR6, RZ ;  /* 0x000000060e1e7c10 */ /* 0x002fe4000fffe0ff */
[----:B------:R-:W-:-:S03]  /*21c10*/  IADD3 R37, P1, R15, UR6, RZ ;  /* 0x000000060f257c10 */ /* 0x000fc6000ff3e0ff */
[----:B------:R-:W-:Y:S01]  /*21c20*/  IMAD.WIDE.U32 R30, R30, R39, c[0x0][0x1c0] ;  /* 0x000070001e1e7625 */ /* 0x000fe200078e0027 */
[----:B------:R-:W-:Y:S02]  /*21c30*/  IADD3.X R42, RZ, R16, RZ, P1, !PT ;  /* 0x00000010ff2a7210 */ /* 0x000fe40000ffe4ff */
[----:B------:R-:W-:-:S04]  /*21c40*/  LEA R36, P1, R37, c[0x0][0x188], 0x2 ;  /* 0x0000620025247a11 */ /* 0x000fc800078210ff */
[----:B------:R-:W-:Y:S01]  /*21c50*/  LEA.HI.X R37, R37, c[0x0][0x18c], R42, 0x2, P1 ;  /* 0x0000630025257a11 */ /* 0x000fe200008f142a */
[----:B--2---:R-:W-:-:S05]  /*21c60*/  IMAD.WIDE.U32 R26, R29, 0x4, R24 ;  /* 0x000000041d1a7825 */ /* 0x004fca00078e0018 */
[----:B---3--:R1:W-:Y:S04]  /*21c70*/  STG.E [R26.64], R41 ;  /* 0x000000291a007986 */ /* 0x0083e8000c101908 */
[----:B------:R-:W2:Y:S04]  /*21c80*/  LDG.E R29, [R30.64] ;  /* 0x000000081e1d7981 */ /* 0x000ea8000c1e1900 */
[----:B------:R-:W3:Y:S01]  /*21c90*/  LDG.E R43, [R36.64] ;  /* 0x00000008242b7981 */ /* 0x000ee2000c1e1900 */
[----:B------:R-:W-:-:S05]  /*21ca0*/  IADD3 R34, R8, UR6, RZ ;  /* 0x0000000608227c10 */ /* 0x000fca000fffe0ff */
[----:B------:R-:W-:-:S04]  /*21cb0*/  IMAD.WIDE.U32 R34, R34, R39, c[0x0][0x1c0] ;  /* 0x0000700022227625 */ /* 0x000fc800078e0027 */
[----:B--2---:R-:W-:-:S05]  /*21cc0*/  IMAD.WIDE.U32 R28, R29, 0x4, R24 ;  /* 0x000000041d1c7825 */ /* 0x004fca00078e0018 */
[----:B---3--:R2:W-:Y:S04]  /*21cd0*/  STG.E [R28.64], R43 ;  /* 0x0000002b1c007986 */ /* 0x0085e8000c101908 */
[----:B0-----:R-:W3:Y:S04]  /*21ce0*/  LDG.E R33, [R34.64] ;  /* 0x0000000822217981 */ /* 0x001ee8000c1e1900 */
[----:B------:R-:W4:Y:S01]  /*21cf0*/  LDG.E R45, [R36.64+0x4] ;  /* 0x00000408242d7981 */ /* 0x000f22000c1e1900 */
[----:B------:R-:W-:-:S05]  /*21d00*/  IADD3 R42, R40, 0x6, RZ ;  /* 0x00000006282a7810 */ /* 0x000fca0007ffe0ff */
[----:B-1----:R-:W-:-:S04]  /*21d10*/  IMAD.WIDE.U32 R26, R42, R39, c[0x0][0x1c0] ;  /* 0x000070002a1a7625 */ /* 0x002fc800078e0027 */
[----:B---3--:R-:W-:-:S05]  /*21d20*/  IMAD.WIDE.U32 R32, R33, 0x4, R24 ;  /* 0x0000000421207825 */ /* 0x008fca00078e0018 */
[----:B----4-:R0:W-:Y:S04]  /*21d30*/  STG.E [R32.64], R45 ;  /* 0x0000002d20007986 */ /* 0x0101e8000c101908 */
[----:B------:R-:W3:Y:S04]  /*21d40*/  LDG.E R27, [R26.64] ;  /* 0x000000081a1b7981 */ /* 0x000ee8000c1e1900 */
[----:B------:R-:W4:Y:S01]  /*21d50*/  LDG.E R41, [R36.64+0x8] ;  /* 0x0000080824297981 */ /* 0x000f22000c1e1900 */
[----:B------:R-:W-:-:S05]  /*21d60*/  IADD3 R42, R40, 0x7, RZ ;  /* 0x00000007282a7810 */ /* 0x000fca0007ffe0ff */
[----:B--2---:R-:W-:-:S04]  /*21d70*/  IMAD.WIDE.U32 R28, R42, R39, c[0x0][0x1c0] ;  /* 0x000070002a1c7625 */ /* 0x004fc800078e0027 */
[----:B---3--:R-:W-:-:S05]  /*21d80*/  IMAD.WIDE.U32 R30, R27, 0x4, R24 ;  /* 0x000000041b1e7825 */ /* 0x008fca00078e0018 */
[----:B----4-:R1:W-:Y:S04]  /*21d90*/  STG.E [R30.64], R41 ;  /* 0x000000291e007986 */ /* 0x0103e8000c101908 */
[----:B------:R-:W2:Y:S04]  /*21da0*/  LDG.E R29, [R28.64] ;  /* 0x000000081c1d7981 */ /* 0x000ea8000c1e1900 */
[----:B------:R-:W3:Y:S01]  /*21db0*/  LDG.E R43, [R36.64+0xc] ;  /* 0x00000c08242b7981 */ /* 0x000ee2000c1e1900 */
[----:B------:R-:W-:-:S06]  /*21dc0*/  UIADD3 UR6, UR5, 0x8, URZ ;  /* 0x0000000805067890 */ /* 0x000fcc000fffe03f */
[----:B0-----:R-:W-:Y:S02]  /*21dd0*/  IADD3 R32, R14, UR6, RZ ;  /* 0x000000060e207c10 */ /* 0x001fe4000fffe0ff */
        /* <DEDUP_REMOVED lines=8> */
[----:B-1----:R-:W3:Y:S01]  /*21e60*/  LDG.E R41, [R34.64] ;  /* 0x0000000822297981 */ /* 0x002ee2000c1e1900 */
[----:B------:R-:W-:-:S05]  /*21e70*/  IADD3 R36, R8, UR6, RZ ;  /* 0x0000000608247c10 */ /* 0x000fca000fffe0ff */
        /* <DEDUP_REMOVED lines=11> */
[----:B------:R-:W-:-:S05]  /*21f30*/  IADD3 R42, R40, 0xb, RZ ;  /* 0x0000000b282a7810 */ /* 0x000fca0007ffe0ff */
[----:B-1----:R-:W-:-:S04]  /*21f40*/  IMAD.WIDE.U32 R28, R42, R39, c[0x0][0x1c0] ;  /* 0x000070002a1c7625 */ /* 0x002fc800078e0027 */
[----:B--2---:R-:W-:-:S05]  /*21f50*/  IMAD.WIDE.U32 R32, R27, 0x4, R24 ;  /* 0x000000041b207825 */ /* 0x004fca00078e0018 */
[----:B---3--:R1:W-:Y:S04]  /*21f60*/  STG.E [R32.64], R43 ;  /* 0x0000002b20007986 */ /* 0x0083e8000c101908 */
[----:B------:R-:W2:Y:S04]  /*21f70*/  LDG.E R29, [R28.64] ;  /* 0x000000081c1d7981 */ /* 0x000ea8000c1e1900 */
[----:B------:R-:W3:Y:S01]  /*21f80*/  LDG.E R41, [R34.64+0xc] ;  /* 0x00000c0822297981 */ /* 0x000ee2000c1e1900 */
[----:B------:R-:W-:-:S06]  /*21f90*/  UIADD3 UR6, UR5, 0xc, URZ ;  /* 0x0000000c05067890 */ /* 0x000fcc000fffe03f */
[----:B------:R-:W-:Y:S02]  /*21fa0*/  IADD3 R36, R14, UR6, RZ ;  /* 0x000000060e247c10 */ /* 0x000fe4000fffe0ff */
[----:B------:R-:W-:-:S03]  /*21fb0*/  IADD3 R42, P1, R15, UR6, RZ ;  /* 0x000000060f2a7c10 */ /* 0x000fc6000ff3e0ff */
[----:B------:R-:W-:Y:S01]  /*21fc0*/  IMAD.WIDE.U32 R36, R36, R39, c[0x0][0x1c0] ;  /* 0x0000700024247625 */ /* 0x000fe200078e0027 */
[----:B0-----:R-:W-:Y:S02]  /*21fd0*/  IADD3.X R31, RZ, R16, RZ, P1, !PT ;  /* 0x00000010ff1f7210 */ /* 0x001fe40000ffe4ff */
        /* <DEDUP_REMOVED lines=24> */
[----:B------:R-:W-:-:S04]  /*22160*/  IADD3 R17, R17, -0x10, RZ ;  /* 0xfffffff011117810 */ /* 0x000fc80007ffe0ff */
[----:B------:R-:W-:Y:S01]  /*22170*/  ISETP.GT.AND P1, PT, R17, 0xc, PT ;  /* 0x0000000c1100780c */ /* 0x000fe20003f24270 */
[----:B------:R-:W-:Y:S01]  /*22180*/  UIADD3 UR5, UR5, 0x10, URZ ;  /* 0x0000001005057890 */ /* 0x000fe2000fffe03f */
[----:B--2---:R-:W-:-:S05]  /*22190*/  IMAD.WIDE.U32 R32, R33, 0x4, R24 ;  /* 0x0000000421207825 */ /* 0x004fca00078e0018 */
[----:B---3--:R0:W-:Y:S06]  /*221a0*/  STG.E [R32.64], R39 ;  /* 0x0000002720007986 */ /* 0x0081ec000c101908 */
[----:B------:R-:W-:Y:S05]  /*221b0*/  @P1 BRA `(.L_x_144) ;  /* 0xfffff88000001947 */ /* 0x000fea000383ffff */
.L_x_143:
[----:B------:R-:W-:-:S13]  /*221c0*/  ISETP.GT.AND P1, PT, R17, 0x4, PT ;  /* 0x000000041100780c */ /* 0x000fda0003f24270 */
[----:B------:R-:W-:Y:S05]  /*221d0*/  @!P1 BRA `(.L_x_145) ;  /* 0x000003d000009947 */ /* 0x000fea0003800000 */
        /* <DEDUP_REMOVED lines=27> */
[----:B------:R-:W-:-:S06]  /*22390*/  UIADD3 UR6, UR5, 0x4, URZ ;  /* 0x0000000405067890 */ /* 0x000fcc000fffe03f */
[----:B------:R-:W-:Y:S02]  /*223a0*/  IADD3 R30, R14, UR6, RZ ;  /* 0x000000060e1e7c10 */ /* 0x000fe4000fffe0ff */
[----:B------:R-:W-:-:S03]  /*223b0*/  IADD3 R42, P0, R15, UR6, RZ ;  /* 0x000000060f2a7c10 */ /* 0x000fc6000ff1e0ff */
[----:B------:R-:W-:Y:S01]  /*223c0*/  IMAD.WIDE.U32 R30, R30, R39, c[0x0][0x1c0] ;  /* 0x000070001e1e7625 */ /* 0x000fe200078e0027 */
[----:B------:R-:W-:Y:S02]  /*223d0*/  IADD3.X R27, RZ, R16, RZ, P0, !PT ;  /* 0x00000010ff1b7210 */ /* 0x000fe400007fe4ff */
[----:B------:R-:W-:-:S04]  /*223e0*/  LEA R26, P0, R42, c[0x0][0x188], 0x2 ;  /* 0x000062002a1a7a11 */ /* 0x000fc800078010ff */
[----:B------:R-:W-:Y:S01]  /*223f0*/  LEA.HI.X R27, R42, c[0x0][0x18c], R27, 0x2, P0 ;  /* 0x000063002a1b7a11 */ /* 0x000fe200000f141b */
[----:B-1----:R-:W-:-:S05]  /*22400*/  IMAD.WIDE.U32 R28, R33, 0x4, R24 ;  /* 0x00000004211c7825 */ /* 0x002fca00078e0018 */
[----:B--2---:R1:W-:Y:S04]  /*22410*/  STG.E [R28.64], R41 ;  /* 0x000000291c007986 */ /* 0x0043e8000c101908 */
[----:B------:R-:W2:Y:S04]  /*22420*/  LDG.E R31, [R30.64] ;  /* 0x000000081e1f7981 */ /* 0x000ea8000c1e1900 */
[----:B------:R-:W3:Y:S01]  /*22430*/  LDG.E R43, [R26.64] ;  /* 0x000000081a2b7981 */ /* 0x000ee2000c1e1900 */
[----:B0-----:R-:W-:-:S05]  /*22440*/  IADD3 R34, R8, UR6, RZ ;  /* 0x0000000608227c10 */ /* 0x001fca000fffe0ff */
[----:B------:R-:W-:-:S04]  /*22450*/  IMAD.WIDE.U32 R34, R34, R39, c[0x0][0x1c0] ;  /* 0x0000700022227625 */ /* 0x000fc800078e0027 */
        /* <DEDUP_REMOVED lines=16> */
[----:B------:R-:W-:Y:S02]  /*22560*/  PLOP3.LUT P0, PT, PT, PT, PT, 0x8, 0x0 ;  /* 0x000000000000781c */ /* 0x000fe40003f0e170 */
[----:B------:R-:W-:Y:S01]  /*22570*/  IADD3 R17, R17, -0x8, RZ ;  /* 0xfffffff811117810 */ /* 0x000fe20007ffe0ff */
[----:B------:R-:W-:Y:S01]  /*22580*/  UIADD3 UR5, UR5, 0x8, URZ ;  /* 0x0000000805057890 */ /* 0x000fe2000fffe03f */
[----:B--2---:R-:W-:-:S05]  /*22590*/  IMAD.WIDE.U32 R34, R33, 0x4, R24 ;  /* 0x0000000421227825 */ /* 0x004fca00078e0018 */
[----:B---3--:R1:W-:Y:S04]  /*225a0*/  STG.E [R34.64], R39 ;  /* 0x0000002722007986 */ /* 0x0083e8000c101908 */
.L_x_145:
[----:B------:R-:W-:-:S13]  /*225b0*/  ISETP.NE.OR P0, PT, R17, RZ, P0 ;  /* 0x000000ff1100720c */ /* 0x000fda0000705670 */
[----:B------:R-:W-:Y:S05]  /*225c0*/  @!P0 BRA `(.L_x_141) ;  /* 0x0000021000008947 */ /* 0x000fea0003800000 */
.L_x_142:
[----:B------:R-:W-:Y:S01]  /*225d0*/  IADD3 R26, P0, R15, UR5, RZ ;  /* 0x000000050f1a7c10 */ /* 0x000fe2000ff1e0ff */
[----:B01----:R-:W-:Y:S01]  /*225e0*/  IMAD.MOV.U32 R39, RZ, RZ, 0x4 ;  /* 0x00000004ff277424 */ /* 0x003fe200078e00ff */
[----:B------:R-:W-:Y:S02]  /*225f0*/  IADD3 R40, R14, UR5, RZ ;  /* 0x000000050e287c10 */ /* 0x000fe4000fffe0ff */
[----:B------:R-:W-:Y:S02]  /*22600*/  IADD3.X R27, RZ, R16, RZ, P0, !PT ;  /* 0x00000010ff1b7210 */ /* 0x000fe400007fe4ff */
[----:B------:R-:W-:Y:S01]  /*22610*/  LEA R28, P0, R26, c[0x0][0x188], 0x2 ;  /* 0x000062001a1c7a11 */ /* 0x000fe200078010ff */
[----:B------:R-:W-:-:S03]  /*22620*/  IMAD.WIDE.U32 R30, R40, R39, c[0x0][0x1c0] ;  /* 0x00007000281e7625 */ /* 0x000fc600078e0027 */
[----:B------:R-:W-:Y:S02]  /*22630*/  LEA.HI.X R29, R26, c[0x0][0x18c], R27, 0x2, P0 ;  /* 0x000063001a1d7a11 */ /* 0x000fe400000f141b */
[----:B------:R-:W2:Y:S04]  /*22640*/  LDG.E R27, [R30.64] ;  /* 0x000000081e1b7981 */ /* 0x000ea8000c1e1900 */
        /* <DEDUP_REMOVED lines=19> */
[----:B------:R-:W-:Y:S01]  /*22780*/  IADD3 R17, R17, -0x4, RZ ;  /* 0xfffffffc11117810 */ /* 0x000fe20007ffe0ff */
[----:B------:R-:W-:-:S03]  /*22790*/  UIADD3 UR5, UR5, 0x4, URZ ;  /* 0x0000000405057890 */ /* 0x000fc6000fffe03f */
[----:B------:R-:W-:Y:S01]  /*227a0*/  ISETP.NE.AND P0, PT, R17, RZ, PT ;  /* 0x000000ff1100720c */ /* 0x000fe20003f05270 */
[----:B--2---:R-:W-:-:S05]  /*227b0*/  IMAD.WIDE.U32 R36, R27, 0x4, R24 ;  /* 0x000000041b247825 */ /* 0x004fca00078e0018 */
[----:B---3--:R1:W-:Y:S07]  /*227c0*/  STG.E [R36.64], R39 ;  /* 0x0000002724007986 */ /* 0x0083ee000c101908 */
[----:B-1----:R-:W-:Y:S05]  /*227d0*/  @P0 BRA `(.L_x_142) ;  /* 0xfffffdf000000947 */ /* 0x002fea000383ffff */
.L_x_141:
[----:B------:R-:W-:-:S05]  /*227e0*/  IMAD.MOV.U32 R17, RZ, RZ, 0x1 ;  /* 0x00000001ff117424 */ /* 0x000fca00078e00ff */
[----:B------:R-:W-:-:S04]  /*227f0*/  SHF.L.U32 R17, R17, UR7, RZ ;  /* 0x0000000711117c19 */ /* 0x000fc800080006ff */
[----:B------:R-:W-:-:S04]  /*22800*/  IMNMX.U32 R17, R17, 0x1, !PT ;  /* 0x0000000111117817 */ /* 0x000fc80007800000 */
[----:B------:R-:W-:-:S13]  /*22810*/  LOP3.LUT P0, RZ, R17, 0x3, RZ, 0xc0, !PT ;  /* 0x0000000311ff7812 */ /* 0x000fda000780c0ff */
[----:B------:R-:W-:Y:S05]  /*22820*/  @!P0 BRA `(.L_x_146) ;  /* 0x000001b000008947 */ /* 0x000fea0003800000 */
[----:B-1----:R-:W-:Y:S01]  /*22830*/  IADD3 R30, R14, UR5, RZ ;  /* 0x000000050e1e7c10 */ /* 0x002fe2000fffe0ff */
[----:B------:R-:W-:Y:S01]  /*22840*/  IMAD.MOV.U32 R31, RZ, RZ, 0x4 ;  /* 0x00000004ff1f7424 */ /* 0x000fe200078e00ff */
[----:B------:R-:W-:-:S03]  /*22850*/  IADD3 R15, P0, R15, UR5, RZ ;  /* 0x000000050f0f7c10 */ /* 0x000fc6000ff1e0ff */
[----:B------:R-:W-:-:S04]  /*22860*/  IMAD.WIDE.U32 R26, R30, R31, c[0x0][0x1c0] ;  /* 0x000070001e1a7625 */ /* 0x000fc800078e001f */
[----:B0-----:R-:W-:Y:S01]  /*22870*/  IMAD.X R28, RZ, RZ, R16, P0 ;  /* 0x000000ffff1c7224 */ /* 0x001fe200000e0610 */
[C---:B------:R-:W-:Y:S01]  /*22880*/  LEA R16, P0, R15.reuse, c[0x0][0x188], 0x2 ;  /* 0x000062000f107a11 */ /* 0x040fe200078010ff */
[----:B------:R-:W2:Y:S03]  /*22890*/  LDG.E R27, [R26.64] ;  /* 0x000000081a1b7981 */ /* 0x000ea6000c1e1900 */
[----:B------:R-:W-:-:S05]  /*228a0*/  LEA.HI.X R17, R15, c[0x0][0x18c], R28, 0x2, P0 ;  /* 0x000063000f117a11 */ /* 0x000fca00000f141c */
[----:B------:R-:W3:Y:S01]  /*228b0*/  LDG.E R15, [R16.64] ;  /* 0x00000008100f7981 */ /* 0x000ee2000c1e1900 */
[----:B------:R-:W-:Y:S01]  /*228c0*/  ISETP.NE.AND P0, PT, R38, 0x1, PT ;  /* 0x000000012600780c */ /* 0x000fe20003f05270 */
[----:B--2---:R-:W-:-:S05]  /*228d0*/  IMAD.WIDE.U32 R28, R27, 0x4, R24 ;  /* 0x000000041b1c7825 */ /* 0x004fca00078e0018 */
[----:B---3--:R0:W-:Y:S07]  /*228e0*/  STG.E [R28.64], R15 ;  /* 0x0000000f1c007986 */ /* 0x0081ee000c101908 */
[----:B------:R-:W-:Y:S05]  /*228f0*/  @!P0 BRA `(.L_x_146) ;  /* 0x000000e000008947 */ /* 0x000fea0003800000 */
[----:B0-----:R-:W-:Y:S01]  /*22900*/  IADD3 R28, R8, UR5, RZ ;  /* 0x00000005081c7c10 */ /* 0x001fe2000fffe0ff */
[----:B------:R-:W2:Y:S04]  /*22910*/  LDG.E R15, [R16.64+0x4] ;  /* 0x00000408100f7981 */ /* 0x000ea8000c1e1900 */
        /* <DEDUP_REMOVED lines=12> */
.L_x_146:
[----:B------:R-:W-:-:S06]  /*229e0*/  UIADD3 UR5, UR7, 0x1, URZ ;  /* 0x0000000107057890 */ /* 0x000fcc000fffe03f */
[----:B------:R-:W-:-:S13]  /*229f0*/  ISETP.NE.AND P0, PT, RZ, UR5, PT ;  /* 0x00000005ff007c0c */ /* 0x000fda000bf05270 */
[----:B------:R-:W-:Y:S05]  /*22a00*/  @!P0 BRA `(.L_x_147) ;  /* 0x0000188000008947 */ /* 0x000fea0003800000 */
[----:B------:R-:W-:-:S02]  /*22a10*/  UMOV UR5, URZ ;  /* 0x0000003f00057c82 */ /* 0x000fc40008000000 */
.L_x_158:
[----:B0-----:R-:W-:Y:S02]  /*22a20*/  IMAD.MOV.U32 R15, RZ, RZ, 0x1 ;  /* 0x00000001ff0f7424 */ /* 0x001fe400078e00ff */
[----:B------:R-:W-:-:S03]  /*22a30*/  IMAD.MOV.U32 R16, RZ, RZ, 0x4 ;  /* 0x00000004ff107424 */ /* 0x000fc600078e00ff */
[----:B------:R-:W-:-:S05]  /*22a40*/  SHF.L.U32 R15, R15, UR5, RZ ;  /* 0x000000050f0f7c19 */ /* 0x000fca00080006ff */
[----:B------:R-:W-:-:S05]  /*22a50*/  IMAD.WIDE.U32 R16, R15, R16, c[0x0][0x1c8] ;  /* 0x000072000f107625 */ /* 0x000fca00078e0010 */
[----:B------:R-:W2:Y:S01]  /*22a60*/  LDG.E R32, [R16.64] ;  /* 0x0000000810207981 */ /* 0x000ea2000c1e1900 */
[----:B-1----:R-:W-:-:S04]  /*22a70*/  IMNMX.U32 R34, R15, 0x1, !PT ;  /* 0x000000010f227817 */ /* 0x002fc80007800000 */
[----:B------:R-:W-:-:S05]  /*22a80*/  LOP3.LUT R33, R34, 0x3, RZ, 0xc0, !PT ;  /* 0x0000000322217812 */ /* 0x000fca00078ec0ff */
[----:B------:R-:W-:Y:S01]  /*22a90*/  IMAD.IADD R34, R34, 0x1, -R33 ;  /* 0x0000000122227824 */ /* 0x000fe200078e0a21 */
[----:B--2---:R-:W-:-:S13]  /*22aa0*/  ISETP.NE.AND P0, PT, R32, 0x10000, PT ;  /* 0x000100002000780c */ /* 0x004fda0003f05270 */
[----:B------:R-:W-:Y:S05]  /*22ab0*/  @!P0 BRA `(.L_x_148) ;  /* 0x00000d2000008947 */ /* 0x000fea0003800000 */
[----:B------:R-:W-:-:S02]  /*22ac0*/  MOV R35, RZ ;  /* 0x000000ff00237202 */ /* 0x000fc40000000f00 */
.L_x_152:
        /* <DEDUP_REMOVED lines=11> */
.L_x_150:
[----:B0-----:R-:W-:-:S04]  /*22b80*/  IADD3 R26, R38, R35, RZ ;  /* 0x00000023261a7210 */ /* 0x001fc80007ffe0ff */
        /* <DEDUP_REMOVED lines=12> */
[----:B---3--:R-:W-:Y:S02]  /*22c50*/  IADD3 R39, R30, R31, RZ ;  /* 0x0000001f1e277210 */ /* 0x008fe40007ffe0ff */
[----:B------:R-:W-:Y:S02]  /*22c60*/  IADD3 R30, -R31, 0x10001, R30 ;  /* 0x000100011f1e7810 */ /* 0x000fe40007ffe11e */
[----:B------:R-:W-:Y:S01]  /*22c70*/  IADD3 R31, R38, 0x1, R35 ;  /* 0x00000001261f7810 */ /* 0x000fe20007ffe023 */
[----:B------:R-:W-:-:S05]  /*22c80*/  IMAD.WIDE.U32 R28, R39, -0xffff, RZ ;  /* 0xffff0001271c7825 */ /* 0x000fca00078e00ff */
[----:B------:R-:W-:-:S05]  /*22c90*/  SHF.R.U32.HI R28, RZ, 0x10, R29 ;  /* 0x00000010ff1c7819 */ /* 0x000fca000001161d */
[----:B------:R-:W-:Y:S02]  /*22ca0*/  IMAD R41, R28, -0x10001, R39 ;  /* 0xfffeffff1c297824 */ /* 0x000fe400078e0227 */
[----:B------:R-:W-:-:S03]  /*22cb0*/  IMAD.WIDE.U32 R28, R30, -0xffff, RZ ;  /* 0xffff00011e1c7825 */ /* 0x000fc600078e00ff */
[----:B------:R0:W-:Y:S02]  /*22cc0*/  STG.E [R26.64], R41 ;  /* 0x000000291a007986 */ /* 0x0001e4000c101908 */
        /* <DEDUP_REMOVED lines=8> */
[----:B------:R-:W-:-:S04]  /*22d50*/  IMAD R37, R32, R37, RZ ;  /* 0x0000002520257224 */ /* 0x000fc800078e02ff */
[----:B0-----:R-:W-:-:S05]  /*22d60*/  IMAD.WIDE.U32 R26, R37, -0xffff, RZ ;  /* 0xffff0001251a7825 */ /* 0x001fca00078e00ff */
[----:B------:R-:W-:-:S05]  /*22d70*/  SHF.R.U32.HI R26, RZ, 0x10, R27 ;  /* 0x00000010ff1a7819 */ /* 0x000fca000001161b */
[----:B------:R-:W-:Y:S01]  /*22d80*/  IMAD R27, R26, -0x10001, R37 ;  /* 0xfffeffff1a1b7824 */ /* 0x000fe200078e0225 */
[----:B------:R-:W-:Y:S02]  /*22d90*/  MOV R26, 0x1 ;  /* 0x00000001001a7802 */ /* 0x000fe40000000f00 */
[----:B--2---:R-:W-:-:S04]  /*22da0*/  ISETP.NE.AND P0, PT, R40, 0x10000, PT ;  /* 0x000100002800780c */ /* 0x004fc80003f05270 */
[----:B------:R-:W-:-:S13]  /*22db0*/  ISETP.EQ.AND P0, PT, R27, 0x10000, !P0 ;  /* 0x000100001b00780c */ /* 0x000fda0004702270 */
[----:B------:R-:W-:Y:S01]  /*22dc0*/  @!P0 IMAD R37, R27, R40, RZ ;  /* 0x000000281b258224 */ /* 0x000fe200078e02ff */
[----:B------:R-:W-:-:S03]  /*22dd0*/  IADD3 R40, R38, 0x2, R35 ;  /* 0x0000000226287810 */ /* 0x000fc60007ffe023 */
[----:B-1----:R-:W-:-:S05]  /*22de0*/  @!P0 IMAD.WIDE.U32 R16, R37, -0xffff, RZ ;  /* 0xffff000125108825 */ /* 0x002fca00078e00ff */
[----:B------:R-:W-:-:S05]  /*22df0*/  @!P0 SHF.R.U32.HI R16, RZ, 0x10, R17 ;  /* 0x00000010ff108819 */ /* 0x000fca0000011611 */
[----:B------:R-:W-:-:S05]  /*22e00*/  @!P0 IMAD R26, R16, -0x10001, R37 ;  /* 0xfffeffff101a8824 */ /* 0x000fca00078e0225 */
[----:B---3--:R-:W-:Y:S02]  /*22e10*/  IADD3 R37, R39, R26, RZ ;  /* 0x0000001a27257210 */ /* 0x008fe40007ffe0ff */
[----:B------:R-:W-:-:S03]  /*22e20*/  IADD3 R26, -R26, 0x10001, R39 ;  /* 0x000100011a1a7810 */ /* 0x000fc60007ffe127 */
        /* <DEDUP_REMOVED lines=13> */
[----:B0-----:R-:W-:Y:S01]  /*22f00*/  IMAD R31, R32, R27, RZ ;  /* 0x0000001b201f7224 */ /* 0x001fe200078e02ff */
[----:B-1----:R-:W-:-:S03]  /*22f10*/  MOV R28, 0x1 ;  /* 0x00000001001c7802 */ /* 0x002fc60000000f00 */
[----:B------:R-:W-:-:S05]  /*22f20*/  IMAD.WIDE.U32 R26, R31, -0xffff, RZ ;  /* 0xffff00011f1a7825 */ /* 0x000fca00078e00ff */
[----:B------:R-:W-:-:S05]  /*22f30*/  SHF.R.U32.HI R26, RZ, 0x10, R27 ;  /* 0x00000010ff1a7819 */ /* 0x000fca000001161b */
[----:B------:R-:W-:Y:S01]  /*22f40*/  IMAD R31, R26, -0x10001, R31 ;  /* 0xfffeffff1a1f7824 */ /* 0x000fe200078e021f */
[----:B--2---:R-:W-:-:S04]  /*22f50*/  ISETP.NE.AND P0, PT, R42, 0x10000, PT ;  /* 0x000100002a00780c */ /* 0x004fc80003f05270 */
[----:B------:R-:W-:-:S13]  /*22f60*/  ISETP.EQ.AND P0, PT, R31, 0x10000, !P0 ;  /* 0x000100001f00780c */ /* 0x000fda0004702270 */
[----:B------:R-:W-:-:S04]  /*22f70*/  @!P0 IMAD R30, R31, R42, RZ ;  /* 0x0000002a1f1e8224 */ /* 0x000fc800078e02ff */
[----:B------:R-:W-:-:S05]  /*22f80*/  @!P0 IMAD.WIDE.U32 R26, R30, -0xffff, RZ ;  /* 0xffff00011e1a8825 */ /* 0x000fca00078e00ff */
[----:B------:R-:W-:-:S05]  /*22f90*/  @!P0 SHF.R.U32.HI R27, RZ, 0x10, R27 ;  /* 0x00000010ff1b8819 */ /* 0x000fca000001161b */
[----:B------:R-:W-:-:S05]  /*22fa0*/  @!P0 IMAD R28, R27, -0x10001, R30 ;  /* 0xfffeffff1b1c8824 */ /* 0x000fca00078e021e */
[----:B---3--:R-:W-:Y:S02]  /*22fb0*/  IADD3 R29, R37, R28, RZ ;  /* 0x0000001c251d7210 */ /* 0x008fe40007ffe0ff */
[----:B------:R-:W-:-:S03]  /*22fc0*/  IADD3 R28, -R28, 0x10001, R37 ;  /* 0x000100011c1c7810 */ /* 0x000fc60007ffe125 */
[----:B------:R-:W-:-:S05]  /*22fd0*/  IMAD.WIDE.U32 R26, R29, -0xffff, RZ ;  /* 0xffff00011d1a7825 */ /* 0x000fca00078e00ff */
[----:B------:R-:W-:-:S05]  /*22fe0*/  SHF.R.U32.HI R26, RZ, 0x10, R27 ;  /* 0x00000010ff1a7819 */ /* 0x000fca000001161b */
[----:B------:R-:W-:Y:S01]  /*22ff0*/  IMAD R39, R26, -0x10001, R29 ;  /* 0xfffeffff1a277824 */ /* 0x000fe200078e021d */
[----:B------:R-:W-:Y:S01]  /*23000*/  IADD3 R29, R38, 0x3, R35 ;  /* 0x00000003261d7810 */ /* 0x000fe20007ffe023 */
        /* <DEDUP_REMOVED lines=11> */
[----:B------:R-:W-:Y:S02]  /*230c0*/  IADD3 R36, R36, -0x4, RZ ;  /* 0xfffffffc24247810 */ /* 0x000fe40007ffe0ff */
[----:B------:R-:W-:Y:S01]  /*230d0*/  IADD3 R38, R38, 0x4, RZ ;  /* 0x0000000426267810 */ /* 0x000fe20007ffe0ff */
[----:B------:R-:W-:-:S05]  /*230e0*/  IMAD.WIDE.U32 R30, R39, -0xffff, RZ ;  /* 0xffff0001271e7825 */ /* 0x000fca00078e00ff */
[----:B------:R-:W-:-:S05]  /*230f0*/  SHF.R.U32.HI R30, RZ, 0x10, R31 ;  /* 0x00000010ff1e7819 */ /* 0x000fca000001161f */
[----:B------:R-:W-:Y:S01]  /*23100*/  IMAD R31, R30, -0x10001, R39 ;  /* 0xfffeffff1e1f7824 */ /* 0x000fe200078e0227 */
[----:B--2---:R-:W-:-:S04]  /*23110*/  ISETP.NE.AND P0, PT, R42, 0x10000, PT ;  /* 0x000100002a00780c */ /* 0x004fc80003f05270 */
[----:B------:R-:W-:-:S13]  /*23120*/  ISETP.EQ.AND P0, PT, R31, 0x10000, !P0 ;  /* 0x000100001f00780c */ /* 0x000fda0004702270 */
[----:B------:R-:W-:Y:S02]  /*23130*/  @!P0 IMAD R30, R31, R42, RZ ;  /* 0x0000002a1f1e8224 */ /* 0x000fe400078e02ff */
[----:B------:R-:W-:Y:S02]  /*23140*/  IMAD R31, R32, R31, RZ ;  /* 0x0000001f201f7224 */ /* 0x000fe400078e02ff */
[----:B-1----:R-:W-:Y:S01]  /*23150*/  @!P0 IMAD.WIDE.U32 R16, R30, -0xffff, RZ ;  /* 0xffff00011e108825 */ /* 0x002fe200078e00ff */
[----:B------:R-:W-:-:S04]  /*23160*/  MOV R16, 0x1 ;  /* 0x0000000100107802 */ /* 0x000fc80000000f00 */
[----:B------:R-:W-:-:S05]  /*23170*/  @!P0 SHF.R.U32.HI R17, RZ, 0x10, R17 ;  /* 0x00000010ff118819 */ /* 0x000fca0000011611 */
[----:B------:R-:W-:Y:S01]  /*23180*/  @!P0 IMAD R16, R17, -0x10001, R30 ;  /* 0xfffeffff11108824 */ /* 0x000fe200078e021e */
[----:B------:R-:W-:-:S04]  /*23190*/  ISETP.NE.AND P0, PT, R36, RZ, PT ;  /* 0x000000ff2400720c */ /* 0x000fc80003f05270 */
[----:B---3--:R-:W-:Y:S02]  /*231a0*/  IADD3 R30, R37, R16, RZ ;  /* 0x00000010251e7210 */ /* 0x008fe40007ffe0ff */
[----:B------:R-:W-:-:S03]  /*231b0*/  IADD3 R37, -R16, 0x10001, R37 ;  /* 0x0001000110257810 */ /* 0x000fc60007ffe125 */
[----:B------:R-:W-:-:S05]  /*231c0*/  IMAD.WIDE.U32 R16, R30, -0xffff, RZ ;  /* 0xffff00011e107825 */ /* 0x000fca00078e00ff */
[----:B------:R-:W-:Y:S01]  /*231d0*/  SHF.R.U32.HI R39, RZ, 0x10, R17 ;  /* 0x00000010ff277819 */ /* 0x000fe20000011611 */
[----:B------:R-:W-:-:S04]  /*231e0*/  IMAD.WIDE.U32 R16, R37, -0xffff, RZ ;  /* 0xffff000125107825 */ /* 0x000fc800078e00ff */
[----:B------:R-:W-:Y:S01]  /*231f0*/  IMAD R39, R39, -0x10001, R30 ;  /* 0xfffeffff27277824 */ /* 0x000fe200078e021e */
[----:B------:R-:W-:-:S04]  /*23200*/  SHF.R.U32.HI R16, RZ, 0x10, R17 ;  /* 0x00000010ff107819 */ /* 0x000fc80000011611 */
[----:B------:R0:W-:Y:S01]  /*23210*/  STG.E [R28.64], R39 ;  /* 0x000000271c007986 */ /* 0x0001e2000c101908 */
[----:B------:R-:W-:Y:S02]  /*23220*/  IMAD R41, R16, -0x10001, R37 ;  /* 0xfffeffff10297824 */ /* 0x000fe400078e0225 */
[----:B------:R-:W-:-:S03]  /*23230*/  IMAD.WIDE.U32 R16, R31, -0xffff, RZ ;  /* 0xffff00011f107825 */ /* 0x000fc600078e00ff */
[----:B------:R0:W-:Y:S02]  /*23240*/  STG.E [R26.64], R41 ;  /* 0x000000291a007986 */ /* 0x0001e4000c101908 */
[----:B------:R-:W-:-:S05]  /*23250*/  SHF.R.U32.HI R16, RZ, 0x10, R17 ;  /* 0x00000010ff107819 */ /* 0x000fca0000011611 */
[----:B------:R-:W-:Y:S01]  /*23260*/  IMAD R37, R16, -0x10001, R31 ;  /* 0xfffeffff10257824 */ /* 0x000fe200078e021f */
[----:B------:R-:W-:Y:S05]  /*23270*/  @P0 BRA `(.L_x_150) ;  /* 0xfffff90000000947 */ /* 0x000fea000383ffff */
.L_x_149:
[----:B------:R-:W-:Y:S05]  /*23280*/  @!P1 BRA `(.L_x_151) ;  /* 0x0000051000009947 */ /* 0x000fea0003800000 */
[----:B------:R-:W-:-:S04]  /*23290*/  IADD3 R36, R38, R35, RZ ;  /* 0x0000002326247210 */ /* 0x000fc80007ffe0ff */
[----:B------:R-:W-:-:S05]  /*232a0*/  IADD3 R17, R15, R36, RZ ;  /* 0x000000240f117210 */ /* 0x000fca0007ffe0ff */
[----:B------:R-:W-:-:S05]  /*232b0*/  IMAD.WIDE.U32 R16, R17, 0x4, R24 ;  /* 0x0000000411107825 */ /* 0x000fca00078e0018 */
[----:B------:R-:W2:Y:S01]  /*232c0*/  LDG.E R30, [R16.64] ;  /* 0x00000008101e7981 */ /* 0x000ea2000c1e1900 */
[----:B0-----:R-:W-:-:S05]  /*232d0*/  IMAD.WIDE.U32 R26, R36, 0x4, R24 ;  /* 0x00000004241a7825 */ /* 0x001fca00078e0018 */
[----:B------:R-:W3:Y:S01]  /*232e0*/  LDG.E R39, [R26.64] ;  /* 0x000000081a277981 */ /* 0x000ee2000c1e1900 */
[----:B--2---:R-:W-:-:S04]  /*232f0*/  ISETP.NE.AND P0, PT, R30, 0x10000, PT ;  /* 0x000100001e00780c */ /* 0x004fc80003f05270 */
[----:B------:R-:W-:-:S13]  /*23300*/  ISETP.EQ.AND P0, PT, R37, 0x10000, !P0 ;  /* 0x000100002500780c */ /* 0x000fda0004702270 */
[-C--:B------:R-:W-:Y:S02]  /*23310*/  @!P0 IMAD R30, R30, R37.reuse, RZ ;  /* 0x000000251e1e8224 */ /* 0x080fe400078e02ff */
[----:B------:R-:W-:Y:S02]  /*23320*/  IMAD R37, R32, R37, RZ ;  /* 0x0000002520257224 */ /* 0x000fe400078e02ff */
[----:B------:R-:W-:Y:S01]  /*23330*/  @!P0 IMAD.WIDE.U32 R28, R30, -0xffff, RZ ;  /* 0xffff00011e1c8825 */ /* 0x000fe200078e00ff */
[----:B------:R-:W-:-:S04]  /*23340*/  MOV R28, 0x1 ;  /* 0x00000001001c7802 */ /* 0x000fc80000000f00 */
[----:B------:R-:W-:-:S05]  /*23350*/  @!P0 SHF.R.U32.HI R29, RZ, 0x10, R29 ;  /* 0x00000010ff1d8819 */ /* 0x000fca000001161d */
[----:B------:R-:W-:Y:S01]  /*23360*/  @!P0 IMAD R28, R29, -0x10001, R30 ;  /* 0xfffeffff1d1c8824 */ /* 0x000fe200078e021e */
[----:B------:R-:W-:-:S04]  /*23370*/  ISETP.NE.AND P0, PT, R33, 0x1, PT ;  /* 0x000000012100780c */ /* 0x000fc80003f05270 */
[----:B---3--:R-:W-:Y:S02]  /*23380*/  IADD3 R38, R39, R28, RZ ;  /* 0x0000001c27267210 */ /* 0x008fe40007ffe0ff */
[----:B------:R-:W-:-:S03]  /*23390*/  IADD3 R39, -R28, 0x10001, R39 ;  /* 0x000100011c277810 */ /* 0x000fc60007ffe127 */
[----:B------:R-:W-:-:S04]  /*233a0*/  IMAD.WIDE.U32 R28, R38, -0xffff, RZ ;  /* 0xffff0001261c7825 */ /* 0x000fc800078e00ff */
[----:B------:R-:W-:Y:S01]  /*233b0*/  IMAD.WIDE.U32 R30, R39, -0xffff, RZ ;  /* 0xffff0001271e7825 */ /* 0x000fe200078e00ff */
[----:B------:R-:W-:-:S04]  /*233c0*/  SHF.R.U32.HI R29, RZ, 0x10, R29 ;  /* 0x00000010ff1d7819 */ /* 0x000fc8000001161d */
[----:B------:R-:W-:Y:S01]  /*233d0*/  SHF.R.U32.HI R30, RZ, 0x10, R31 ;  /* 0x00000010ff1e7819 */ /* 0x000fe2000001161f */
[----:B------:R-:W-:Y:S02]  /*233e0*/  IMAD R31, R29, -0x10001, R38 ;  /* 0xfffeffff1d1f7824 */ /* 0x000fe400078e0226 */
[----:B------:R-:W-:-:S03]  /*233f0*/  IMAD.WIDE.U32 R28, R37, -0xffff, RZ ;  /* 0xffff0001251c7825 */ /* 0x000fc600078e00ff */
[----:B------:R0:W-:Y:S01]  /*23400*/  STG.E [R26.64], R31 ;  /* 0x0000001f1a007986 */ /* 0x0001e2000c101908 */
[----:B------:R-:W-:Y:S01]  /*23410*/  IMAD R39, R30, -0x10001, R39 ;  /* 0xfffeffff1e277824 */ /* 0x000fe200078e0227 */
[----:B------:R-:W-:-:S04]  /*23420*/  SHF.R.U32.HI R28, RZ, 0x10, R29 ;  /* 0x00000010ff1c7819 */ /* 0x000fc8000001161d */
[----:B------:R0:W-:Y:S01]  /*23430*/  STG.E [R16.64], R39 ;  /* 0x0000002710007986 */ /* 0x0001e2000c101908 */
        /* <DEDUP_REMOVED lines=10> */
[----:B------:R-:W-:Y:S02]  /*234e0*/  @!P0 IMAD R30, R37, R30, RZ ;  /* 0x0000001e251e8224 */ /* 0x000fe400078e02ff */
        /* <DEDUP_REMOVED lines=43> */
.L_x_151:
[----:B------:R-:W-:-:S04]  /*237a0*/  LEA R35, R15, R35, 0x1 ;  /* 0x000000230f237211 */ /* 0x000fc800078e08ff */
[----:B------:R-:W-:-:S13]  /*237b0*/  ISETP.GE.U32.AND P0, PT, R35, R8, PT ;  /* 0x000000082300720c */ /* 0x000fda0003f06070 */
[----:B------:R-:W-:Y:S05]  /*237c0*/  @!P0 BRA `(.L_x_152) ;  /* 0xfffff30000008947 */ /* 0x000fea000383ffff */
[----:B------:R-:W-:Y:S05]  /*237d0*/  BRA `(.L_x_153) ;  /* 0x00000a5000007947 */ /* 0x000fea0003800000 */
.L_x_148:
[----:B------:R-:W-:-:S02]  /*237e0*/  MOV R32, RZ ;  /* 0x000000ff00207202 */ /* 0x000fc40000000f00 */
.L_x_157:
        /* <DEDUP_REMOVED lines=10> */
.L_x_155:
[----:B------:R-:W-:-:S04]  /*23890*/  IADD3 R38, R32, UR6, RZ ;  /* 0x0000000620267c10 */ /* 0x000fc8000fffe0ff */
        /* <DEDUP_REMOVED lines=12> */
[----:B------:R-:W-:Y:S02]  /*23960*/  IADD3 R26, R38, 0x1, RZ ;  /* 0x00000001261a7810 */ /* 0x000fe40007ffe0ff */
[----:B------:R-:W-:Y:S02]  /*23970*/  SHF.R.U32.HI R31, RZ, 0x10, R31 ;  /* 0x00000010ff1f7819 */ /* 0x000fe4000001161f */
[----:B------:R-:W-:Y:S02]  /*23980*/  SHF.R.U32.HI R30, RZ, 0x10, R27 ;  /* 0x00000010ff1e7819 */ /* 0x000fe4000001161b */
[----:B------:R-:W-:Y:S01]  /*23990*/  IADD3 R27, R15, R26, RZ ;  /* 0x0000001a0f1b7210 */ /* 0x000fe20007ffe0ff */
[----:B------:R-:W-:Y:S02]  /*239a0*/  IMAD R39, R31, -0x10001, R36 ;  /* 0xfffeffff1f277824 */ /* 0x000fe400078e0224 */
[----:B------:R-:W-:-:S02]  /*239b0*/  IMAD R41, R30, -0x10001, R37 ;  /* 0xfffeffff1e297824 */ /* 0x000fc400078e0225 */
[--C-:B------:R-:W-:Y:S01]  /*239c0*/  IMAD.WIDE.U32 R36, R27, 0x4, R24.reuse ;  /* 0x000000041b247825 */ /* 0x100fe200078e0018 */
[----:B------:R0:W-:Y:S04]  /*239d0*/  STG.E [R28.64], R39 ;  /* 0x000000271c007986 */ /* 0x0001e8000c101908 */
[----:B------:R1:W-:Y:S04]  /*239e0*/  STG.E [R16.64], R41 ;  /* 0x0000002910007986 */ /* 0x0003e8000c101908 */
        /* <DEDUP_REMOVED lines=8> */
[----:B------:R-:W-:-:S04]  /*23a70*/  @P0 IMAD R30, R31, -0x10001, R40 ;  /* 0xfffeffff1f1e0824 */ /* 0x000fc800078e0228 */
[----:B---3--:R-:W-:Y:S01]  /*23a80*/  IMAD.IADD R31, R43, 0x1, R30 ;  /* 0x000000012b1f7824 */ /* 0x008fe200078e021e */
[----:B------:R-:W-:-:S03]  /*23a90*/  IADD3 R30, -R30, 0x10001, R43 ;  /* 0x000100011e1e7810 */ /* 0x000fc60007ffe12b */
[----:B0-----:R-:W-:-:S04]  /*23aa0*/  IMAD.WIDE.U32 R28, R31, -0xffff, RZ ;  /* 0xffff00011f1c7825 */ /* 0x001fc800078e00ff */
[----:B-1----:R-:W-:Y:S01]  /*23ab0*/  IMAD.WIDE.U32 R16, R30, -0xffff, RZ ;  /* 0xffff00011e107825 */ /* 0x002fe200078e00ff */
        /* <DEDUP_REMOVED lines=18> */
[----:B0-----:R-:W-:Y:S01]  /*23be0*/  IMAD.WIDE.U32 R26, R40, -0xffff, RZ ;  /* 0xffff0001281a7825 */ /* 0x001fe200078e00ff */
[----:B------:R-:W-:Y:S02]  /*23bf0*/  IADD3 R26, R38, 0x3, RZ ;  /* 0x00000003261a7810 */ /* 0x000fe40007ffe0ff */
[----:B------:R-:W-:Y:S02]  /*23c00*/  SHF.R.U32.HI R39, RZ, 0x10, R17 ;  /* 0x00000010ff277819 */ /* 0x000fe40000011611 */
[----:B------:R-:W-:Y:S01]  /*23c10*/  SHF.R.U32.HI R27, RZ, 0x10, R27 ;  /* 0x00000010ff1b7819 */ /* 0x000fe2000001161b */
[----:B------:R-:W-:Y:S02]  /*23c20*/  IMAD.IADD R17, R15, 0x1, R26 ;  /* 0x000000010f117824 */ /* 0x000fe400078e021a */
[----:B------:R-:W-:Y:S02]  /*23c30*/  IMAD R39, R39, -0x10001, R42 ;  /* 0xfffeffff27277824 */ /* 0x000fe400078e022a */
[----:B-1----:R-:W-:-:S02]  /*23c40*/  IMAD R41, R27, -0x10001, R40 ;  /* 0xfffeffff1b297824 */ /* 0x002fc400078e0228 */
[--C-:B------:R-:W-:Y:S01]  /*23c50*/  IMAD.WIDE.U32 R16, R17, 0x4, R24.reuse ;  /* 0x0000000411107825 */ /* 0x100fe200078e0018 */
[----:B------:R0:W-:Y:S04]  /*23c60*/  STG.E [R30.64], R39 ;  /* 0x000000271e007986 */ /* 0x0001e8000c101908 */
        /* <DEDUP_REMOVED lines=8> */
[----:B------:R-:W-:Y:S01]  /*23cf0*/  @P0 IMAD.WIDE.U32 R36, R38, -0xffff, RZ ;  /* 0xffff000126240825 */ /* 0x000fe200078e00ff */
[----:B------:R-:W-:-:S04]  /*23d00*/  MOV R36, 0x1 ;  /* 0x0000000100247802 */ /* 0x000fc80000000f00 */
[----:B------:R-:W-:-:S05]  /*23d10*/  @P0 SHF.R.U32.HI R37, RZ, 0x10, R37 ;  /* 0x00000010ff250819 */ /* 0x000fca0000011625 */
[----:B------:R-:W-:Y:S01]  /*23d20*/  @P0 IMAD R36, R37, -0x10001, R38 ;  /* 0xfffeffff25240824 */ /* 0x000fe200078e0226 */
[----:B------:R-:W-:-:S04]  /*23d30*/  ISETP.NE.AND P0, PT, R35, RZ, PT ;  /* 0x000000ff2300720c */ /* 0x000fc80003f05270 */
[----:B---3--:R-:W-:Y:S02]  /*23d40*/  IADD3 R37, R43, R36, RZ ;  /* 0x000000242b257210 */ /* 0x008fe40007ffe0ff */
[----:B------:R-:W-:-:S03]  /*23d50*/  IADD3 R36, -R36, 0x10001, R43 ;  /* 0x0001000124247810 */ /* 0x000fc60007ffe12b */
[----:B0-----:R-:W-:-:S04]  /*23d60*/  IMAD.WIDE.U32 R30, R37, -0xffff, RZ ;  /* 0xffff0001251e7825 */ /* 0x001fc800078e00ff */
[----:B-1----:R-:W-:Y:S01]  /*23d70*/  IMAD.WIDE.U32 R28, R36, -0xffff, RZ ;  /* 0xffff0001241c7825 */ /* 0x002fe200078e00ff */
[----:B------:R-:W-:-:S04]  /*23d80*/  SHF.R.U32.HI R30, RZ, 0x10, R31 ;  /* 0x00000010ff1e7819 */ /* 0x000fc8000001161f */
[----:B------:R-:W-:Y:S01]  /*23d90*/  SHF.R.U32.HI R29, RZ, 0x10, R29 ;  /* 0x00000010ff1d7819 */ /* 0x000fe2000001161d */
[----:B------:R-:W-:-:S04]  /*23da0*/  IMAD R37, R30, -0x10001, R37 ;  /* 0xfffeffff1e257824 */ /* 0x000fc800078e0225 */
[----:B------:R-:W-:Y:S01]  /*23db0*/  IMAD R29, R29, -0x10001, R36 ;  /* 0xfffeffff1d1d7824 */ /* 0x000fe200078e0224 */
[----:B------:R0:W-:Y:S04]  /*23dc0*/  STG.E [R26.64], R37 ;  /* 0x000000251a007986 */ /* 0x0001e8000c101908 */
[----:B------:R0:W-:Y:S01]  /*23dd0*/  STG.E [R16.64], R29 ;  /* 0x0000001d10007986 */ /* 0x0001e2000c101908 */
[----:B------:R-:W-:Y:S05]  /*23de0*/  @P0 BRA `(.L_x_155) ;  /* 0xfffffaa000000947 */ /* 0x000fea000383ffff */
.L_x_154:
[----:B------:R-:W-:Y:S05]  /*23df0*/  @!P1 BRA `(.L_x_156) ;  /* 0x0000040000009947 */ /* 0x000fea0003800000 */
[----:B------:R-:W-:-:S04]  /*23e00*/  IADD3 R35, R32, UR6, RZ ;  /* 0x0000000620237c10 */ /* 0x000fc8000fffe0ff */
[----:B0-----:R-:W-:-:S05]  /*23e10*/  IADD3 R29, R15, R35, RZ ;  /* 0x000000230f1d7210 */ /* 0x001fca0007ffe0ff */
        /* <DEDUP_REMOVED lines=62> */
.L_x_156:
[----:B------:R-:W-:-:S04]  /*24200*/  LEA R32, R15, R32, 0x1 ;  /* 0x000000200f207211 */ /* 0x000fc800078e08ff */
[----:B------:R-:W-:-:S13]  /*24210*/  ISETP.GE.U32.AND P0, PT, R32, R8, PT ;  /* 0x000000082000720c */ /* 0x000fda0003f06070 */
[----:B------:R-:W-:Y:S05]  /*24220*/  @!P0 BRA `(.L_x_157) ;  /* 0xfffff5c000008947 */ /* 0x000fea000383ffff */
.L_x_153:
[----:B------:R-:W-:Y:S02]  /*24230*/  UIADD3 UR6, UR7, 0x1, URZ ;  /* 0x0000000107067890 */ /* 0x000fe4000fffe03f */
[----:B------:R-:W-:-:S04]  /*24240*/  UIADD3 UR5, UR5, 0x1, URZ ;  /* 0x0000000105057890 */ /* 0x000fc8000fffe03f */
[----:B------:R-:W-:-:S06]  /*24250*/  UISETP.GE.U32.AND UP0, UPT, UR5, UR6, UPT ;  /* 0x000000060500728c */ /* 0x000fcc000bf06070 */
[----:B------:R-:W-:-:S13]  /*24260*/  PLOP3.LUT P0, PT, PT, PT, UP0, 0x80, 0x0 ;  /* 0x000000000000781c */ /* 0x000fda0003f0f008 */
[----:B------:R-:W-:Y:S01]  /*24270*/  @P0 CALL.REL.NOINC `(.L_x_147) ;  /* 0x0000001000000944 */ /* 0x000fe20003c00000 */
[----:B------:R-:W-:Y:S05]  /*24280*/  BRA `(.L_x_158) ;  /* 0xffffe79000007947 */ /* 0x000fea000383ffff */
.L_x_147:
[----:B0-----:R-:W-:-:S05]  /*24290*/  IMAD.MOV.U32 R15, RZ, RZ, 0x1 ;  /* 0x00000001ff0f7424 */ /* 0x001fca00078e00ff */
[----:B------:R-:W-:-:S05]  /*242a0*/  SHF.L.U32 R15, R15, UR7, RZ ;  /* 0x000000070f0f7c19 */ /* 0x000fca00080006ff */
[----:B-1----:R-:W-:-:S05]  /*242b0*/  IMAD.SHL.U32 R31, R15, 0x2, RZ ;  /* 0x000000020f1f7824 */ /* 0x002fca00078e00ff */
[----:B------:R-:W-:-:S13]  /*242c0*/  ISETP.NE.AND P0, PT, R31, RZ, PT ;  /* 0x000000ff1f00720c */ /* 0x000fda0003f05270 */
[----:B------:R-:W-:Y:S05]  /*242d0*/  @!P0 BRA `(.L_x_159) ;  /* 0x000004f000008947 */ /* 0x000fea0003800000 */
[----:B------:R-:W-:Y:S01]  /*242e0*/  LEA R15, R15, 0xffffffff, 0x1 ;  /* 0xffffffff0f0f7811 */ /* 0x000fe200078e08ff */
[----:B------:R-:W-:-:S03]  /*242f0*/  IMAD.MOV.U32 R30, RZ, RZ, 0x1 ;  /* 0x00000001ff1e7424 */ /* 0x000fc600078e00ff */
[----:B------:R-:W-:Y:S01]  /*24300*/  ISETP.GE.U32.AND P0, PT, R15, 0x3, PT ;  /* 0x000000030f00780c */ /* 0x000fe20003f06070 */
[----:B------:R-:W-:-:S12]  /*24310*/  IMAD.MOV.U32 R15, RZ, RZ, RZ ;  /* 0x000000ffff0f7224 */ /* 0x000fd800078e00ff */
[----:B------:R-:W-:Y:S05]  /*24320*/  @!P0 BRA `(.L_x_160) ;  /* 0x0000030000008947 */ /* 0x000fea0003800000 */
[----:B------:R-:W-:-:S04]  /*24330*/  LOP3.LUT R16, R31, 0x2, RZ, 0xc0, !PT ;  /* 0x000000021f107812 */ /* 0x000fc800078ec0ff */
[----:B------:R-:W-:-:S02]  /*24340*/  IADD3 R31, R31, -R16, RZ ;  /* 0x800000101f1f7210 */ /* 0x000fc40007ffe0ff */
.L_x_161:
[----:B------:R-:W-:-:S04]  /*24350*/  IMAD.WIDE.U32 R16, R15, 0x4, R24 ;  /* 0x000000040f107825 */ /* 0x000fc800078e0018 */
[----:B0-----:R-:W-:Y:S01]  /*24360*/  IMAD.WIDE.U32 R26, R15, 0x4, R22 ;  /* 0x000000040f1a7825 */ /* 0x001fe200078e0016 */
[----:B------:R-:W2:Y:S04]  /*24370*/  LDG.E R29, [R16.64] ;  /* 0x00000008101d7981 */ /* 0x000ea8000c1e1900 */
[----:B------:R-:W3:Y:S01]  /*24380*/  LDG.E R32, [R26.64] ;  /* 0x000000081a207981 */ /* 0x000ee2000c1e1900 */
[----:B------:R-:W-:Y:S01]  /*24390*/  IMAD.MOV.U32 R35, RZ, RZ, 0x1 ;  /* 0x00000001ff237424 */ /* 0x000fe200078e00ff */
[----:B--2---:R-:W-:-:S04]  /*243a0*/  ISETP.NE.AND P0, PT, R29, 0x10000, PT ;  /* 0x000100001d00780c */ /* 0x004fc80003f05270 */
[----:B---3--:R-:W-:-:S13]  /*243b0*/  ISETP.EQ.AND P0, PT, R32, 0x10000, !P0 ;  /* 0x000100002000780c */ /* 0x008fda0004702270 */
[----:B------:R-:W-:-:S04]  /*243c0*/  @!P0 IMAD R32, R32, R29, RZ ;  /* 0x0000001d20208224 */ /* 0x000fc800078e02ff */
[----:B------:R-:W-:-:S05]  /*243d0*/  @!P0 IMAD.WIDE.U32 R28, R32, -0xffff, RZ ;  /* 0xffff0001201c8825 */ /* 0x000fca00078e00ff */
[----:B------:R-:W-:-:S05]  /*243e0*/  @!P0 SHF.R.U32.HI R29, RZ, 0x10, R29 ;  /* 0x00000010ff1d8819 */ /* 0x000fca000001161d */
[----:B------:R-:W-:Y:S02]  /*243f0*/  @!P0 IMAD R35, R29, -0x10001, R32 ;  /* 0xfffeffff1d238824 */ /* 0x000fe400078e0220 */
[----:B------:R-:W2:Y:S04]  /*24400*/  LDG.E R32, [R26.64+0x4] ;  /* 0x000004081a207981 */ /* 0x000ea8000c1e1900 */
[----:B------:R0:W-:Y:S04]  /*24410*/  STG.E [R26.64], R35 ;  /* 0x000000231a007986 */ /* 0x0001e8000c101908 */
[----:B------:R-:W3:Y:S01]  /*24420*/  LDG.E R29, [R16.64+0x4] ;  /* 0x00000408101d7981 */ /* 0x000ee2000c1e1900 */
[----:B------:R-:W-:Y:S01]  /*24430*/  IMAD.MOV.U32 R33, RZ, RZ, 0x1 ;  /* 0x00000001ff217424 */ /* 0x000fe200078e00ff */
[----:B---3--:R-:W-:-:S04]  /*24440*/  ISETP.NE.AND P0, PT, R29, 0x10000, PT ;  /* 0x000100001d00780c */ /* 0x008fc80003f05270 */
[----:B--2---:R-:W-:-:S13]  /*24450*/  ISETP.EQ.AND P0, PT, R32, 0x10000, !P0 ;  /* 0x000100002000780c */ /* 0x004fda0004702270 */
[----:B------:R-:W-:-:S04]  /*24460*/  @!P0 IMAD R32, R32, R29, RZ ;  /* 0x0000001d20208224 */ /* 0x000fc800078e02ff */
[----:B------:R-:W-:-:S05]  /*24470*/  @!P0 IMAD.WIDE.U32 R28, R32, -0xffff, RZ ;  /* 0xffff0001201c8825 */ /* 0x000fca00078e00ff */
[----:B------:R-:W-:-:S05]  /*24480*/  @!P0 SHF.R.U32.HI R29, RZ, 0x10, R29 ;  /* 0x00000010ff1d8819 */ /* 0x000fca000001161d */
[----:B------:R-:W-:Y:S02]  /*24490*/  @!P0 IMAD R33, R29, -0x10001, R32 ;  /* 0xfffeffff1d218824 */ /* 0x000fe400078e0220 */
[----:B------:R-:W2:Y:S04]  /*244a0*/  LDG.E R32, [R26.64+0x8] ;  /* 0x000008081a207981 */ /* 0x000ea8000c1e1900 */
[----:B------:R1:W-:Y:S04]  /*244b0*/  STG.E [R26.64+0x4], R33 ;  /* 0x000004211a007986 */ /* 0x0003e8000c101908 */
[----:B------:R-:W3:Y:S01]  /*244c0*/  LDG.E R29, [R16.64+0x8] ;  /* 0x00000808101d7981 */ /* 0x000ee2000c1e1900 */
[----:B0-----:R-:W-:-:S02]  /*244d0*/  MOV R35, 0x1 ;  /* 0x0000000100237802 */ /* 0x001fc40000000f00 */
        /* <DEDUP_REMOVED lines=9> */
[----:B------:R-:W-:-:S02]  /*24570*/  IADD3 R31, R31, -0x4, RZ ;  /* 0xfffffffc1f1f7810 */ /* 0x000fc40007ffe0ff */
[----:B-1----:R-:W-:Y:S02]  /*24580*/  MOV R33, 0x1 ;  /* 0x0000000100217802 */ /* 0x002fe40000000f00 */
[----:B------:R-:W-:Y:S02]  /*24590*/  IADD3 R15, R15, 0x4, RZ ;  /* 0x000000040f0f7810 */ /* 0x000fe40007ffe0ff */
[----:B---3--:R-:W-:-:S04]  /*245a0*/  ISETP.NE.AND P0, PT, R29, 0x10000, PT ;  /* 0x000100001d00780c */ /* 0x008fc80003f05270 */
[----:B--2---:R-:W-:-:S13]  /*245b0*/  ISETP.EQ.AND P0, PT, R32, 0x10000, !P0 ;  /* 0x000100002000780c */ /* 0x004fda0004702270 */
[----:B------:R-:W-:-:S04]  /*245c0*/  @!P0 IMAD R32, R32, R29, RZ ;  /* 0x0000001d20208224 */ /* 0x000fc800078e02ff */
[----:B------:R-:W-:-:S05]  /*245d0*/  @!P0 IMAD.WIDE.U32 R28, R32, -0xffff, RZ ;  /* 0xffff0001201c8825 */ /* 0x000fca00078e00ff */
[----:B------:R-:W-:-:S05]  /*245e0*/  @!P0 SHF.R.U32.HI R29, RZ, 0x10, R29 ;  /* 0x00000010ff1d8819 */ /* 0x000fca000001161d */
[----:B------:R-:W-:Y:S01]  /*245f0*/  @!P0 IMAD R33, R29, -0x10001, R32 ;  /* 0xfffeffff1d218824 */ /* 0x000fe200078e0220 */
[----:B------:R-:W-:-:S04]  /*24600*/  ISETP.NE.AND P0, PT, R31, RZ, PT ;  /* 0x000000ff1f00720c */ /* 0x000fc80003f05270 */
[----:B------:R0:W-:Y:S09]  /*24610*/  STG.E [R26.64+0xc], R33 ;  /* 0x00000c211a007986 */ /* 0x0001f2000c101908 */
[----:B------:R-:W-:Y:S05]  /*24620*/  @P0 BRA `(.L_x_161) ;  /* 0xfffffd2000000947 */ /* 0x000fea000383ffff */
.L_x_160:
[----:B------:R-:W-:-:S05]  /*24630*/  SHF.L.U32 R30, R30, UR7, RZ ;  /* 0x000000071e1e7c19 */ /* 0x000fca00080006ff */
[----:B------:R-:W-:-:S05]  /*24640*/  IMAD.SHL.U32 R30, R30, 0x2, RZ ;  /* 0x000000021e1e7824 */ /* 0x000fca00078e00ff */
[----:B------:R-:W-:-:S13]  /*24650*/  LOP3.LUT P0, RZ, R30, 0x2, RZ, 0xc0, !PT ;  /* 0x000000021eff7812 */ /* 0x000fda000780c0ff */
[----:B------:R-:W-:Y:S05]  /*24660*/  @!P0 BRA `(.L_x_159) ;  /* 0x0000016000008947 */ /* 0x000fea0003800000 */
[----:B------:R-:W-:-:S04]  /*24670*/  IMAD.WIDE.U32 R24, R15, 0x4, R24 ;  /* 0x000000040f187825 */ /* 0x000fc800078e0018 */
[----:B------:R-:W-:Y:S01]  /*24680*/  IMAD.WIDE.U32 R16, R15, 0x4, R22 ;  /* 0x000000040f107825 */ /* 0x000fe200078e0016 */
[----:B0-----:R-:W2:Y:S04]  /*24690*/  LDG.E R26, [R24.64] ;  /* 0x00000008181a7981 */ /* 0x001ea8000c1e1900 */
[----:B------:R-:W3:Y:S01]  /*246a0*/  LDG.E R15, [R16.64] ;  /* 0x00000008100f7981 */ /* 0x000ee2000c1e1900 */
[----:B------:R-:W-:-:S03]  /*246b0*/  MOV R29, 0x1 ;  /* 0x00000001001d7802 */ /* 0x000fc60000000f00 */
[----:B------:R-:W4:Y:S01]  /*246c0*/  LDG.E R28, [R16.64+0x4] ;  /* 0x00000408101c7981 */ /* 0x000f22000c1e1900 */
[----:B--2---:R-:W-:-:S04]  /*246d0*/  ISETP.NE.AND P0, PT, R26, 0x10000, PT ;  /* 0x000100001a00780c */ /* 0x004fc80003f05270 */
[----:B---3--:R-:W-:-:S13]  /*246e0*/  ISETP.EQ.AND P0, PT, R15, 0x10000, !P0 ;  /* 0x000100000f00780c */ /* 0x008fda0004702270 */
[----:B------:R-:W-:-:S04]  /*246f0*/  @!P0 IMAD R15, R15, R26, RZ ;  /* 0x0000001a0f0f8224 */ /* 0x000fc800078e02ff */
[----:B------:R-:W-:-:S05]  /*24700*/  @!P0 IMAD.WIDE.U32 R26, R15, -0xffff, RZ ;  /* 0xffff00010f1a8825 */ /* 0x000fca00078e00ff */
[----:B------:R-:W-:-:S05]  /*24710*/  @!P0 SHF.R.U32.HI R26, RZ, 0x10, R27 ;  /* 0x00000010ff1a8819 */ /* 0x000fca000001161b */
[----:B------:R-:W-:-:S05]  /*24720*/  @!P0 IMAD R29, R26, -0x10001, R15 ;  /* 0xfffeffff1a1d8824 */ /* 0x000fca00078e020f */
[----:B------:R0:W-:Y:S04]  /*24730*/  STG.E [R16.64], R29 ;  /* 0x0000001d10007986 */ /* 0x0001e8000c101908 */
[----:B------:R-:W2:Y:S02]  /*24740*/  LDG.E R15, [R24.64+0x4] ;  /* 0x00000408180f7981 */ /* 0x000ea4000c1e1900 */
[----:B--2---:R-:W-:-:S04]  /*24750*/  ISETP.NE.AND P0, PT, R15, 0x10000, PT ;  /* 0x000100000f00780c */ /* 0x004fc80003f05270 */
[----:B----4-:R-:W-:-:S13]  /*24760*/  ISETP.EQ.AND P0, PT, R28, 0x10000, !P0 ;  /* 0x000100001c00780c */ /* 0x010fda0004702270 */
[----:B------:R-:W-:-:S04]  /*24770*/  @!P0 IMAD R28, R28, R15, RZ ;  /* 0x0000000f1c1c8224 */ /* 0x000fc800078e02ff */
[----:B------:R-:W-:Y:S01]  /*24780*/  @!P0 IMAD.WIDE.U32 R26, R28, -0xffff, RZ ;  /* 0xffff00011c1a8825 */ /* 0x000fe200078e00ff */
[----:B------:R-:W-:-:S04]  /*24790*/  MOV R15, 0x1 ;  /* 0x00000001000f7802 */ /* 0x000fc80000000f00 */
[----:B------:R-:W-:-:S05]  /*247a0*/  @!P0 SHF.R.U32.HI R27, RZ, 0x10, R27 ;  /* 0x00000010ff1b8819 */ /* 0x000fca000001161b */
[----:B------:R-:W-:-:S05]  /*247b0*/  @!P0 IMAD R15, R27, -0x10001, R28 ;  /* 0xfffeffff1b0f8824 */ /* 0x000fca00078e021c */
[----:B------:R0:W-:Y:S02]  /*247c0*/  STG.E [R16.64+0x4], R15 ;  /* 0x0000040f10007986 */ /* 0x0001e4000c101908 */
.L_x_159:
[----:B0-----:R-:W-:Y:S01]  /*247d0*/  IMNMX.U32 R15, R8, 0x1, !PT ;  /* 0x00000001080f7817 */ /* 0x001fe20007800000 */
[----:B------:R-:W-:-:S03]  /*247e0*/  IMAD.MOV.U32 R17, RZ, RZ, RZ ;  /* 0x000000ffff117224 */ /* 0x000fc600078e00ff */
[----:B------:R-:W-:-:S04]  /*247f0*/  IADD3 R15, R15, -0x1, RZ ;  /* 0xffffffff0f0f7810 */ /* 0x000fc80007ffe0ff */
[----:B------:R-:W-:-:S13]  /*24800*/  ISETP.GE.U32.AND P1, PT, R15, 0x3, PT ;  /* 0x000000030f00780c */ /* 0x000fda0003f26070 */
[----:B------:R-:W-:Y:S05]  /*24810*/  @!P1 BRA `(.L_x_162) ;  /* 0x00000ce000009947 */ /* 0x000fea0003800000 */
[----:B------:R-:W-:-:S04]  /*24820*/  IMNMX.U32 R15, R8, 0x1, !PT ;  /* 0x00000001080f7817 */ /* 0x000fc80007800000 */
[----:B------:R-:W-:-:S05]  /*24830*/  LOP3.LUT R16, R15, 0x3, RZ, 0xc0, !PT ;  /* 0x000000030f107812 */ /* 0x000fca00078ec0ff */
[----:B------:R-:W-:-:S05]  /*24840*/  IMAD.IADD R15, R15, 0x1, -R16 ;  /* 0x000000010f0f7824 */ /* 0x000fca00078e0a10 */
[----:B------:R-:W-:-:S13]  /*24850*/  ISETP.GT.AND P0, PT, R15, RZ, PT ;  /* 0x000000ff0f00720c */ /* 0x000fda0003f04270 */
[----:B------:R-:W-:Y:S05]  /*24860*/  @!P0 BRA `(.L_x_163) ;  /* 0x00000ab000008947 */ /* 0x000fea0003800000 */
[----:B------:R-:W-:Y:S02]  /*24870*/  ISETP.GT.AND P2, PT, R15, 0xc, PT ;  /* 0x0000000c0f00780c */ /* 0x000fe40003f44270 */
[----:B------:R-:W-:-:S11]  /*24880*/  PLOP3.LUT P0, PT, PT, PT, PT, 0x80, 0x0 ;  /* 0x000000000000781c */ /* 0x000fd60003f0f070 */
[----:B------:R-:W-:Y:S05]  /*24890*/  @!P2 BRA `(.L_x_164) ;  /* 0x000006d00000a947 */ /* 0x000fea0003800000 */
[----:B------:R-:W-:-:S02]  /*248a0*/  PLOP3.LUT P0, PT, PT, PT, PT, 0x8, 0x0 ;  /* 0x000000000000781c */ /* 0x000fc40003f0e170 */
.L_x_165:
[----:B-1----:R-:W-:Y:S01]  /*248b0*/  IADD3 R37, R14, R17, RZ ;  /* 0x000000110e257210 */ /* 0x002fe20007ffe0ff */
        /* <DEDUP_REMOVED lines=29> */
[----:B------:R-:W2:Y:S04]  /*24a90*/  LDG.E R29, [R28.64] ;  /* 0x000000081c1d7981 */ /* 0x000ea8000c1e1900 */
[----:B------:R-:W3:Y:S01]  /*24aa0*/  LDG.E R41, [R34.64] ;  /* 0x0000000822297981 */ /* 0x000ee2000c1e1900 */
[----:B0-----:R-:W-:-:S05]  /*24ab0*/  IADD3 R27, R8, R33, RZ ;  /* 0x00000021081b7210 */ /* 0x001fca0007ffe0ff */
        /* <DEDUP_REMOVED lines=23> */
[----:B------:R-:W0:Y:S04]  /*24c30*/  LDG.E R27, [R26.64] ;  /* 0x000000081a1b7981 */ /* 0x000e28000c1e1900 */
[----:B------:R-:W2:Y:S01]  /*24c40*/  LDG.E R39, [R24.64] ;  /* 0x0000000818277981 */ /* 0x000ea2000c1e1900 */
[----:B------:R-:W-:-:S05]  /*24c50*/  IADD3 R45, R8, R45, RZ ;  /* 0x0000002d082d7210 */ /* 0x000fca0007ffe0ff */
[----:B------:R-:W-:-:S04]  /*24c60*/  IMAD.WIDE.U32 R34, R45, R16, c[0x0][0x1c0] ;  /* 0x000070002d227625 */ /* 0x000fc800078e0010 */
[----:B0-----:R-:W-:-:S05]  /*24c70*/  IMAD.WIDE.U32 R28, R27, 0x4, R20 ;  /* 0x000000041b1c7825 */ /* 0x001fca00078e0014 */
[----:B--2---:R0:W-:Y:S04]  /*24c80*/  STG.E [R28.64], R39 ;  /* 0x000000271c007986 */ /* 0x0041e8000c101908 */
        /* <DEDUP_REMOVED lines=46> */
.L_x_164:
[----:B------:R-:W-:-:S13]  /*24f70*/  ISETP.GT.AND P2, PT, R15, 0x4, PT ;  /* 0x000000040f00780c */ /* 0x000fda0003f44270 */
[----:B------:R-:W-:Y:S05]  /*24f80*/  @!P2 BRA `(.L_x_166) ;  /* 0x000003700000a947 */ /* 0x000fea0003800000 */
        /* <DEDUP_REMOVED lines=51> */
[----:B------:R-:W-:-:S02]  /*252c0*/  IADD3 R15, R15, -0x8, RZ ;  /* 0xfffffff80f0f7810 */ /* 0x000fc40007ffe0ff */
[----:B------:R-:W-:Y:S01]  /*252d0*/  IADD3 R17, R17, 0x8, RZ ;  /* 0x0000000811117810 */ /* 0x000fe20007ffe0ff */
[----:B--2---:R-:W-:-:S05]  /*252e0*/  IMAD.WIDE.U32 R24, R25, 0x4, R20 ;  /* 0x0000000419187825 */ /* 0x004fca00078e0014 */
[----:B---3--:R1:W-:Y:S03]  /*252f0*/  STG.E [R24.64], R37 ;  /* 0x0000002518007986 */ /* 0x0083e6000c101908 */
.L_x_166:
[----:B------:R-:W-:-:S13]  /*25300*/  ISETP.NE.OR P0, PT, R15, RZ, P0 ;  /* 0x000000ff0f00720c */ /* 0x000fda0000705670 */
[----:B------:R-:W-:Y:S05]  /*25310*/  @!P0 BRA `(.L_x_162) ;  /* 0x000001e000008947 */ /* 0x000fea0003800000 */
.L_x_163:
[----:B-1----:R-:W-:Y:S01]  /*25320*/  IADD3 R43, R14, R17, RZ ;  /* 0x000000110e2b7210 */ /* 0x002fe20007ffe0ff */
[----:B------:R-:W-:Y:S01]  /*25330*/  IMAD.WIDE.U32 R24, R17, 0x4, R22 ;  /* 0x0000000411187825 */ /* 0x000fe200078e0016 */
[----:B------:R-:W-:-:S04]  /*25340*/  MOV R16, 0x4 ;  /* 0x0000000400107802 */ /* 0x000fc80000000f00 */
        /* <DEDUP_REMOVED lines=27> */
.L_x_162:
[----:B------:R-:W-:-:S04]  /*25500*/  IMNMX.U32 R16, R8, 0x1, !PT ;  /* 0x0000000108107817 */ /* 0x000fc80007800000 */
[----:B------:R-:W-:-:S04]  /*25510*/  LOP3.LUT R15, R16, 0x3, RZ, 0xc0, !PT ;  /* 0x00000003100f7812 */ /* 0x000fc800078ec0ff */
[----:B------:R-:W-:-:S13]  /*25520*/  ISETP.NE.AND P2, PT, R15, RZ, PT ;  /* 0x000000ff0f00720c */ /* 0x000fda0003f45270 */
[----:B------:R-:W-:Y:S05]  /*25530*/  @!P2 BRA `(.L_x_167) ;  /* 0x000001800000a947 */ /* 0x000fea0003800000 */
[----:B-1----:R-:W-:Y:S01]  /*25540*/  IADD3 R28, R14, R17, RZ ;  /* 0x000000110e1c7210 */ /* 0x002fe20007ffe0ff */
[----:B------:R-:W-:Y:S01]  /*25550*/  IMAD.WIDE.U32 R22, R17, 0x4, R22 ;  /* 0x0000000411167825 */ /* 0x000fe200078e0016 */
[----:B------:R-:W-:-:S04]  /*25560*/  MOV R31, 0x4 ;  /* 0x00000004001f7802 */ /* 0x000fc80000000f00 */
[----:B------:R-:W2:Y:S01]  /*25570*/  LDG.E R29, [R22.64] ;  /* 0x00000008161d7981 */ /* 0x000ea2000c1e1900 */
[----:B------:R-:W-:-:S06]  /*25580*/  IMAD.WIDE.U32 R24, R28, R31, c[0x0][0x1c0] ;  /* 0x000070001c187625 */ /* 0x000fcc00078e001f */
[----:B------:R-:W3:Y:S01]  /*25590*/  LDG.E R25, [R24.64] ;  /* 0x0000000818197981 */ /* 0x000ee2000c1e1900 */
[----:B------:R-:W-:Y:S01]  /*255a0*/  ISETP.NE.AND P0, PT, R15, 0x1, PT ;  /* 0x000000010f00780c */ /* 0x000fe20003f05270 */
[----:B---3--:R-:W-:-:S05]  /*255b0*/  IMAD.WIDE.U32 R26, R25, 0x4, R20 ;  /* 0x00000004191a7825 */ /* 0x008fca00078e0014 */
[----:B--2---:R0:W-:Y:S07]  /*255c0*/  STG.E [R26.64], R29 ;  /* 0x0000001d1a007986 */ /* 0x0041ee000c101908 */
[----:B------:R-:W-:Y:S05]  /*255d0*/  @!P0 BRA `(.L_x_167) ;  /* 0x000000e000008947 */ /* 0x000fea0003800000 */
[----:B------:R-:W-:Y:S02]  /*255e0*/  IADD3 R24, R8, R17, RZ ;  /* 0x0000001108187210 */ /* 0x000fe40007ffe0ff */
[----:B------:R-:W2:Y:S03]  /*255f0*/  LDG.E R17, [R22.64+0x4] ;  /* 0x0000040816117981 */ /* 0x000ea6000c1e1900 */
[----:B------:R-:W-:-:S06]  /*25600*/  IMAD.WIDE.U32 R24, R24, R31, c[0x0][0x1c0] ;  /* 0x0000700018187625 */ /* 0x000fcc00078e001f */
[----:B------:R-:W3:Y:S01]  /*25610*/  LDG.E R25, [R24.64] ;  /* 0x0000000818197981 */ /* 0x000ee2000c1e1900 */
[----:B------:R-:W-:Y:S01]  /*25620*/  ISETP.NE.AND P0, PT, R15, 0x2, PT ;  /* 0x000000020f00780c */ /* 0x000fe20003f05270 */
[----:B0--3--:R-:W-:-:S05]  /*25630*/  IMAD.WIDE.U32 R26, R25, 0x4, R20 ;  /* 0x00000004191a7825 */ /* 0x009fca00078e0014 */
[----:B--2---:R0:W-:Y:S07]  /*25640*/  STG.E [R26.64], R17 ;  /* 0x000000111a007986 */ /* 0x0041ee000c101908 */
[----:B------:R-:W-:Y:S05]  /*25650*/  @!P0 BRA `(.L_x_167) ;  /* 0x0000006000008947 */ /* 0x000fea0003800000 */
[----:B------:R-:W-:Y:S01]  /*25660*/  IADD3 R24, R28, 0x2, RZ ;  /* 0x000000021c187810 */ /* 0x000fe20007ffe0ff */
[----:B------:R-:W2:Y:S04]  /*25670*/  LDG.E R23, [R22.64+0x8] ;  /* 0x0000080816177981 */ /* 0x000ea8000c1e1900 */
[----:B------:R-:W-:-:S06]  /*25680*/  IMAD.WIDE.U32 R24, R24, R31, c[0x0][0x1c0] ;  /* 0x0000700018187625 */ /* 0x000fcc00078e001f */
[----:B------:R-:W3:Y:S02]  /*25690*/  LDG.E R25, [R24.64] ;  /* 0x0000000818197981 */ /* 0x000ee4000c1e1900 */
[----:B0--3--:R-:W-:-:S05]  /*256a0*/  IMAD.WIDE.U32 R26, R25, 0x4, R20 ;  /* 0x00000004191a7825 */ /* 0x009fca00078e0014 */
[----:B--2---:R0:W-:Y:S02]  /*256b0*/  STG.E [R26.64], R23 ;  /* 0x000000171a007986 */ /* 0x0041e4000c101908 */
.L_x_167:
[----:B------:R-:W-:-:S06]  /*256c0*/  UIADD3 UR5, UR7, 0x1, URZ ;  /* 0x0000000107057890 */ /* 0x000fcc000fffe03f */
[----:B------:R-:W-:-:S13]  /*256d0*/  ISETP.NE.AND P0, PT, RZ, UR5, PT ;  /* 0x00000005ff007c0c */ /* 0x000fda000bf05270 */
[----:B------:R-:W-:Y:S05]  /*256e0*/  @!P0 BRA `(.L_x_168) ;  /* 0x0000189000008947 */ /* 0x000fea0003800000 */
[----:B------:R-:W-:-:S02]  /*256f0*/  UMOV UR5, URZ ;  /* 0x0000003f00057c82 */ /* 0x000fc40008000000 */
.L_x_179:
[----:B0-----:R-:W-:Y:S02]  /*25700*/  IMAD.MOV.U32 R17, RZ, RZ, 0x1 ;  /* 0x00000001ff117424 */ /* 0x001fe400078e00ff */
[----:B------:R-:W-:-:S03]  /*25710*/  IMAD.MOV.U32 R23, RZ, RZ, 0x4 ;  /* 0x00000004ff177424 */ /* 0x000fc600078e00ff */
[----:B------:R-:W-:-:S04]  /*25720*/  SHF.L.U32 R17, R17, UR5, RZ ;  /* 0x0000000511117c19 */ /* 0x000fc800080006ff */
[----:B------:R-:W-:-:S05]  /*25730*/  IADD3 R22, R17, 0xffff, RZ ;  /* 0x0000ffff11167810 */ /* 0x000fca0007ffe0ff */
[----:B------:R-:W-:-:S05]  /*25740*/  IMAD.WIDE.U32 R22, R22, R23, c[0x0][0x1c8] ;  /* 0x0000720016167625 */ /* 0x000fca00078e0017 */
[----:B------:R-:W2:Y:S01]  /*25750*/  LDG.E R30, [R22.64] ;  /* 0x00000008161e7981 */ /* 0x000ea2000c1e1900 */
[----:B------:R-:W-:-:S04]  /*25760*/  IMNMX.U32 R32, R17, 0x1, !PT ;  /* 0x0000000111207817 */ /* 0x000fc80007800000 */
[----:B------:R-:W-:-:S05]  /*25770*/  LOP3.LUT R31, R32, 0x3, RZ, 0xc0, !PT ;  /* 0x00000003201f7812 */ /* 0x000fca00078ec0ff */
[----:B------:R-:W-:Y:S01]  /*25780*/  IMAD.IADD R32, R32, 0x1, -R31 ;  /* 0x0000000120207824 */ /* 0x000fe200078e0a1f */
[----:B--2---:R-:W-:-:S13]  /*25790*/  ISETP.NE.AND P0, PT, R30, 0x10000, PT ;  /* 0x000100001e00780c */ /* 0x004fda0003f05270 */
[----:B-1----:R-:W-:Y:S05]  /*257a0*/  @!P0 BRA `(.L_x_169) ;  /* 0x00000d2000008947 */ /* 0x002fea0003800000 */
[----:B------:R-:W-:-:S02]  /*257b0*/  MOV R33, RZ ;  /* 0x000000ff00217202 */ /* 0x000fc40000000f00 */
.L_x_173:
[----:B0-----:R-:W-:Y:S01]  /*257c0*/  IMAD.MOV.U32 R22, RZ, RZ, 0x1 ;  /* 0x00000001ff167424 */ /* 0x001fe200078e00ff */
[----:B------:R-:W-:Y:S01]  /*257d0*/  ISETP.NE.AND P3, PT, R31, RZ, PT ;  /* 0x000000ff1f00720c */ /* 0x000fe20003f65270 */
[----:B------:R-:W-:Y:S02]  /*257e0*/  IMAD.MOV.U32 R36, RZ, RZ, RZ ;  /* 0x000000ffff247224 */ /* 0x000fe400078e00ff */
[----:B-1----:R-:W-:Y:S01]  /*257f0*/  IMAD.MOV.U32 R35, RZ, RZ, 0x1 ;  /* 0x00000001ff237424 */ /* 0x002fe200078e00ff */
[----:B------:R-:W-:-:S04]  /*25800*/  SHF.L.U32 R22, R22, UR5, RZ ;  /* 0x0000000516167c19 */ /* 0x000fc800080006ff */
[----:B------:R-:W-:-:S04]  /*25810*/  IMNMX.U32 R22, R22, 0x1, !PT ;  /* 0x0000000116167817 */ /* 0x000fc80007800000 */
[----:B------:R-:W-:-:S04]  /*25820*/  IADD3 R22, R22, -0x1, RZ ;  /* 0xffffffff16167810 */ /* 0x000fc80007ffe0ff */
[----:B------:R-:W-:-:S13]  /*25830*/  ISETP.GE.U32.AND P0, PT, R22, 0x3, PT ;  /* 0x000000031600780c */ /* 0x000fda0003f06070 */
[----:B------:R-:W-:Y:S05]  /*25840*/  @!P0 BRA `(.L_x_170) ;  /* 0x0000072000008947 */ /* 0x000fea0003800000 */
[----:B------:R-:W-:Y:S02]  /*25850*/  MOV R36, RZ ;  /* 0x000000ff00247202 */ /* 0x000fe40000000f00 */
[----:B------:R-:W-:-:S02]  /*25860*/  MOV R34, R32 ;  /* 0x0000002000227202 */ /* 0x000fc40000000f00 */
.L_x_171:
[----:B------:R-:W-:-:S04]  /*25870*/  IADD3 R24, R36, R33, RZ ;  /* 0x0000002124187210 */ /* 0x000fc80007ffe0ff */
[----:B------:R-:W-:-:S05]  /*25880*/  IADD3 R23, R17, R24, RZ ;  /* 0x0000001811177210 */ /* 0x000fca0007ffe0ff */
[----:B------:R-:W-:-:S05]  /*25890*/  IMAD.WIDE.U32 R22, R23, 0x4, R20 ;  /* 0x0000000417167825 */ /* 0x000fca00078e0014 */
[----:B0-----:R-:W2:Y:S01]  /*258a0*/  LDG.E R28, [R22.64] ;  /* 0x00000008161c7981 */ /* 0x001ea2000c1e1900 */
        /* <DEDUP_REMOVED lines=11> */
[----:B------:R-:W-:Y:S01]  /*25960*/  IMAD.WIDE.U32 R28, R37, -0xffff, RZ ;  /* 0xffff0001251c7825 */ /* 0x000fe200078e00ff */
[----:B------:R-:W-:-:S03]  /*25970*/  IADD3 R28, R36, 0x1, R33 ;  /* 0x00000001241c7810 */ /* 0x000fc60007ffe021 */
[----:B------:R-:W-:Y:S01]  /*25980*/  IMAD.WIDE.U32 R26, R38, -0xffff, RZ ;  /* 0xffff0001261a7825 */ /* 0x000fe200078e00ff */
[----:B------:R-:W-:-:S04]  /*25990*/  SHF.R.U32.HI R26, RZ, 0x10, R29 ;  /* 0x00000010ff1a7819 */ /* 0x000fc8000001161d */
[----:B------:R-:W-:Y:S01]  /*259a0*/  SHF.R.U32.HI R41, RZ, 0x10, R27 ;  /* 0x00000010ff297819 */ /* 0x000fe2000001161b */
[----:B------:R-:W-:Y:S01]  /*259b0*/  IMAD R37, R26, -0x10001, R37 ;  /* 0xfffeffff1a257824 */ /* 0x000fe200078e0225 */
[----:B------:R-:W-:-:S03]  /*259c0*/  IADD3 R27, R17, R28, RZ ;  /* 0x0000001c111b7210 */ /* 0x000fc60007ffe0ff */
[----:B------:R-:W-:Y:S01]  /*259d0*/  IMAD R41, R41, -0x10001, R38 ;  /* 0xfffeffff29297824 */ /* 0x000fe200078e0226 */
[----:B------:R0:W-:Y:S01]  /*259e0*/  STG.E [R24.64], R37 ;  /* 0x0000002518007986 */ /* 0x0001e2000c101908 */
[----:B------:R-:W-:-:S03]  /*259f0*/  IMAD.WIDE.U32 R26, R27, 0x4, R20 ;  /* 0x000000041b1a7825 */ /* 0x000fc600078e0014 */
[----:B------:R1:W-:Y:S04]  /*25a00*/  STG.E [R22.64], R41 ;  /* 0x0000002916007986 */ /* 0x0003e8000c101908 */
[----:B------:R-:W2:Y:S01]  /*25a10*/  LDG.E R40, [R26.64] ;  /* 0x000000081a287981 */ /* 0x000ea2000c1e1900 */
[----:B------:R-:W-:-:S05]  /*25a20*/  IMAD.WIDE.U32 R28, R28, 0x4, R20 ;  /* 0x000000041c1c7825 */ /* 0x000fca00078e0014 */
[----:B------:R-:W3:Y:S01]  /*25a30*/  LDG.E R43, [R28.64] ;  /* 0x000000081c2b7981 */ /* 0x000ee2000c1e1900 */
[----:B------:R-:W-:-:S04]  /*25a40*/  IMAD R35, R30, R35, RZ ;  /* 0x000000231e237224 */ /* 0x000fc800078e02ff */
[----:B------:R-:W-:-:S05]  /*25a50*/  IMAD.WIDE.U32 R38, R35, -0xffff, RZ ;  /* 0xffff000123267825 */ /* 0x000fca00078e00ff */
[----:B------:R-:W-:-:S05]  /*25a60*/  SHF.R.U32.HI R38, RZ, 0x10, R39 ;  /* 0x00000010ff267819 */ /* 0x000fca0000011627 */
[----:B------:R-:W-:Y:S01]  /*25a70*/  IMAD R35, R38, -0x10001, R35 ;  /* 0xfffeffff26237824 */ /* 0x000fe200078e0223 */
[----:B--2---:R-:W-:-:S04]  /*25a80*/  ISETP.NE.AND P0, PT, R40, 0x10000, PT ;  /* 0x000100002800780c */ /* 0x004fc80003f05270 */
[----:B------:R-:W-:-:S13]  /*25a90*/  ISETP.EQ.AND P0, PT, R35, 0x10000, !P0 ;  /* 0x000100002300780c */ /* 0x000fda0004702270 */
[----:B0-----:R-:W-:-:S04]  /*25aa0*/  @!P0 IMAD R24, R35, R40, RZ ;  /* 0x0000002823188224 */ /* 0x001fc800078e02ff */
[----:B-1----:R-:W-:Y:S01]  /*25ab0*/  @!P0 IMAD.WIDE.U32 R22, R24, -0xffff, RZ ;  /* 0xffff000118168825 */ /* 0x002fe200078e00ff */
        /* <DEDUP_REMOVED lines=32> */
[----:B------:R-:W-:-:S04]  /*25cc0*/  IMAD.WIDE.U32 R26, R37, -0xffff, RZ ;  /* 0xffff0001251a7825 */ /* 0x000fc800078e00ff */
[----:B------:R-:W-:Y:S01]  /*25cd0*/  IMAD.WIDE.U32 R28, R38, -0xffff, RZ ;  /* 0xffff0001261c7825 */ /* 0x000fe200078e00ff */
[----:B------:R-:W-:Y:S02]  /*25ce0*/  IADD3 R28, R36, 0x3, R33 ;  /* 0x00000003241c7810 */ /* 0x000fe40007ffe021 */
        /* <DEDUP_REMOVED lines=11> */
[----:B------:R-:W-:Y:S01]  /*25da0*/  IMAD R35, R30, R35, RZ ;  /* 0x000000231e237224 */ /* 0x000fe200078e02ff */
[----:B------:R-:W-:Y:S02]  /*25db0*/  IADD3 R34, R34, -0x4, RZ ;  /* 0xfffffffc22227810 */ /* 0x000fe40007ffe0ff */
[----:B------:R-:W-:Y:S01]  /*25dc0*/  IADD3 R36, R36, 0x4, RZ ;  /* 0x0000000424247810 */ /* 0x000fe20007ffe0ff */
[----:B------:R-:W-:-:S05]  /*25dd0*/  IMAD.WIDE.U32 R38, R35, -0xffff, RZ ;  /* 0xffff000123267825 */ /* 0x000fca00078e00ff */
[----:B------:R-:W-:-:S05]  /*25de0*/  SHF.R.U32.HI R38, RZ, 0x10, R39 ;  /* 0x00000010ff267819 */ /* 0x000fca0000011627 */
[----:B------:R-:W-:Y:S01]  /*25df0*/  IMAD R35, R38, -0x10001, R35 ;  /* 0xfffeffff26237824 */ /* 0x000fe200078e0223 */
[----:B--2---:R-:W-:-:S04]  /*25e00*/  ISETP.NE.AND P0, PT, R40, 0x10000, PT ;  /* 0x000100002800780c */ /* 0x004fc80003f05270 */
[----:B------:R-:W-:-:S13]  /*25e10*/  ISETP.EQ.AND P0, PT, R35, 0x10000, !P0 ;  /* 0x000100002300780c */ /* 0x000fda0004702270 */
[----:B0-----:R-:W-:Y:S02]  /*25e20*/  @!P0 IMAD R24, R35, R40, RZ ;  /* 0x0000002823188224 */ /* 0x001fe400078e02ff */
        /* <DEDUP_REMOVED lines=19> */
[----:B------:R-:W-:Y:S05]  /*25f60*/  @P0 BRA `(.L_x_171) ;  /* 0xfffff90000000947 */ /* 0x000fea000383ffff */
.L_x_170:
[----:B------:R-:W-:Y:S05]  /*25f70*/  @!P3 BRA `(.L_x_172) ;  /* 0x000005100000b947 */ /* 0x000fea0003800000 */
        /* <DEDUP_REMOVED lines=23> */
[----:B------:R0:W-:Y:S01]  /*260f0*/  STG.E [R24.64], R29 ;  /* 0x0000001d18007986 */ /* 0x0001e2000c101908 */
[----:B------:R-:W-:-:S03]  /*26100*/  IMAD.WIDE.U32 R26, R35, -0xffff, RZ ;  /* 0xffff0001231a7825 */ /* 0x000fc600078e00ff */
[----:B------:R0:W-:Y:S02]  /*26110*/  STG.E [R22.64], R37 ;  /* 0x0000002516007986 */ /* 0x0001e4000c101908 */
[----:B------:R-:W-:-:S05]  /*26120*/  SHF.R.U32.HI R26, RZ, 0x10, R27 ;  /* 0x00000010ff1a7819 */ /* 0x000fca000001161b */
        /* <DEDUP_REMOVED lines=54> */
.L_x_172:
[----:B------:R-:W-:-:S04]  /*26490*/  LEA R33, R17, R33, 0x1 ;  /* 0x0000002111217211 */ /* 0x000fc800078e08ff */
[----:B------:R-:W-:-:S13]  /*264a0*/  ISETP.GE.U32.AND P0, PT, R33, R8, PT ;  /* 0x000000082100720c */ /* 0x000fda0003f06070 */
[----:B------:R-:W-:Y:S05]  /*264b0*/  @!P0 BRA `(.L_x_173) ;  /* 0xfffff30000008947 */ /* 0x000fea000383ffff */
[----:B------:R-:W-:Y:S05]  /*264c0*/  BRA `(.L_x_174) ;  /* 0x00000a5000007947 */ /* 0x000fea0003800000 */
.L_x_169:
[----:B------:R-:W-:-:S02]  /*264d0*/  MOV R30, RZ ;  /* 0x000000ff001e7202 */ /* 0x000fc40000000f00 */
.L_x_178:
[----:B0-----:R-:W-:Y:S01]  /*264e0*/  IMAD.MOV.U32 R22, RZ, RZ, 0x1 ;  /* 0x00000001ff167424 */ /* 0x001fe200078e00ff */
[----:B------:R-:W-:Y:S01]  /*264f0*/  UMOV UR6, URZ ;  /* 0x0000003f00067c82 */ /* 0x000fe20008000000 */
[----:B------:R-:W-:-:S03]  /*26500*/  ISETP.NE.AND P3, PT, R31, RZ, PT ;  /* 0x000000ff1f00720c */ /* 0x000fc60003f65270 */
[----:B------:R-:W-:-:S04]  /*26510*/  SHF.L.U32 R22, R22, UR5, RZ ;  /* 0x0000000516167c19 */ /* 0x000fc800080006ff */
[----:B------:R-:W-:-:S04]  /*26520*/  IMNMX.U32 R22, R22, 0x1, !PT ;  /* 0x0000000116167817 */ /* 0x000fc80007800000 */
[----:B------:R-:W-:-:S04]  /*26530*/  IADD3 R22, R22, -0x1, RZ ;  /* 0xffffffff16167810 */ /* 0x000fc80007ffe0ff */
[----:B------:R-:W-:-:S13]  /*26540*/  ISETP.GE.U32.AND P0, PT, R22, 0x3, PT ;  /* 0x000000031600780c */ /* 0x000fda0003f06070 */
[----:B-1----:R-:W-:Y:S05]  /*26550*/  @!P0 BRA `(.L_x_175) ;  /* 0x0000058000008947 */ /* 0x002fea0003800000 */
[----:B------:R-:W-:Y:S01]  /*26560*/  MOV R33, R32 ;  /* 0x0000002000217202 */ /* 0x000fe20000000f00 */
[----:B------:R-:W-:-:S02]  /*26570*/  UMOV UR6, URZ ;  /* 0x0000003f00067c82 */ /* 0x000fc40008000000 */
.L_x_176:
[----:B------:R-:W-:-:S04]  /*26580*/  IADD3 R36, R30, UR6, RZ ;  /* 0x000000061e247c10 */ /* 0x000fc8000fffe0ff */
[----:B0-----:R-:W-:-:S05]  /*26590*/  IADD3 R23, R17, R36, RZ ;  /* 0x0000002411177210 */ /* 0x001fca0007ffe0ff */
[----:B------:R-:W-:-:S05]  /*265a0*/  IMAD.WIDE.U32 R22, R23, 0x4, R20 ;  /* 0x0000000417167825 */ /* 0x000fca00078e0014 */
[----:B-1----:R-:W2:Y:S01]  /*265b0*/  LDG.E R28, [R22.64] ;  /* 0x00000008161c7981 */ /* 0x002ea2000c1e1900 */
        /* <DEDUP_REMOVED lines=82> */
.L_x_175:
[----:B------:R-:W-:Y:S05]  /*26ae0*/  @!P3 BRA `(.L_x_177) ;  /* 0x000004000000b947 */ /* 0x000fea0003800000 */
[----:B------:R-:W-:-:S04]  /*26af0*/  IADD3 R33, R30, UR6, RZ ;  /* 0x000000061e217c10 */ /* 0x000fc8000fffe0ff */
[----:B0-----:R-:W-:-:S05]  /*26b00*/  IADD3 R27, R17, R33, RZ ;  /* 0x00000021111b7210 */ /* 0x001fca0007ffe0ff */
[----:B------:R-:W-:-:S05]  /*26b10*/  IMAD.WIDE.U32 R26, R27, 0x4, R20 ;  /* 0x000000041b1a7825 */ /* 0x000fca00078e0014 */
[----:B-1----:R-:W2:Y:S01]  /*26b20*/  LDG.E R24, [R26.64] ;  /* 0x000000081a187981 */ /* 0x002ea2000c1e1900 */
        /* <DEDUP_REMOVED lines=60> */
.L_x_177:
[----:B------:R-:W-:-:S04]  /*26ef0*/  LEA R30, R17, R30, 0x1 ;  /* 0x0000001e111e7211 */ /* 0x000fc800078e08ff */
[----:B------:R-:W-:-:S13]  /*26f00*/  ISETP.GE.U32.AND P0, PT, R30, R8, PT ;  /* 0x000000081e00720c */ /* 0x000fda0003f06070 */
[----:B------:R-:W-:Y:S05]  /*26f10*/  @!P0 BRA `(.L_x_178) ;  /* 0xfffff5c000008947 */ /* 0x000fea000383ffff */
.L_x_174:
[----:B------:R-:W-:Y:S02]  /*26f20*/  UIADD3 UR6, UR7, 0x1, URZ ;  /* 0x0000000107067890 */ /* 0x000fe4000fffe03f */
[----:B------:R-:W-:-:S04]  /*26f30*/  UIADD3 UR5, UR5, 0x1, URZ ;  /* 0x0000000105057890 */ /* 0x000fc8000fffe03f */
[----:B------:R-:W-:-:S06]  /*26f40*/  UISETP.GE.U32.AND UP0, UPT, UR5, UR6, UPT ;  /* 0x000000060500728c */ /* 0x000fcc000bf06070 */
[----:B------:R-:W-:-:S13]  /*26f50*/  PLOP3.LUT P0, PT, PT, PT, UP0, 0x80, 0x0 ;  /* 0x000000000000781c */ /* 0x000fda0003f0f008 */
[----:B------:R-:W-:Y:S01]  /*26f60*/  @P0 CALL.REL.NOINC `(.L_x_168) ;  /* 0x0000001000000944 */ /* 0x000fe20003c00000 */
[----:B------:R-:W-:Y:S05]  /*26f70*/  BRA `(.L_x_179) ;  /* 0xffffe78000007947 */ /* 0x000fea000383ffff */
.L_x_168:
[----:B0-----:R-:W-:-:S05]  /*26f80*/  MOV R23, 0x4 ;  /* 0x0000000400177802 */ /* 0x001fca0000000f00 */
[----:B------:R-:W-:-:S06]  /*26f90*/  IMAD.WIDE.U32 R22, R8, R23, c[0x0][0x1d0] ;  /* 0x0000740008167625 */ /* 0x000fcc00078e0017 */
[----:B------:R-:W2:Y:S01]  /*26fa0*/  LDG.E R22, [R22.64] ;  /* 0x0000000816167981 */ /* 0x000ea2000c1e1900 */
[----:B------:R-:W-:Y:S01]  /*26fb0*/  IADD3 R16, R16, -R15, RZ ;  /* 0x8000000f10107210 */ /* 0x000fe20007ffe0ff */
[----:B-12---:R-:W-:-:S05]  /*26fc0*/  IMAD.WIDE.U32 R24, R22, -0xffff, RZ ;  /* 0xffff000116187825 */ /* 0x006fca00078e00ff */
[----:B------:R-:W-:-:S05]  /*26fd0*/  SHF.R.U32.HI R17, RZ, 0x10, R25 ;  /* 0x00000010ff117819 */ /* 0x000fca0000011619 */
[----:B------:R-:W-:-:S05]  /*26fe0*/  IMAD R17, R17, -0x10001, R22 ;  /* 0xfffeffff11117824 */ /* 0x000fca00078e0216 */
[----:B------:R-:W-:-:S13]  /*26ff0*/  ISETP.NE.AND P0, PT, R17, 0x10000, PT ;  /* 0x000100001100780c */ /* 0x000fda0003f05270 */
[----:B------:R-:W-:Y:S05]  /*27000*/  @!P0 BRA `(.L_x_180) ;  /* 0x00000e3000008947 */ /* 0x000fea0003800000 */
[----:B------:R-:W-:Y:S01]  /*27010*/  MOV R33, RZ ;  /* 0x000000ff00217202 */ /* 0x000fe20000000f00 */
[----:B------:R-:W-:Y:S05]  /*27020*/  @!P1 BRA `(.L_x_181) ;  /* 0x00000c8000009947 */ /* 0x000fea0003800000 */
[----:B------:R-:W-:-:S13]  /*27030*/  ISETP.GT.AND P0, PT, R16, RZ, PT ;  /* 0x000000ff1000720c */ /* 0x000fda0003f04270 */
[----:B------:R-:W-:Y:S05]  /*27040*/  @!P0 BRA `(.L_x_182) ;  /* 0x00000a9000008947 */ /* 0x000fea0003800000 */
[----:B------:R-:W-:Y:S02]  /*27050*/  ISETP.GT.AND P1, PT, R16, 0xc, PT ;  /* 0x0000000c1000780c */ /* 0x000fe40003f24270 */
[----:B------:R-:W-:-:S11]  /*27060*/  PLOP3.LUT P0, PT, PT, PT, PT, 0x80, 0x0 ;  /* 0x000000000000781c */ /* 0x000fd60003f0f070 */
[----:B------:R-:W-:Y:S05]  /*27070*/  @!P1 BRA `(.L_x_183) ;  /* 0x000006c000009947 */ /* 0x000fea0003800000 */
[----:B------:R-:W-:-:S02]  /*27080*/  PLOP3.LUT P0, PT, PT, PT, PT, 0x8, 0x0 ;  /* 0x000000000000781c */ /* 0x000fc40003f0e170 */
.L_x_184:
[----:B0-----:R-:W-:-:S05]  /*27090*/  IMAD.WIDE.U32 R24, R33, 0x4, R20 ;  /* 0x0000000421187825 */ /* 0x001fca00078e0014 */
[----:B------:R-:W2:Y:S04]  /*270a0*/  LDG.E R22, [R24.64] ;  /* 0x0000000818167981 */ /* 0x000ea8000c1e1900 */
[----:B------:R-:W3:Y:S04]  /*270b0*/  LDG.E R26, [R24.64+0x4] ;  /* 0x00000408181a7981 */ /* 0x000ee8000c1e1900 */
[----:B------:R-:W4:Y:S04]  /*270c0*/  LDG.E R28, [R24.64+0x8] ;  /* 0x00000808181c7981 */ /* 0x000f28000c1e1900 */
[----:B------:R-:W5:Y:S01]  /*270d0*/  LDG.E R30, [R24.64+0xc] ;  /* 0x00000c08181e7981 */ /* 0x000f62000c1e1900 */
[----:B--2---:R-:W-:-:S02]  /*270e0*/  IMAD R32, R17, R22, RZ ;  /* 0x0000001611207224 */ /* 0x004fc400078e02ff */
[C---:B---3--:R-:W-:Y:S02]  /*270f0*/  IMAD R34, R17.reuse, R26, RZ ;  /* 0x0000001a11227224 */ /* 0x048fe400078e02ff */
[----:B----4-:R-:W-:Y:S02]  /*27100*/  IMAD R35, R17, R28, RZ ;  /* 0x0000001c11237224 */ /* 0x010fe400078e02ff */
[----:B------:R-:W-:-:S04]  /*27110*/  IMAD.WIDE.U32 R28, R34, -0xffff, RZ ;  /* 0xffff0001221c7825 */ /* 0x000fc800078e00ff */
[----:B-----5:R-:W-:Y:S01]  /*27120*/  IMAD R36, R17, R30, RZ ;  /* 0x0000001e11247224 */ /* 0x020fe200078e02ff */
[----:B------:R-:W-:Y:S01]  /*27130*/  SHF.R.U32.HI R29, RZ, 0x10, R29 ;  /* 0x00000010ff1d7819 */ /* 0x000fe2000001161d */
[----:B------:R-:W-:-:S04]  /*27140*/  IMAD.WIDE.U32 R30, R32, -0xffff, RZ ;  /* 0xffff0001201e7825 */ /* 0x000fc800078e00ff */
[----:B------:R-:W-:Y:S01]  /*27150*/  IMAD.WIDE.U32 R22, R35, -0xffff, RZ ;  /* 0xffff000123167825 */ /* 0x000fe200078e00ff */
[----:B------:R-:W-:-:S03]  /*27160*/  SHF.R.U32.HI R31, RZ, 0x10, R31 ;  /* 0x00000010ff1f7819 */ /* 0x000fc6000001161f */
[----:B------:R-:W-:Y:S01]  /*27170*/  IMAD.WIDE.U32 R26, R36, -0xffff, RZ ;  /* 0xffff0001241a7825 */ /* 0x000fe200078e00ff */
[----:B------:R-:W-:Y:S02]  /*27180*/  SHF.R.U32.HI R22, RZ, 0x10, R23 ;  /* 0x00000010ff167819 */ /* 0x000fe40000011617 */
[----:B------:R-:W-:Y:S01]  /*27190*/  IADD3 R23, R33, 0x4, RZ ;  /* 0x0000000421177810 */ /* 0x000fe20007ffe0ff */
[----:B------:R-:W-:Y:S01]  /*271a0*/  IMAD R29, R29, -0x10001, R34 ;  /* 0xfffeffff1d1d7824 */ /* 0x000fe200078e0222 */
[----:B------:R-:W-:Y:S01]  /*271b0*/  SHF.R.U32.HI R37, RZ, 0x10, R27 ;  /* 0x00000010ff257819 */ /* 0x000fe2000001161b */
[----:B------:R-:W-:Y:S02]  /*271c0*/  IMAD R27, R31, -0x10001, R32 ;  /* 0xfffeffff1f1b7824 */ /* 0x000fe400078e0220 */
[----:B------:R-:W-:Y:S01]  /*271d0*/  IMAD R35, R22, -0x10001, R35 ;  /* 0xfffeffff16237824 */ /* 0x000fe200078e0223 */
[----:B------:R0:W-:Y:S01]  /*271e0*/  STG.E [R24.64+0x4], R29 ;  /* 0x0000041d18007986 */ /* 0x0001e2000c101908 */
[----:B------:R-:W-:-:S02]  /*271f0*/  IMAD R37, R37, -0x10001, R36 ;  /* 0xfffeffff25257824 */ /* 0x000fc400078e0224 */
[----:B------:R-:W-:Y:S01]  /*27200*/  IMAD.WIDE.U32 R22, R23, 0x4, R20 ;  /* 0x0000000417167825 */ /* 0x000fe200078e0014 */
[----:B------:R-:W-:Y:S04]  /*27210*/  STG.E [R24.64], R27 ;  /* 0x0000001b18007986 */ /* 0x000fe8000c101908 */
[----:B------:R-:W-:Y:S04]  /*27220*/  STG.E [R24.64+0x8], R35 ;  /* 0x0000082318007986 */ /* 0x000fe8000c101908 */
[----:B------:R1:W-:Y:S04]  /*27230*/  STG.E [R24.64+0xc], R37 ;  /* 0x00000c2518007986 */ /* 0x0003e8000c101908 */
        /* <DEDUP_REMOVED lines=10> */
[----:B0-----:R-:W-:-:S04]  /*272e0*/  IMAD.WIDE.U32 R28, R34, -0xffff, RZ ;  /* 0xffff0001221c7825 */ /* 0x001fc800078e00ff */
[----:B-1----:R-:W-:Y:S01]  /*272f0*/  IMAD.WIDE.U32 R24, R36, -0xffff, RZ ;  /* 0xffff000124187825 */ /* 0x002fe200078e00ff */
        /* <DEDUP_REMOVED lines=24> */
[----:B0-----:R-:W-:Y:S01]  /*27480*/  IMAD.WIDE.U32 R28, R34, -0xffff, RZ ;  /* 0xffff0001221c7825 */ /* 0x001fe200078e00ff */
[----:B------:R-:W-:-:S03]  /*27490*/  IADD3 R31, R33, 0xc, RZ ;  /* 0x0000000c211f7810 */ /* 0x000fc60007ffe0ff */
[----:B-1----:R-:W-:Y:S01]  /*274a0*/  IMAD.WIDE.U32 R22, R36, -0xffff, RZ ;  /* 0xffff000124167825 */ /* 0x002fe200078e00ff */
[----:B------:R-:W-:-:S03]  /*274b0*/  SHF.R.U32.HI R29, RZ, 0x10, R29 ;  /* 0x00000010ff1d7819 */ /* 0x000fc6000001161d */
[----:B------:R-:W-:Y:S01]  /*274c0*/  IMAD.WIDE.U32 R26, R38, -0xffff, RZ ;  /* 0xffff0001261a7825 */ /* 0x000fe200078e00ff */
[----:B------:R-:W-:-:S03]  /*274d0*/  SHF.R.U32.HI R35, RZ, 0x10, R23 ;  /* 0x00000010ff237819 */ /* 0x000fc60000011617 */
[----:B------:R-:W-:Y:S01]  /*274e0*/  IMAD R23, R39, -0x10001, R32 ;  /* 0xfffeffff27177824 */ /* 0x000fe200078e0220 */
[----:B------:R-:W-:Y:S01]  /*274f0*/  SHF.R.U32.HI R37, RZ, 0x10, R27 ;  /* 0x00000010ff257819 */ /* 0x000fe2000001161b */
[----:B------:R-:W-:Y:S02]  /*27500*/  IMAD R27, R29, -0x10001, R34 ;  /* 0xfffeffff1d1b7824 */ /* 0x000fe400078e0222 */
[----:B------:R-:W-:Y:S01]  /*27510*/  IMAD R35, R35, -0x10001, R36 ;  /* 0xfffeffff23237824 */ /* 0x000fe200078e0224 */
[----:B------:R0:W-:Y:S01]  /*27520*/  STG.E [R24.64], R23 ;  /* 0x0000001718007986 */ /* 0x0001e2000c101908 */
[----:B------:R-:W-:Y:S02]  /*27530*/  IMAD R37, R37, -0x10001, R38 ;  /* 0xfffeffff25257824 */ /* 0x000fe400078e0226 */
[----:B------:R-:W-:Y:S01]  /*27540*/  IMAD.WIDE.U32 R30, R31, 0x4, R20 ;  /* 0x000000041f1e7825 */ /* 0x000fe200078e0014 */
[----:B------:R-:W-:Y:S04]  /*27550*/  STG.E [R24.64+0x4], R27 ;  /* 0x0000041b18007986 */ /* 0x000fe8000c101908 */
[----:B------:R-:W-:Y:S04]  /*27560*/  STG.E [R24.64+0x8], R35 ;  /* 0x0000082318007986 */ /* 0x000fe8000c101908 */
[----:B------:R1:W-:Y:S04]  /*27570*/  STG.E [R24.64+0xc], R37 ;  /* 0x00000c2518007986 */ /* 0x0003e8000c101908 */
[----:B------:R-:W2:Y:S04]  /*27580*/  LDG.E R22, [R30.64] ;  /* 0x000000081e167981 */ /* 0x000ea8000c1e1900 */
[----:B------:R-:W3:Y:S04]  /*27590*/  LDG.E R26, [R30.64+0x4] ;  /* 0x000004081e1a7981 */ /* 0x000ee8000c1e1900 */
[----:B------:R-:W4:Y:S04]  /*275a0*/  LDG.E R28, [R30.64+0x8] ;  /* 0x000008081e1c7981 */ /* 0x000f28000c1e1900 */
[----:B------:R-:W5:Y:S01]  /*275b0*/  LDG.E R38, [R30.64+0xc] ;  /* 0x00000c081e267981 */ /* 0x000f62000c1e1900 */
[----:B------:R-:W-:-:S02]  /*275c0*/  IADD3 R16, R16, -0x10, RZ ;  /* 0xfffffff010107810 */ /* 0x000fc40007ffe0ff */
[----:B------:R-:W-:Y:S02]  /*275d0*/  IADD3 R33, R33, 0x10, RZ ;  /* 0x0000001021217810 */ /* 0x000fe40007ffe0ff */
[----:B------:R-:W-:Y:S01]  /*275e0*/  ISETP.GT.AND P1, PT, R16, 0xc, PT ;  /* 0x0000000c1000780c */ /* 0x000fe20003f24270 */
[C---:B--2---:R-:W-:Y:S02]  /*275f0*/  IMAD R32, R17.reuse, R22, RZ ;  /* 0x0000001611207224 */ /* 0x044fe400078e02ff */
        /* <DEDUP_REMOVED lines=15> */
[----:B------:R-:W-:-:S03]  /*276f0*/  IMAD R29, R29, -0x10001, R38 ;  /* 0xfffeffff1d1d7824 */ /* 0x000fc600078e0226 */
[----:B------:R0:W-:Y:S04]  /*27700*/  STG.E [R30.64+0x4], R25 ;  /* 0x000004191e007986 */ /* 0x0001e8000c101908 */
[----:B------:R0:W-:Y:S04]  /*27710*/  STG.E [R30.64+0x8], R27 ;  /* 0x0000081b1e007986 */ /* 0x0001e8000c101908 */
[----:B------:R0:W-:Y:S01]  /*27720*/  STG.E [R30.64+0xc], R29 ;  /* 0x00000c1d1e007986 */ /* 0x0001e2000c101908 */
[----:B------:R-:W-:Y:S05]  /*27730*/  @P1 BRA `(.L_x_184) ;  /* 0xfffff95000001947 */ /* 0x000fea000383ffff */
.L_x_183:
[----:B------:R-:W-:-:S13]  /*27740*/  ISETP.GT.AND P1, PT, R16, 0x4, PT ;  /* 0x000000041000780c */ /* 0x000fda0003f24270 */
[----:B------:R-:W-:Y:S05]  /*27750*/  @!P1 BRA `(.L_x_185) ;  /* 0x0000036000009947 */ /* 0x000fea0003800000 */
[----:B0-----:R-:W-:-:S05]  /*27760*/  IMAD.WIDE.U32 R22, R33, 0x4, R20 ;  /* 0x0000000421167825 */ /* 0x001fca00078e0014 */
[----:B------:R-:W2:Y:S04]  /*27770*/  LDG.E R24, [R22.64] ;  /* 0x0000000816187981 */ /* 0x000ea8000c1e1900 */
[----:B------:R-:W3:Y:S04]  /*27780*/  LDG.E R26, [R22.64+0x4] ;  /* 0x00000408161a7981 */ /* 0x000ee8000c1e1900 */
[----:B------:R-:W4:Y:S04]  /*27790*/  LDG.E R28, [R22.64+0x8] ;  /* 0x00000808161c7981 */ /* 0x000f28000c1e1900 */
[----:B------:R-:W5:Y:S01]  /*277a0*/  LDG.E R30, [R22.64+0xc] ;  /* 0x00000c08161e7981 */ /* 0x000f62000c1e1900 */
[----:B--2---:R-:W-:-:S02]  /*277b0*/  IMAD R32, R17, R24, RZ ;  /* 0x0000001811207224 */ /* 0x004fc400078e02ff */
[----:B---3--:R-:W-:Y:S02]  /*277c0*/  IMAD R34, R17, R26, RZ ;  /* 0x0000001a11227224 */ /* 0x008fe400078e02ff */
[----:B------:R-:W-:-:S04]  /*277d0*/  IMAD.WIDE.U32 R24, R32, -0xffff, RZ ;  /* 0xffff000120187825 */ /* 0x000fc800078e00ff */
[C---:B----4-:R-:W-:Y:S01]  /*277e0*/  IMAD R35, R17.reuse, R28, RZ ;  /* 0x0000001c11237224 */ /* 0x050fe200078e02ff */
[----:B------:R-:W-:Y:S01]  /*277f0*/  SHF.R.U32.HI R39, RZ, 0x10, R25 ;  /* 0x00000010ff277819 */ /* 0x000fe20000011619 */
[----:B-----5:R-:W-:Y:S01]  /*27800*/  IMAD R36, R17, R30, RZ ;  /* 0x0000001e11247224 */ /* 0x020fe200078e02ff */
[----:B------:R-:W-:Y:S01]  /*27810*/  IADD3 R25, R33, 0x4, RZ ;  /* 0x0000000421197810 */ /* 0x000fe20007ffe0ff */
[----:B------:R-:W-:-:S04]  /*27820*/  IMAD.WIDE.U32 R26, R34, -0xffff, RZ ;  /* 0xffff0001221a7825 */ /* 0x000fc800078e00ff */
[----:B------:R-:W-:Y:S01]  /*27830*/  IMAD.WIDE.U32 R28, R35, -0xffff, RZ ;  /* 0xffff0001231c7825 */ /* 0x000fe200078e00ff */
        /* <DEDUP_REMOVED lines=11> */
[----:B------:R1:W-:Y:S04]  /*278f0*/  STG.E [R22.64+0x8], R35 ;  /* 0x0000082316007986 */ /* 0x0003e8000c101908 */
[----:B------:R2:W-:Y:S04]  /*27900*/  STG.E [R22.64+0xc], R31 ;  /* 0x00000c1f16007986 */ /* 0x0005e8000c101908 */
[----:B------:R-:W3:Y:S04]  /*27910*/  LDG.E R26, [R24.64] ;  /* 0x00000008181a7981 */ /* 0x000ee8000c1e1900 */
[----:B------:R-:W4:Y:S04]  /*27920*/  LDG.E R28, [R24.64+0x4] ;  /* 0x00000408181c7981 */ /* 0x000f28000c1e1900 */
[----:B------:R-:W5:Y:S04]  /*27930*/  LDG.E R30, [R24.64+0x8] ;  /* 0x00000808181e7981 */ /* 0x000f68000c1e1900 */
[----:B------:R-:W2:Y:S01]  /*27940*/  LDG.E R38, [R24.64+0xc] ;  /* 0x00000c0818267981 */ /* 0x000ea2000c1e1900 */
[----:B------:R-:W-:-:S02]  /*27950*/  PLOP3.LUT P0, PT, PT, PT, PT, 0x8, 0x0 ;  /* 0x000000000000781c */ /* 0x000fc40003f0e170 */
[----:B------:R-:W-:Y:S02]  /*27960*/  IADD3 R16, R16, -0x8, RZ ;  /* 0xfffffff810107810 */ /* 0x000fe40007ffe0ff */
[----:B------:R-:W-:Y:S01]  /*27970*/  IADD3 R33, R33, 0x8, RZ ;  /* 0x0000000821217810 */ /* 0x000fe20007ffe0ff */
[C---:B---3--:R-:W-:Y:S02]  /*27980*/  IMAD R32, R17.reuse, R26, RZ ;  /* 0x0000001a11207224 */ /* 0x048fe400078e02ff */
[----:B----4-:R-:W-:Y:S02]  /*27990*/  IMAD R34, R17, R28, RZ ;  /* 0x0000001c11227224 */ /* 0x010fe400078e02ff */
[----:B0-----:R-:W-:-:S04]  /*279a0*/  IMAD.WIDE.U32 R26, R32, -0xffff, RZ ;  /* 0xffff0001201a7825 */ /* 0x001fc800078e00ff */
[C---:B-----5:R-:W-:Y:S01]  /*279b0*/  IMAD R36, R17.reuse, R30, RZ ;  /* 0x0000001e11247224 */ /* 0x060fe200078e02ff */
[----:B-1----:R-:W-:Y:S01]  /*279c0*/  SHF.R.U32.HI R35, RZ, 0x10, R27 ;  /* 0x00000010ff237819 */ /* 0x002fe2000001161b */
[----:B--2---:R-:W-:Y:S02]  /*279d0*/  IMAD R38, R17, R38, RZ ;  /* 0x0000002611267224 */ /* 0x004fe400078e02ff */
        /* <DEDUP_REMOVED lines=13> */
[----:B------:R0:W-:Y:S02]  /*27ab0*/  STG.E [R24.64+0xc], R31 ;  /* 0x00000c1f18007986 */ /* 0x0001e4000c101908 */
.L_x_185:
[----:B------:R-:W-:-:S13]  /*27ac0*/  ISETP.NE.OR P0, PT, R16, RZ, P0 ;  /* 0x000000ff1000720c */ /* 0x000fda0000705670 */
[----:B------:R-:W-:Y:S05]  /*27ad0*/  @!P0 BRA `(.L_x_181) ;  /* 0x000001d000008947 */ /* 0x000fea0003800000 */
.L_x_182:
[----:B0-----:R-:W-:-:S05]  /*27ae0*/  IMAD.WIDE.U32 R22, R33, 0x4, R20 ;  /* 0x0000000421167825 */ /* 0x001fca00078e0014 */
[----:B------:R-:W2:Y:S04]  /*27af0*/  LDG.E R24, [R22.64] ;  /* 0x0000000816187981 */ /* 0x000ea8000c1e1900 */
[----:B------:R-:W3:Y:S04]  /*27b00*/  LDG.E R26, [R22.64+0x4] ;  /* 0x00000408161a7981 */ /* 0x000ee8000c1e1900 */
[----:B------:R-:W4:Y:S04]  /*27b10*/  LDG.E R28, [R22.64+0x8] ;  /* 0x00000808161c7981 */ /* 0x000f28000c1e1900 */
[----:B------:R-:W5:Y:S01]  /*27b20*/  LDG.E R30, [R22.64+0xc] ;  /* 0x00000c08161e7981 */ /* 0x000f62000c1e1900 */
[----:B------:R-:W-:-:S02]  /*27b30*/  IADD3 R16, R16, -0x4, RZ ;  /* 0xfffffffc10107810 */ /* 0x000fc40007ffe0ff */
[----:B------:R-:W-:Y:S02]  /*27b40*/  IADD3 R33, R33, 0x4, RZ ;  /* 0x0000000421217810 */ /* 0x000fe40007ffe0ff */
[----:B------:R-:W-:Y:S01]  /*27b50*/  ISETP.NE.AND P0, PT, R16, RZ, PT ;  /* 0x000000ff1000720c */ /* 0x000fe20003f05270 */
[C---:B--2---:R-:W-:Y:S02]  /*27b60*/  IMAD R32, R17.reuse, R24, RZ ;  /* 0x0000001811207224 */ /* 0x044fe400078e02ff */
[C---:B---3--:R-:W-:Y:S02]  /*27b70*/  IMAD R34, R17.reuse, R26, RZ ;  /* 0x0000001a11227224 */ /* 0x048fe400078e02ff */
[----:B----4-:R-:W-:Y:S02]  /*27b80*/  IMAD R35, R17, R28, RZ ;  /* 0x0000001c11237224 */ /* 0x010fe400078e02ff */
[----:B------:R-:W-:-:S04]  /*27b90*/  IMAD.WIDE.U32 R28, R34, -0xffff, RZ ;  /* 0xffff0001221c7825 */ /* 0x000fc800078e00ff */
[----:B-----5:R-:W-:Y:S02]  /*27ba0*/  IMAD R36, R17, R30, RZ ;  /* 0x0000001e11247224 */ /* 0x020fe400078e02ff */
[----:B------:R-:W-:-:S04]  /*27bb0*/  IMAD.WIDE.U32 R30, R32, -0xffff, RZ ;  /* 0xffff0001201e7825 */ /* 0x000fc800078e00ff */
[----:B------:R-:W-:Y:S01]  /*27bc0*/  IMAD.WIDE.U32 R24, R35, -0xffff, RZ ;  /* 0xffff000123187825 */ /* 0x000fe200078e00ff */
[----:B------:R-:W-:Y:S02]  /*27bd0*/  SHF.R.U32.HI R37, RZ, 0x10, R31 ;  /* 0x00000010ff257819 */ /* 0x000fe4000001161f */
[----:B------:R-:W-:Y:S01]  /*27be0*/  SHF.R.U32.HI R31, RZ, 0x10, R29 ;  /* 0x00000010ff1f7819 */ /* 0x000fe2000001161d */
        /* <DEDUP_REMOVED lines=11> */
[----:B0-----:R-:W-:Y:S05]  /*27ca0*/  @P0 BRA `(.L_x_182) ;  /* 0xfffffe3000000947 */ /* 0x001fea000383ffff */
.L_x_181:
[----:B------:R-:W-:Y:S05]  /*27cb0*/  @!P2 BRA `(.L_x_186) ;  /* 0x00001fb00000a947 */ /* 0x000fea0003800000 */
[----:B------:R-:W-:-:S05]  /*27cc0*/  IMAD.WIDE.U32 R20, R33, 0x4, R20 ;  /* 0x0000000421147825 */ /* 0x000fca00078e0014 */
[----:B------:R-:W2:Y:S01]  /*27cd0*/  LDG.E R16, [R20.64] ;  /* 0x0000000814107981 */ /* 0x000ea2000c1e1900 */
[----:B------:R-:W-:Y:S01]  /*27ce0*/  ISETP.NE.AND P0, PT, R15, 0x1, PT ;  /* 0x000000010f00780c */ /* 0x000fe20003f05270 */
[----:B--2---:R-:W-:-:S04]  /*27cf0*/  IMAD R16, R17, R16, RZ ;  /* 0x0000001011107224 */ /* 0x004fc800078e02ff */
[----:B0-----:R-:W-:-:S05]  /*27d00*/  IMAD.WIDE.U32 R22, R16, -0xffff, RZ ;  /* 0xffff000110167825 */ /* 0x001fca00078e00ff */
[----:B------:R-:W-:-:S05]  /*27d10*/  SHF.R.U32.HI R23, RZ, 0x10, R23 ;  /* 0x00000010ff177819 */ /* 0x000fca0000011617 */
[----:B------:R-:W-:-:S05]  /*27d20*/  IMAD R23, R23, -0x10001, R16 ;  /* 0xfffeffff17177824 */ /* 0x000fca00078e0210 */
[----:B------:R0:W-:Y:S01]  /*27d30*/  STG.E [R20.64], R23 ;  /* 0x0000001714007986 */ /* 0x0001e2000c101908 */
[----:B------:R-:W-:Y:S05]  /*27d40*/  @!P0 BRA `(.L_x_186) ;  /* 0x00001f2000008947 */ /* 0x000fea0003800000 */
[----:B------:R-:W2:Y:S01]  /*27d50*/  LDG.E R16, [R20.64+0x4] ;  /* 0x0000040814107981 */ /* 0x000ea2000c1e1900 */
[----:B------:R-:W-:Y:S01]  /*27d60*/  ISETP.NE.AND P0, PT, R15, 0x2, PT ;  /* 0x000000020f00780c */ /* 0x000fe20003f05270 */
[----:B--2---:R-:W-:-:S04]  /*27d70*/  IMAD R16, R17, R16, RZ ;  /* 0x0000001011107224 */ /* 0x004fc800078e02ff */
[----:B0-----:R-:W-:-:S05]  /*27d80*/  IMAD.WIDE.U32 R22, R16, -0xffff, RZ ;  /* 0xffff000110167825 */ /* 0x001fca00078e00ff */
[----:B------:R-:W-:-:S05]  /*27d90*/  SHF.R.U32.HI R23, RZ, 0x10, R23 ;  /* 0x00000010ff177819 */ /* 0x000fca0000011617 */
[----:B------:R-:W-:-:S05]  /*27da0*/  IMAD R23, R23, -0x10001, R16 ;  /* 0xfffeffff17177824 */ /* 0x000fca00078e0210 */
[----:B------:R0:W-:Y:S01]  /*27db0*/  STG.E [R20.64+0x4], R23 ;  /* 0x0000041714007986 */ /* 0x0001e2000c101908 */
[----:B------:R-:W-:Y:S05]  /*27dc0*/  @!P0 BRA `(.L_x_186) ;  /* 0x00001ea000008947 */ /* 0x000fea0003800000 */
[----:B------:R-:W2:Y:S02]  /*27dd0*/  LDG.E R16, [R20.64+0x8] ;  /* 0x0000080814107981 */ /* 0x000ea4000c1e1900 */
[----:B--2---:R-:W-:-:S04]  /*27de0*/  IMAD R15, R17, R16, RZ ;  /* 0x00000010110f7224 */ /* 0x004fc800078e02ff */
[----:B------:R-:W-:-:S05]  /*27df0*/  IMAD.WIDE.U32 R16, R15, -0xffff, RZ ;  /* 0xffff00010f107825 */ /* 0x000fca00078e00ff */
[----:B------:R-:W-:-:S05]  /*27e00*/  SHF.R.U32.HI R16, RZ, 0x10, R17 ;  /* 0x00000010ff107819 */ /* 0x000fca0000011611 */
[----:B------:R-:W-:-:S05]  /*27e10*/  IMAD R15, R16, -0x10001, R15 ;  /* 0xfffeffff100f7824 */ /* 0x000fca00078e020f */
[----:B------:R1:W-:Y:S01]  /*27e20*/  STG.E [R20.64+0x8], R15 ;  /* 0x0000080f14007986 */ /* 0x0003e2000c101908 */
[----:B------:R-:W-:Y:S05]  /*27e30*/  BRA `(.L_x_186) ;  /* 0x00001e3000007947 */ /* 0x000fea0003800000 */
.L_x_180:
[----:B------:R-:W-:Y:S01]  /*27e40*/  MOV R31, RZ ;  /* 0x000000ff001f7202 */ /* 0x000fe20000000f00 */
[----:B------:R-:W-:Y:S05]  /*27e50*/  @!P1 BRA `(.L_x_187) ;  /* 0x0000026000009947 */ /* 0x000fea0003800000 */
[----:B------:R-:W-:-:S02]  /*27e60*/  MOV R30, R16 ;  /* 0x00000010001e7202 */ /* 0x000fc40000000f00 */
.L_x_188:
[----:B0-----:R-:W-:-:S05]  /*27e70*/  IMAD.WIDE.U32 R16, R31, 0x4, R20 ;  /* 0x000000041f107825 */ /* 0x001fca00078e0014 */
[----:B------:R-:W2:Y:S04]  /*27e80*/  LDG.E R32, [R16.64] ;  /* 0x0000000810207981 */ /* 0x000ea8000c1e1900 */
[----:B------:R-:W3:Y:S04]  /*27e90*/  LDG.E R33, [R16.64+0x4] ;  /* 0x0000040810217981 */ /* 0x000ee8000c1e1900 */
[----:B------:R-:W4:Y:S04]  /*27ea0*/  LDG.E R34, [R16.64+0x8] ;  /* 0x0000080810227981 */ /* 0x000f28000c1e1900 */
[----:B------:R-:W5:Y:S01]  /*27eb0*/  LDG.E R35, [R16.64+0xc] ;  /* 0x00000c0810237981 */ /* 0x000f62000c1e1900 */
[----:B------:R-:W-:-:S02]  /*27ec0*/  IADD3 R30, R30, -0x4, RZ ;  /* 0xfffffffc1e1e7810 */ /* 0x000fc40007ffe0ff */
[----:B------:R-:W-:Y:S02]  /*27ed0*/  IADD3 R31, R31, 0x4, RZ ;  /* 0x000000041f1f7810 */ /* 0x000fe40007ffe0ff */
[----:B--2---:R-:W-:Y:S02]  /*27ee0*/  ISETP.NE.AND P0, PT, R32, 0x10000, PT ;  /* 0x000100002000780c */ /* 0x004fe40003f05270 */
[----:B---3--:R-:W-:Y:S02]  /*27ef0*/  ISETP.NE.AND P1, PT, R33, 0x10000, PT ;  /* 0x000100002100780c */ /* 0x008fe40003f25270 */
[----:B----4-:R-:W-:Y:S02]  /*27f00*/  ISETP.NE.AND P3, PT, R34, 0x10000, PT ;  /* 0x000100002200780c */ /* 0x010fe40003f65270 */
[----:B-----5:R-:W-:-:S07]  /*27f10*/  ISETP.NE.AND P4, PT, R35, 0x10000, PT ;  /* 0x000100002300780c */ /* 0x020fce0003f85270 */
[----:B------:R-:W-:Y:S02]  /*27f20*/  @P0 IMAD.U32 R32, R32, 0x10000, RZ ;  /* 0x0001000020200824 */ /* 0x000fe400078e00ff */
[----:B------:R-:W-:Y:S02]  /*27f30*/  @P1 IMAD.U32 R33, R33, 0x10000, RZ ;  /* 0x0001000021211824 */ /* 0x000fe400078e00ff */
[----:B------:R-:W-:Y:S01]  /*27f40*/  @P0 IMAD.WIDE.U32 R22, R32, -0xffff, RZ ;  /* 0xffff000120160825 */ /* 0x000fe200078e00ff */
[----:B------:R-:W-:-:S03]  /*27f50*/  @P3 SHF.L.U32 R34, R34, 0x10, RZ ;  /* 0x0000001022223819 */ /* 0x000fc600000006ff */
[----:B------:R-:W-:Y:S01]  /*27f60*/  @P1 IMAD.WIDE.U32 R24, R33, -0xffff, RZ ;  /* 0xffff000121181825 */ /* 0x000fe200078e00ff */
[----:B------:R-:W-:-:S03]  /*27f70*/  @P0 SHF.R.U32.HI R39, RZ, 0x10, R23 ;  /* 0x00000010ff270819 */ /* 0x000fc60000011617 */
[----:B------:R-:W-:Y:S01]  /*27f80*/  @P4 IMAD.U32 R35, R35, 0x10000, RZ ;  /* 0x0001000023234824 */ /* 0x000fe200078e00ff */
[----:B------:R-:W-:Y:S01]  /*27f90*/  @P1 SHF.R.U32.HI R24, RZ, 0x10, R25 ;  /* 0x00000010ff181819 */ /* 0x000fe20000011619 */
[----:B------:R-:W-:Y:S01]  /*27fa0*/  @P3 IMAD.WIDE.U32 R26, R34, -0xffff, RZ ;  /* 0xffff0001221a3825 */ /* 0x000fe200078e00ff */
[----:B------:R-:W-:-:S03]  /*27fb0*/  MOV R25, 0x1 ;  /* 0x0000000100197802 */ /* 0x000fc60000000f00 */
[----:B------:R-:W-:Y:S01]  /*27fc0*/  @P4 IMAD.WIDE.U32 R28, R35, -0xffff, RZ ;  /* 0xffff0001231c4825 */ /* 0x000fe200078e00ff */
[----:B------:R-:W-:-:S03]  /*27fd0*/  @P3 SHF.R.U32.HI R37, RZ, 0x10, R27 ;  /* 0x00000010ff253819 */ /* 0x000fc6000001161b */
[----:B------:R-:W-:Y:S01]  /*27fe0*/  @P0 IMAD R25, R39, -0x10001, R32 ;  /* 0xfffeffff27190824 */ /* 0x000fe200078e0220 */
[----:B------:R-:W-:Y:S01]  /*27ff0*/  ISETP.NE.AND P0, PT, R30, RZ, PT ;  /* 0x000000ff1e00720c */ /* 0x000fe20003f05270 */
[----:B------:R-:W-:Y:S01]  /*28000*/  IMAD.MOV.U32 R23, RZ, RZ, 0x1 ;  /* 0x00000001ff177424 */ /* 0x000fe200078e00ff */
[----:B------:R-:W-:Y:S01]  /*28010*/  @P4 SHF.R.U32.HI R28, RZ, 0x10, R29 ;  /* 0x00000010ff1c4819 */ /* 0x000fe2000001161d */
[----:B------:R-:W-:Y:S01]  /*28020*/  IMAD.MOV.U32 R27, RZ, RZ, 0x1 ;  /* 0x00000001ff1b7424 */ /* 0x000fe200078e00ff */
[----:B------:R-:W-:Y:S01]  /*28030*/  MOV R29, 0x1 ;  /* 0x00000001001d7802 */ /* 0x000fe20000000f00 */
[----:B------:R-:W-:Y:S01]  /*28040*/  @P1 IMAD R23, R24, -0x10001, R33 ;  /* 0xfffeffff18171824 */ /* 0x000fe200078e0221 */
[----:B------:R0:W-:Y:S01]  /*28050*/  STG.E [R16.64], R25 ;  /* 0x0000001910007986 */ /* 0x0001e2000c101908 */
[----:B------:R-:W-:Y:S02]  /*28060*/  @P3 IMAD R29, R37, -0x10001, R34 ;  /* 0xfffeffff251d3824 */ /* 0x000fe400078e0222 */
[----:B------:R-:W-:Y:S01]  /*28070*/  @P4 IMAD R27, R28, -0x10001, R35 ;  /* 0xfffeffff1c1b4824 */ /* 0x000fe200078e0223 */
[----:B------:R0:W-:Y:S04]  /*28080*/  STG.E [R16.64+0x4], R23 ;  /* 0x0000041710007986 */ /* 0x0001e8000c101908 */
[----:B------:R0:W-:Y:S04]  /*28090*/  STG.E [R16.64+0x8], R29 ;  /* 0x0000081d10007986 */ /* 0x0001e8000c101908 */
[----:B------:R0:W-:Y:S01]  /*280a0*/  STG.E [R16.64+0xc], R27 ;  /* 0x00000c1b10007986 */ /* 0x0001e2000c101908 */
[----:B------:R-:W-:Y:S05]  /*280b0*/  @P0 BRA `(.L_x_188) ;  /* 0xfffffdb000000947 */ /* 0x000fea000383ffff */
.L_x_187:
[----:B------:R-:W-:Y:S05]  /*280c0*/  @!P2 BRA `(.L_x_186) ;  /* 0x00001ba00000a947 */ /* 0x000fea0003800000 */
[----:B------:R-:W-:-:S05]  /*280d0*/  IMAD.WIDE.U32 R20, R31, 0x4, R20 ;  /* 0x000000041f147825 */ /* 0x000fca00078e0014 */
[----:B------:R-:W2:Y:S01]  /*280e0*/  LDG.E R22, [R20.64] ;  /* 0x0000000814167981 */ /* 0x000ea2000c1e1900 */
[----:B0-----:R-:W-:Y:S02]  /*280f0*/  MOV R23, 0x1 ;  /* 0x0000000100177802 */ /* 0x001fe40000000f00 */
[----:B--2---:R-:W-:-:S13]  /*28100*/  ISETP.NE.AND P0, PT, R22, 0x10000, PT ;  /* 0x000100001600780c */ /* 0x004fda0003f05270 */
[----:B------:R-:W-:-:S05]  /*28110*/  @P0 SHF.L.U32 R22, R22, 0x10, RZ ;  /* 0x0000001016160819 */ /* 0x000fca00000006ff */
[----:B------:R-:W-:-:S05]  /*28120*/  @P0 IMAD.WIDE.U32 R16, R22, -0xffff, RZ ;  /* 0xffff000116100825 */ /* 0x000fca00078e00ff */
[----:B------:R-:W-:-:S05]  /*28130*/  @P0 SHF.R.U32.HI R17, RZ, 0x10, R17 ;  /* 0x00000010ff110819 */ /* 0x000fca0000011611 */
[----:B------:R-:W-:Y:S01]  /*28140*/  @P0 IMAD R23, R17, -0x10001, R22 ;  /* 0xfffeffff11170824 */ /* 0x000fe200078e0216 */
[----:B------:R-:W-:-:S04]  /*28150*/  ISETP.NE.AND P0, PT, R15, 0x1, PT ;  /* 0x000000010f00780c */ /* 0x000fc80003f05270 */
[----:B------:R0:W-:Y:S09]  /*28160*/  STG.E [R20.64], R23 ;  /* 0x0000001714007986 */ /* 0x0001f2000c101908 */
[----:B------:R-:W-:Y:S05]  /*28170*/  @!P0 BRA `(.L_x_186) ;  /* 0x00001af000008947 */ /* 0x000fea0003800000 */
[----:B------:R-:W2:Y:S01]  /*28180*/  LDG.E R22, [R20.64+0x4] ;  /* 0x0000040814167981 */ /* 0x000ea2000c1e1900 */
[----:B0-----:R-:W-:-:S02]  /*28190*/  MOV R23, 0x1 ;  /* 0x0000000100177802 */ /* 0x001fc40000000f00 */
[----:B--2---:R-:W-:-:S13]  /*281a0*/  ISETP.NE.AND P0, PT, R22, 0x10000, PT ;  /* 0x000100001600780c */ /* 0x004fda0003f05270 */
[----:B------:R-:W-:-:S04]  /*281b0*/  @P0 IMAD.U32 R22, R22, 0x10000, RZ ;  /* 0x0001000016160824 */ /* 0x000fc800078e00ff */
[----:B------:R-:W-:-:S05]  /*281c0*/  @P0 IMAD.WIDE.U32 R16, R22, -0xffff, RZ ;  /* 0xffff000116100825 */ /* 0x000fca00078e00ff */
[----:B------:R-:W-:-:S05]  /*281d0*/  @P0 SHF.R.U32.HI R17, RZ, 0x10, R17 ;  /* 0x00000010ff110819 */ /* 0x000fca0000011611 */
[----:B------:R-:W-:Y:S01]  /*281e0*/  @P0 IMAD R23, R17, -0x10001, R22 ;  /* 0xfffeffff11170824 */ /* 0x000fe200078e0216 */
[----:B------:R-:W-:-:S04]  /*281f0*/  ISETP.NE.AND P0, PT, R15, 0x2, PT ;  /* 0x000000020f00780c */ /* 0x000fc80003f05270 */
[----:B------:R0:W-:Y:S09]  /*28200*/  STG.E [R20.64+0x4], R23 ;  /* 0x0000041714007986 */ /* 0x0001f2000c101908 */
[----:B------:R-:W-:Y:S05]  /*28210*/  @!P0 BRA `(.L_x_186) ;  /* 0x00001a5000008947 */ /* 0x000fea0003800000 */
[----:B------:R-:W2:Y:S01]  /*28220*/  LDG.E R22, [R20.64+0x8] ;  /* 0x0000080814167981 */ /* 0x000ea2000c1e1900 */
[----:B------:R-:W-:-:S02]  /*28230*/  MOV R15, 0x1 ;  /* 0x00000001000f7802 */ /* 0x000fc40000000f00 */
[----:B--2---:R-:W-:-:S13]  /*28240*/  ISETP.NE.AND P0, PT, R22, 0x10000, PT ;  /* 0x000100001600780c */ /* 0x004fda0003f05270 */
[----:B------:R-:W-:-:S05]  /*28250*/  @P0 SHF.L.U32 R22, R22, 0x10, RZ ;  /* 0x0000001016160819 */ /* 0x000fca00000006ff */
[----:B------:R-:W-:-:S05]  /*28260*/  @P0 IMAD.WIDE.U32 R16, R22, -0xffff, RZ ;  /* 0xffff000116100825 */ /* 0x000fca00078e00ff */
[----:B------:R-:W-:-:S05]  /*28270*/  @P0 SHF.R.U32.HI R17, RZ, 0x10, R17 ;  /* 0x00000010ff110819 */ /* 0x000fca0000011611 */
[----:B------:R-:W-:-:S05]  /*28280*/  @P0 IMAD R15, R17, -0x10001, R22 ;  /* 0xfffeffff110f0824 */ /* 0x000fca00078e0216 */
[----:B------:R1:W-:Y:S01]  /*28290*/  STG.E [R20.64+0x8], R15 ;  /* 0x0000080f14007986 */ /* 0x0003e2000c101908 */
[----:B------:R-:W-:Y:S05]  /*282a0*/  BRA `(.L_x_186) ;  /* 0x000019c000007947 */ /* 0x000fea0003800000 */
.L_x_114:
        /* <DEDUP_REMOVED lines=16> */
.L_x_192:
[----:B---3--:R-:W-:-:S05]  /*283b0*/  IMAD.WIDE.U32 R38, R35, 0x4, R20 ;  /* 0x0000000423267825 */ /* 0x008fca00078e0014 */
[----:B------:R-:W2:Y:S01]  /*283c0*/  LDG.E R33, [R38.64] ;  /* 0x0000000826217981 */ /* 0x000ea2000c1e1900 */
[C---:B------:R-:W-:Y:S01]  /*283d0*/  IADD3 R26, P2, R35.reuse, R15, RZ ;  /* 0x0000000f231a7210 */ /* 0x040fe20007f5e0ff */
[----:B------:R-:W-:-:S04]  /*283e0*/  IMAD.WIDE.U32 R30, R35, 0x4, R22 ;  /* 0x00000004231e7825 */ /* 0x000fc800078e0016 */
[----:B------:R-:W-:Y:S01]  /*283f0*/  IMAD.X R27, RZ, RZ, R16, P2 ;  /* 0x000000ffff1b7224 */ /* 0x000fe200010e0610 */
[----:B------:R-:W-:-:S04]  /*28400*/  LEA R28, P2, R26, c[0x0][0x188], 0x2 ;  /* 0x000062001a1c7a11 */ /* 0x000fc800078410ff */
[----:B------:R-:W-:Y:S01]  /*28410*/  LEA.HI.X R29, R26, c[0x0][0x18c], R27, 0x2, P2 ;  /* 0x000063001a1d7a11 */ /* 0x000fe200010f141b */
[----:B--2---:R-:W-:Y:S04]  /*28420*/  STG.E [R30.64], R33 ;  /* 0x000000211e007986 */ /* 0x004fe8000c101908 */
[----:B------:R-:W2:Y:S01]  /*28430*/  LDG.E R37, [R28.64] ;  /* 0x000000081c257981 */ /* 0x000ea2000c1e1900 */
[----:B------:R-:W-:-:S05]  /*28440*/  IMAD.WIDE.U32 R26, R35, 0x4, R24 ;  /* 0x00000004231a7825 */ /* 0x000fca00078e0018 */
[----:B--2---:R-:W-:Y:S04]  /*28450*/  STG.E [R26.64], R37 ;  /* 0x000000251a007986 */ /* 0x004fe8000c101908 */
[----:B------:R-:W2:Y:S04]  /*28460*/  LDG.E R41, [R38.64+0x4] ;  /* 0x0000040826297981 */ /* 0x000ea8000c1e1900 */
[----:B--2---:R-:W-:Y:S04]  /*28470*/  STG.E [R30.64+0x4], R41 ;  /* 0x000004291e007986 */ /* 0x004fe8000c101908 */
[----:B------:R-:W2:Y:S04]  /*28480*/  LDG.E R43, [R28.64+0x4] ;  /* 0x000004081c2b7981 */ /* 0x000ea8000c1e1900 */
[----:B--2---:R0:W-:Y:S04]  /*28490*/  STG.E [R26.64+0x4], R43 ;  /* 0x0000042b1a007986 */ /* 0x0041e8000c101908 */
[----:B------:R-:W2:Y:S04]  /*284a0*/  LDG.E R45, [R38.64+0x8] ;  /* 0x00000808262d7981 */ /* 0x000ea8000c1e1900 */
[----:B--2---:R1:W-:Y:S04]  /*284b0*/  STG.E [R30.64+0x8], R45 ;  /* 0x0000082d1e007986 */ /* 0x0043e8000c101908 */
[----:B------:R-:W2:Y:S04]  /*284c0*/  LDG.E R42, [R28.64+0x8] ;  /* 0x000008081c2a7981 */ /* 0x000ea8000c1e1900 */
[----:B--2---:R-:W-:Y:S04]  /*284d0*/  STG.E [R26.64+0x8], R42 ;  /* 0x0000082a1a007986 */ /* 0x004fe8000c101908 */
[----:B------:R-:W2:Y:S01]  /*284e0*/  LDG.E R44, [R38.64+0xc] ;  /* 0x00000c08262c7981 */ /* 0x000ea2000c1e1900 */
[----:B0-----:R-:W-:-:S03]  /*284f0*/  IADD3 R43, R35, 0x4, RZ ;  /* 0x00000004232b7810 */ /* 0x001fc60007ffe0ff */
[----:B--2---:R-:W-:Y:S04]  /*28500*/  STG.E [R30.64+0xc], R44 ;  /* 0x00000c2c1e007986 */ /* 0x004fe8000c101908 */
[----:B------:R-:W2:Y:S01]  /*28510*/  LDG.E R37, [R28.64+0xc] ;  /* 0x00000c081c257981 */ /* 0x000ea2000c1e1900 */
[C---:B------:R-:W-:Y:S01]  /*28520*/  IMAD.WIDE.U32 R40, R43.reuse, 0x4, R20 ;  /* 0x000000042b287825 */ /* 0x040fe200078e0014 */
[----:B------:R-:W-:-:S05]  /*28530*/  IADD3 R33, P2, R43, R15, RZ ;  /* 0x0000000f2b217210 */ /* 0x000fca0007f5e0ff */
[----:B-1----:R-:W-:Y:S01]  /*28540*/  IMAD.X R45, RZ, RZ, R16, P2 ;  /* 0x000000ffff2d7224 */ /* 0x002fe200010e0610 */
[----:B--2---:R0:W-:Y:S04]  /*28550*/  STG.E [R26.64+0xc], R37 ;  /* 0x00000c251a007986 */ /* 0x0041e8000c101908 */
[----:B0-----:R-:W2:Y:S01]  /*28560*/  LDG.E R37, [R40.64] ;  /* 0x0000000828257981 */ /* 0x001ea2000c1e1900 */
[----:B------:R-:W-:Y:S01]  /*28570*/  LEA R32, P2, R33, c[0x0][0x188], 0x2 ;  /* 0x0000620021207a11 */ /* 0x000fe200078410ff */
[----:B------:R-:W-:-:S03]  /*28580*/  IMAD.WIDE.U32 R38, R43, 0x4, R22 ;  /* 0x000000042b267825 */ /* 0x000fc600078e0016 */
[----:B------:R-:W-:Y:S02]  /*28590*/  LEA.HI.X R33, R33, c[0x0][0x18c], R45, 0x2, P2 ;  /* 0x0000630021217a11 */ /* 0x000fe400010f142d */
[----:B--2---:R0:W-:Y:S04]  /*285a0*/  STG.E [R38.64], R37 ;  /* 0x0000002526007986 */ /* 0x0041e8000c101908 */
[----:B------:R-:W2:Y:S01]  /*285b0*/  LDG.E R31, [R32.64] ;  /* 0x00000008201f7981 */ /* 0x000ea2000c1e1900 */
[----:B------:R-:W-:-:S05]  /*285c0*/  IMAD.WIDE.U32 R28, R43, 0x4, R24 ;  /* 0x000000042b1c7825 */ /* 0x000fca00078e0018 */
[----:B--2---:R-:W-:Y:S04]  /*285d0*/  STG.E [R28.64], R31 ;  /* 0x0000001f1c007986 */ /* 0x004fe8000c101908 */
[----:B------:R-:W2:Y:S04]  /*285e0*/  LDG.E R27, [R40.64+0x4] ;  /* 0x00000408281b7981 */ /* 0x000ea8000c1e1900 */
[----:B--2---:R-:W-:Y:S04]  /*285f0*/  STG.E [R38.64+0x4], R27 ;  /* 0x0000041b26007986 */ /* 0x004fe8000c101908 */
[----:B------:R-:W2:Y:S04]  /*28600*/  LDG.E R43, [R32.64+0x4] ;  /* 0x00000408202b7981 */ /* 0x000ea8000c1e1900 */
[----:B--2---:R-:W-:Y:S04]  /*28610*/  STG.E [R28.64+0x4], R43 ;  /* 0x0000042b1c007986 */ /* 0x004fe8000c101908 */
[----:B------:R-:W2:Y:S04]  /*28620*/  LDG.E R45, [R40.64+0x8] ;  /* 0x00000808282d7981 */ /* 0x000ea8000c1e1900 */
[----:B--2---:R-:W-:Y:S04]  /*28630*/  STG.E [R38.64+0x8], R45 ;  /* 0x0000082d26007986 */ /* 0x004fe8000c101908 */
[----:B------:R-:W2:Y:S04]  /*28640*/  LDG.E R42, [R32.64+0x8] ;  /* 0x00000808202a7981 */ /* 0x000ea8000c1e1900 */
[----:B--2---:R-:W-:Y:S04]  /*28650*/  STG.E [R28.64+0x8], R42 ;  /* 0x0000082a1c007986 */ /* 0x004fe8000c101908 */
[----:B0-----:R-:W2:Y:S04]  /*28660*/  LDG.E R37, [R40.64+0xc] ;  /* 0x00000c0828257981 */ /* 0x001ea8000c1e1900 */
[----:B--2---:R0:W-:Y:S04]  /*28670*/  STG.E [R38.64+0xc], R37 ;  /* 0x00000c2526007986 */ /* 0x0041e8000c101908 */
[----:B------:R-:W2:Y:S01]  /*28680*/  LDG.E R44, [R32.64+0xc] ;  /* 0x00000c08202c7981 */ /* 0x000ea2000c1e1900 */
[----:B0-----:R-:W-:-:S05]  /*28690*/  IADD3 R37, R35, 0x8, RZ ;  /* 0x0000000823257810 */ /* 0x001fca0007ffe0ff */
[C---:B------:R-:W-:Y:S01]  /*286a0*/  IMAD.WIDE.U32 R30, R37.reuse, 0x4, R20 ;  /* 0x00000004251e7825 */ /* 0x040fe200078e0014 */
[----:B--2---:R0:W-:Y:S04]  /*286b0*/  STG.E [R28.64+0xc], R44 ;  /* 0x00000c2c1c007986 */ /* 0x0041e8000c101908 */
[----:B------:R-:W2:Y:S01]  /*286c0*/  LDG.E R43, [R30.64] ;  /* 0x000000081e2b7981 */ /* 0x000ea2000c1e1900 */
[C---:B------:R-:W-:Y:S01]  /*286d0*/  IADD3 R27, P2, R37.reuse, R15, RZ ;  /* 0x0000000f251b7210 */ /* 0x040fe20007f5e0ff */
[----:B------:R-:W-:-:S04]  /*286e0*/  IMAD.WIDE.U32 R40, R37, 0x4, R22 ;  /* 0x0000000425287825 */ /* 0x000fc800078e0016 */
[----:B------:R-:W-:Y:S01]  /*286f0*/  IMAD.X R45, RZ, RZ, R16, P2 ;  /* 0x000000ffff2d7224 */ /* 0x000fe200010e0610 */
[----:B------:R-:W-:-:S04]  /*28700*/  LEA R26, P2, R27, c[0x0][0x188], 0x2 ;  /* 0x000062001b1a7a11 */ /* 0x000fc800078410ff */
[----:B------:R-:W-:Y:S01]  /*28710*/  LEA.HI.X R27, R27, c[0x0][0x18c], R45, 0x2, P2 ;  /* 0x000063001b1b7a11 */ /* 0x000fe200010f142d */
[----:B--2---:R1:W-:Y:S04]  /*28720*/  STG.E [R40.64], R43 ;  /* 0x0000002b28007986 */ /* 0x0043e8000c101908 */
[----:B------:R-:W2:Y:S01]  /*28730*/  LDG.E R33, [R26.64] ;  /* 0x000000081a217981 */ /* 0x000ea2000c1e1900 */
[----:B------:R-:W-:-:S05]  /*28740*/  IMAD.WIDE.U32 R38, R37, 0x4, R24 ;  /* 0x0000000425267825 */ /* 0x000fca00078e0018 */
[----:B--2---:R-:W-:Y:S04]  /*28750*/  STG.E [R38.64], R33 ;  /* 0x0000002126007986 */ /* 0x004fe8000c101908 */
[----:B0-----:R-:W2:Y:S04]  /*28760*/  LDG.E R29, [R30.64+0x4] ;  /* 0x000004081e1d7981 */ /* 0x001ea8000c1e1900 */
[----:B--2---:R-:W-:Y:S04]  /*28770*/  STG.E [R40.64+0x4], R29 ;  /* 0x0000041d28007986 */ /* 0x004fe8000c101908 */
[----:B------:R-:W2:Y:S04]  /*28780*/  LDG.E R37, [R26.64+0x4] ;  /* 0x000004081a257981 */ /* 0x000ea8000c1e1900 */
[----:B--2---:R0:W-:Y:S04]  /*28790*/  STG.E [R38.64+0x4], R37 ;  /* 0x0000042526007986 */ /* 0x0041e8000c101908 */
[----:B------:R-:W2:Y:S04]  /*287a0*/  LDG.E R45, [R30.64+0x8] ;  /* 0x000008081e2d7981 */ /* 0x000ea8000c1e1900 */
[----:B--2---:R2:W-:Y:S04]  /*287b0*/  STG.E [R40.64+0x8], R45 ;  /* 0x0000082d28007986 */ /* 0x0045e8000c101908 */
[----:B------:R-:W3:Y:S04]  /*287c0*/  LDG.E R42, [R26.64+0x8] ;  /* 0x000008081a2a7981 */ /* 0x000ee8000c1e1900 */
[----:B---3--:R-:W-:Y:S04]  /*287d0*/  STG.E [R38.64+0x8], R42 ;  /* 0x0000082a26007986 */ /* 0x008fe8000c101908 */
[----:B-1----:R-:W3:Y:S01]  /*287e0*/  LDG.E R43, [R30.64+0xc] ;  /* 0x00000c081e2b7981 */ /* 0x002ee2000c1e1900 */
[----:B0-----:R-:W-:-:S03]  /*287f0*/  IADD3 R37, R35, 0xc, RZ ;  /* 0x0000000c23257810 */ /* 0x001fc60007ffe0ff */
[----:B---3--:R0:W-:Y:S04]  /*28800*/  STG.E [R40.64+0xc], R43 ;  /* 0x00000c2b28007986 */ /* 0x0081e8000c101908 */
[----:B------:R-:W3:Y:S01]  /*28810*/  LDG.E R44, [R26.64+0xc] ;  /* 0x00000c081a2c7981 */ /* 0x000ee2000c1e1900 */
[C---:B------:R-:W-:Y:S01]  /*28820*/  IMAD.WIDE.U32 R32, R37.reuse, 0x4, R20 ;  /* 0x0000000425207825 */ /* 0x040fe200078e0014 */
[----:B------:R-:W-:-:S05]  /*28830*/  IADD3 R29, P2, R37, R15, RZ ;  /* 0x0000000f251d7210 */ /* 0x000fca0007f5e0ff */
[----:B--2---:R-:W-:Y:S01]  /*28840*/  IMAD.X R45, RZ, RZ, R16, P2 ;  /* 0x000000ffff2d7224 */ /* 0x004fe200010e0610 */
[----:B---3--:R1:W-:Y:S04]  /*28850*/  STG.E [R38.64+0xc], R44 ;  /* 0x00000c2c26007986 */ /* 0x0083e8000c101908 */
[----:B0-----:R-:W2:Y:S01]  /*28860*/  LDG.E R43, [R32.64] ;  /* 0x00000008202b7981 */ /* 0x001ea2000c1e1900 */
[----:B------:R-:W-:Y:S01]  /*28870*/  LEA R28, P2, R29, c[0x0][0x188], 0x2 ;  /* 0x000062001d1c7a11 */ /* 0x000fe200078410ff */
[----:B------:R-:W-:-:S03]  /*28880*/  IMAD.WIDE.U32 R30, R37, 0x4, R22 ;  /* 0x00000004251e7825 */ /* 0x000fc600078e0016 */
[----:B------:R-:W-:Y:S02]  /*28890*/  LEA.HI.X R29, R29, c[0x0][0x18c], R45, 0x2, P2 ;  /* 0x000063001d1d7a11 */ /* 0x000fe400010f142d */
[----:B--2---:R0:W-:Y:S04]  /*288a0*/  STG.E [R30.64], R43 ;  /* 0x0000002b1e007986 */ /* 0x0041e8000c101908 */
[----:B------:R-:W2:Y:S01]  /*288b0*/  LDG.E R41, [R28.64] ;  /* 0x000000081c297981 */ /* 0x000ea2000c1e1900 */
[----:B------:R-:W-:-:S05]  /*288c0*/  IMAD.WIDE.U32 R26, R37, 0x4, R24 ;  /* 0x00000004251a7825 */ /* 0x000fca00078e0018 */
[----:B--2---:R2:W-:Y:S04]  /*288d0*/  STG.E [R26.64], R41 ;  /* 0x000000291a007986 */ /* 0x0045e8000c101908 */
[----:B------:R-:W3:Y:S04]  /*288e0*/  LDG.E R37, [R32.64+0x4] ;  /* 0x0000040820257981 */ /* 0x000ee8000c1e1900 */
[----:B---3--:R3:W-:Y:S04]  /*288f0*/  STG.E [R30.64+0x4], R37 ;  /* 0x000004251e007986 */ /* 0x0087e8000c101908 */
[----:B-1----:R-:W4:Y:S04]  /*28900*/  LDG.E R39, [R28.64+0x4] ;  /* 0x000004081c277981 */ /* 0x002f28000c1e1900 */
[----:B----4-:R3:W-:Y:S04]  /*28910*/  STG.E [R26.64+0x4], R39 ;  /* 0x000004271a007986 */ /* 0x0107e8000c101908 */
[----:B------:R-:W4:Y:S04]  /*28920*/  LDG.E R45, [R32.64+0x8] ;  /* 0x00000808202d7981 */ /* 0x000f28000c1e1900 */
[----:B----4-:R3:W-:Y:S04]  /*28930*/  STG.E [R30.64+0x8], R45 ;  /* 0x0000082d1e007986 */ /* 0x0107e8000c101908 */
[----:B------:R-:W4:Y:S04]  /*28940*/  LDG.E R38, [R28.64+0x8] ;  /* 0x000008081c267981 */ /* 0x000f28000c1e1900 */
[----:B----4-:R3:W-:Y:S04]  /*28950*/  STG.E [R26.64+0x8], R38 ;  /* 0x000008261a007986 */ /* 0x0107e8000c101908 */
[----:B0-----:R-:W4:Y:S01]  /*28960*/  LDG.E R43, [R32.64+0xc] ;  /* 0x00000c08202b7981 */ /* 0x001f22000c1e1900 */
[----:B------:R-:W-:-:S04]  /*28970*/  IADD3 R36, R36, -0x10, RZ ;  /* 0xfffffff024247810 */ /* 0x000fc80007ffe0ff */
[----:B------:R-:W-:Y:S01]  /*28980*/  ISETP.GT.AND P2, PT, R36, 0xc, PT ;  /* 0x0000000c2400780c */ /* 0x000fe20003f44270 */
[----:B----4-:R3:W-:Y:S04]  /*28990*/  STG.E [R30.64+0xc], R43 ;  /* 0x00000c2b1e007986 */ /* 0x0107e8000c101908 */
[----:B--2---:R-:W2:Y:S01]  /*289a0*/  LDG.E R41, [R28.64+0xc] ;  /* 0x00000c081c297981 */ /* 0x004ea2000c1e1900 */
[----:B------:R-:W-:-:S03]  /*289b0*/  IADD3 R35, R35, 0x10, RZ ;  /* 0x0000001023237810 */ /* 0x000fc60007ffe0ff */
[----:B--2---:R3:W-:Y:S04]  /*289c0*/  STG.E [R26.64+0xc], R41 ;  /* 0x00000c291a007986 */ /* 0x0047e8000c101908 */
[----:B------:R-:W-:Y:S05]  /*289d0*/  @P2 BRA `(.L_x_192) ;  /* 0xfffff9d000002947 */ /* 0x000fea000383ffff */
.L_x_191:
[----:B------:R-:W-:-:S13]  /*289e0*/  ISETP.GT.AND P2, PT, R36, 0x4, PT ;  /* 0x000000042400780c */ /* 0x000fda0003f44270 */
[----:B------:R-:W-:Y:S05]  /*289f0*/  @!P2 BRA `(.L_x_193) ;  /* 0x000003200000a947 */ /* 0x000fea0003800000 */
[----:B------:R-:W-:-:S05]  /*28a00*/  IMAD.WIDE.U32 R28, R35, 0x4, R20 ;  /* 0x00000004231c7825 */ /* 0x000fca00078e0014 */
[----:B---3--:R-:W2:Y:S01]  /*28a10*/  LDG.E R27, [R28.64] ;  /* 0x000000081c1b7981 */ /* 0x008ea2000c1e1900 */
        /* <DEDUP_REMOVED lines=33> */
[----:B------:R-:W2:Y:S04]  /*28c30*/  LDG.E R39, [R32.64+0x4] ;  /* 0x0000040820277981 */ /* 0x000ea8000c1e1900 */
[----:B--2---:R2:W-:Y:S04]  /*28c40*/  STG.E [R28.64+0x4], R39 ;  /* 0x000004271c007986 */ /* 0x0045e8000c101908 */
[----:B------:R-:W3:Y:S04]  /*28c50*/  LDG.E R43, [R26.64+0x4] ;  /* 0x000004081a2b7981 */ /* 0x000ee8000c1e1900 */
[----:B---3--:R2:W-:Y:S04]  /*28c60*/  STG.E [R30.64+0x4], R43 ;  /* 0x0000042b1e007986 */ /* 0x0085e8000c101908 */
[----:B------:R-:W3:Y:S04]  /*28c70*/  LDG.E R45, [R32.64+0x8] ;  /* 0x00000808202d7981 */ /* 0x000ee8000c1e1900 */
[----:B---3--:R2:W-:Y:S04]  /*28c80*/  STG.E [R28.64+0x8], R45 ;  /* 0x0000082d1c007986 */ /* 0x0085e8000c101908 */
[----:B------:R-:W3:Y:S04]  /*28c90*/  LDG.E R38, [R26.64+0x8] ;  /* 0x000008081a267981 */ /* 0x000ee8000c1e1900 */
[----:B---3--:R2:W-:Y:S04]  /*28ca0*/  STG.E [R30.64+0x8], R38 ;  /* 0x000008261e007986 */ /* 0x0085e8000c101908 */
[----:B0-----:R-:W3:Y:S04]  /*28cb0*/  LDG.E R37, [R32.64+0xc] ;  /* 0x00000c0820257981 */ /* 0x001ee8000c1e1900 */
[----:B---3--:R2:W-:Y:S04]  /*28cc0*/  STG.E [R28.64+0xc], R37 ;  /* 0x00000c251c007986 */ /* 0x0085e8000c101908 */
[----:B-1----:R-:W3:Y:S01]  /*28cd0*/  LDG.E R41, [R26.64+0xc] ;  /* 0x00000c081a297981 */ /* 0x002ee2000c1e1900 */
[----:B------:R-:W-:-:S02]  /*28ce0*/  PLOP3.LUT P0, PT, PT, PT, PT, 0x8, 0x0 ;  /* 0x000000000000781c */ /* 0x000fc40003f0e170 */
[----:B------:R-:W-:Y:S02]  /*28cf0*/  IADD3 R36, R36, -0x8, RZ ;  /* 0xfffffff824247810 */ /* 0x000fe40007ffe0ff */
[----:B------:R-:W-:Y:S01]  /*28d00*/  IADD3 R35, R35, 0x8, RZ ;  /* 0x0000000823237810 */ /* 0x000fe20007ffe0ff */
[----:B---3--:R2:W-:Y:S04]  /*28d10*/  STG.E [R30.64+0xc], R41 ;  /* 0x00000c291e007986 */ /* 0x0085e8000c101908 */
.L_x_193:
[----:B------:R-:W-:-:S13]  /*28d20*/  ISETP.NE.OR P0, PT, R36, RZ, P0 ;  /* 0x000000ff2400720c */ /* 0x000fda0000705670 */
[----:B------:R-:W-:Y:S05]  /*28d30*/  @!P0 BRA `(.L_x_189) ;  /* 0x000001b000008947 */ /* 0x000fea0003800000 */
.L_x_190:
[----:B------:R-:W-:-:S05]  /*28d40*/  IMAD.WIDE.U32 R32, R35, 0x4, R20 ;  /* 0x0000000423207825 */ /* 0x000fca00078e0014 */
[----:B--23--:R-:W2:Y:S01]  /*28d50*/  LDG.E R37, [R32.64] ;  /* 0x0000000820257981 */ /* 0x00cea2000c1e1900 */
        /* <DEDUP_REMOVED lines=17> */
[----:B0-----:R-:W3:Y:S01]  /*28e70*/  LDG.E R37, [R32.64+0xc] ;  /* 0x00000c0820257981 */ /* 0x001ee2000c1e1900 */
[----:B------:R-:W-:-:S04]  /*28e80*/  IADD3 R36, R36, -0x4, RZ ;  /* 0xfffffffc24247810 */ /* 0x000fc80007ffe0ff */
[----:B------:R-:W-:Y:S01]  /*28e90*/  ISETP.NE.AND P0, PT, R36, RZ, PT ;  /* 0x000000ff2400720c */ /* 0x000fe20003f05270 */
[----:B---3--:R2:W-:Y:S04]  /*28ea0*/  STG.E [R28.64+0xc], R37 ;  /* 0x00000c251c007986 */ /* 0x0085e8000c101908 */
[----:B-1----:R-:W3:Y:S01]  /*28eb0*/  LDG.E R39, [R26.64+0xc] ;  /* 0x00000c081a277981 */ /* 0x002ee2000c1e1900 */
[----:B------:R-:W-:-:S03]  /*28ec0*/  IADD3 R35, R35, 0x4, RZ ;  /* 0x0000000423237810 */ /* 0x000fc60007ffe0ff */
[----:B---3--:R2:W-:Y:S04]  /*28ed0*/  STG.E [R30.64+0xc], R39 ;  /* 0x00000c271e007986 */ /* 0x0085e8000c101908 */
[----:B--2---:R-:W-:Y:S05]  /*28ee0*/  @P0 BRA `(.L_x_190) ;  /* 0xfffffe5000000947 */ /* 0x004fea000383ffff */
.L_x_189:
[----:B------:R-:W-:-:S13]  /*28ef0*/  ISETP.NE.AND P2, PT, R34, RZ, PT ;  /* 0x000000ff2200720c */ /* 0x000fda0003f45270 */
[----:B------:R-:W-:Y:S05]  /*28f00*/  @!P2 BRA `(.L_x_194) ;  /* 0x000001700000a947 */ /* 0x000fea0003800000 */
[----:B---3--:R-:W-:-:S05]  /*28f10*/  IMAD.WIDE.U32 R26, R35, 0x4, R20 ;  /* 0x00000004231a7825 */ /* 0x008fca00078e0014 */
[----:B--2---:R-:W2:Y:S01]  /*28f20*/  LDG.E R37, [R26.64] ;  /* 0x000000081a257981 */ /* 0x004ea2000c1e1900 */
[C---:B------:R-:W-:Y:S01]  /*28f30*/  IADD3 R15, P0, R35.reuse, R15, RZ ;  /* 0x0000000f230f7210 */ /* 0x040fe20007f1e0ff */
[----:B------:R-:W-:-:S03]  /*28f40*/  IMAD.WIDE.U32 R30, R35, 0x4, R22 ;  /* 0x00000004231e7825 */ /* 0x000fc600078e0016 */
[----:B------:R-:W-:Y:S02]  /*28f50*/  IADD3.X R16, RZ, R16, RZ, P0, !PT ;  /* 0x00000010ff107210 */ /* 0x000fe400007fe4ff */
[----:B------:R-:W-:-:S04]  /*28f60*/  LEA R28, P0, R15, c[0x0][0x188], 0x2 ;  /* 0x000062000f1c7a11 */ /* 0x000fc800078010ff */
[----:B------:R-:W-:Y:S01]  /*28f70*/  LEA.HI.X R29, R15, c[0x0][0x18c], R16, 0x2, P0 ;  /* 0x000063000f1d7a11 */ /* 0x000fe200000f1410 */
[----:B--2---:R0:W-:Y:S04]  /*28f80*/  STG.E [R30.64], R37 ;  /* 0x000000251e007986 */ /* 0x0041e8000c101908 */
[----:B------:R-:W2:Y:S01]  /*28f90*/  LDG.E R15, [R28.64] ;  /* 0x000000081c0f7981 */ /* 0x000ea2000c1e1900 */
[----:B------:R-:W-:Y:S01]  /*28fa0*/  ISETP.NE.AND P0, PT, R34, 0x1, PT ;  /* 0x000000012200780c */ /* 0x000fe20003f05270 */
[----:B------:R-:W-:-:S05]  /*28fb0*/  IMAD.WIDE.U32 R32, R35, 0x4, R24 ;  /* 0x0000000423207825 */ /* 0x000fca00078e0018 */
[----:B--2---:R0:W-:Y:S07]  /*28fc0*/  STG.E [R32.64], R15 ;  /* 0x0000000f20007986 */ /* 0x0041ee000c101908 */
[----:B------:R-:W-:Y:S05]  /*28fd0*/  @!P0 BRA `(.L_x_194) ;  /* 0x000000a000008947 */ /* 0x000fea0003800000 */
[----:B0-----:R-:W2:Y:S01]  /*28fe0*/  LDG.E R15, [R26.64+0x4] ;  /* 0x000004081a0f7981 */ /* 0x001ea2000c1e1900 */
[----:B------:R-:W-:-:S03]  /*28ff0*/  ISETP.NE.AND P0, PT, R34, 0x2, PT ;  /* 0x000000022200780c */ /* 0x000fc60003f05270 */
[----:B--2---:R0:W-:Y:S04]  /*29000*/  STG.E [R30.64+0x4], R15 ;  /* 0x0000040f1e007986 */ /* 0x0041e8000c101908 */
[----:B------:R-:W2:Y:S04]  /*29010*/  LDG.E R35, [R28.64+0x4] ;  /* 0x000004081c237981 */ /* 0x000ea8000c1e1900 */
[----:B--2---:R0:W-:Y:S02]  /*29020*/  STG.E [R32.64+0x4], R35 ;  /* 0x0000042320007986 */ /* 0x0041e4000c101908 */
[----:B------:R-:W-:Y:S05]  /*29030*/  @!P0 BRA `(.L_x_194) ;  /* 0x0000004000008947 */ /* 0x000fea0003800000 */
[----:B------:R-:W2:Y:S04]  /*29040*/  LDG.E R27, [R26.64+0x8] ;  /* 0x000008081a1b7981 */ /* 0x000ea8000c1e1900 */
[----:B--2---:R1:W-:Y:S04]  /*29050*/  STG.E [R30.64+0x8], R27 ;  /* 0x0000081b1e007986 */ /* 0x0043e8000c101908 */
[----:B------:R-:W2:Y:S04]  /*29060*/  LDG.E R29, [R28.64+0x8] ;  /* 0x000008081c1d7981 */ /* 0x000ea8000c1e1900 */
[----:B--2---:R1:W-:Y:S02]  /*29070*/  STG.E [R32.64+0x8], R29 ;  /* 0x0000081d20007986 */ /* 0x0043e4000c101908 */
.L_x_194:
[----:B0123--:R-:W-:-:S04]  /*29080*/  SHF.L.U32 R30, R12, 0x3, RZ ;  /* 0x000000030c1e7819 */ /* 0x00ffc800000006ff */
[----:B------:R-:W-:-:S13]  /*29090*/  ISETP.NE.AND P0, PT, R30, RZ, PT ;  /* 0x000000ff1e00720c */ /* 0x000fda0003f05270 */
[----:B------:R-:W-:Y:S05]  /*290a0*/  @!P0 BRA `(.L_x_195) ;  /* 0x0000031000008947 */ /* 0x000fea0003800000 */
[----:B------:R-:W-:Y:S01]  /*290b0*/  ISETP.GT.U32.AND P0, PT, R30, RZ, PT ;  /* 0x000000ff1e00720c */ /* 0x000fe20003f04070 */
[----:B------:R-:W-:Y:S02]  /*290c0*/  IMAD.MOV.U32 R15, RZ, RZ, RZ ;  /* 0x000000ffff0f7224 */ /* 0x000fe400078e00ff */
[----:B------:R-:W-:Y:S01]  /*290d0*/  IMAD.MOV.U32 R29, RZ, RZ, RZ ;  /* 0x000000ffff1d7224 */ /* 0x000fe200078e00ff */
        /* <DEDUP_REMOVED lines=16> */
.L_x_197:
        /* <DEDUP_REMOVED lines=11> */
.L_x_196:
        /* <DEDUP_REMOVED lines=14> */
.L_x_198:
[----:B------:R-:W-:-:S04]  /*29370*/  ISETP.LT.U32.AND P3, PT, R15, R30, PT ;  /* 0x0000001e0f00720c */ /* 0x000fc80003f61070 */
[----:B------:R-:W-:-:S13]  /*29380*/  ISETP.LT.U32.OR.EX P0, PT, R29, RZ, P0, P3 ;  /* 0x000000ff1d00720c */ /* 0x000fda0000701530 */
[----:B0-----:R-:W-:-:S05]  /*29390*/  @P0 IADD3 R26, P3, R20, R15, RZ ;  /* 0x0000000f141a0210 */ /* 0x001fca0007f7e0ff */
[----:B------:R-:W-:-:S05]  /*293a0*/  @P0 IMAD.X R27, R21, 0x1, R29, P3 ;  /* 0x00000001151b0824 */ /* 0x000fca00018e061d */
[----:B------:R0:W-:Y:S03]  /*293b0*/  @P0 STG.E.U8 [R26.64], RZ ;  /* 0x000000ff1a000986 */ /* 0x0001e6000c101108 */
.L_x_195:
[----:B------:R-:W-:-:S04]  /*293c0*/  MOV R15, RZ ;  /* 0x000000ff000f7202 */ /* 0x000fc80000000f00 */
.L_x_202:
[----:B------:R-:W-:Y:S01]  /*293d0*/  MOV R16, RZ ;  /* 0x000000ff00107202 */ /* 0x000fe20000000f00 */
[----:B0-----:R-:W-:Y:S01]  /*293e0*/  IMAD.WIDE.U32 R26, R15, 0x4, R22 ;  /* 0x000000040f1a7825 */ /* 0x001fe200078e0016 */
[----:B------:R-:W-:Y:S05]  /*293f0*/  @!P1 BRA `(.L_x_199) ;  /* 0x000004b000009947 */ /* 0x000fea0003800000 */
[----:B------:R-:W-:Y:S02]  /*29400*/  IADD3 R35, R17, -R34, RZ ;  /* 0x8000002211237210 */ /* 0x000fe40007ffe0ff */
[----:B------:R-:W-:-:S05]  /*29410*/  MOV R16, RZ ;  /* 0x000000ff00107202 */ /* 0x000fca0000000f00 */
.L_x_200:
[C---:B0-----:R-:W-:Y:S01]  /*29420*/  IMAD.WIDE.U32 R28, R16.reuse, 0x4, R24 ;  /* 0x00000004101c7825 */ /* 0x041fe200078e0018 */
[----:B------:R-:W2:Y:S04]  /*29430*/  LDG.E R36, [R26.64] ;  /* 0x000000081a247981 */ /* 0x000ea8000c1e1900 */
[----:B------:R-:W3:Y:S01]  /*29440*/  LDG.E R31, [R28.64] ;  /* 0x000000081c1f7981 */ /* 0x000ee2000c1e1900 */
[----:B------:R-:W-:-:S05]  /*29450*/  IADD3 R33, R16, R15, RZ ;  /* 0x0000000f10217210 */ /* 0x000fca0007ffe0ff */
[----:B------:R-:W-:-:S05]  /*29460*/  IMAD.WIDE.U32 R32, R33, 0x4, R20 ;  /* 0x0000000421207825 */ /* 0x000fca00078e0014 */
[----:B------:R-:W4:Y:S01]  /*29470*/  LDG.E R37, [R32.64] ;  /* 0x0000000820257981 */ /* 0x000f22000c1e1900 */
[----:B---3--:R-:W-:-:S04]  /*29480*/  ISETP.NE.AND P0, PT, R31, 0x10000, PT ;  /* 0x000100001f00780c */ /* 0x008fc80003f05270 */
[----:B--2---:R-:W-:-:S13]  /*29490*/  ISETP.EQ.AND P0, PT, R36, 0x10000, !P0 ;  /* 0x000100002400780c */ /* 0x004fda0004702270 */
[----:B------:R-:W-:-:S04]  /*294a0*/  @!P0 IMAD R36, R36, R31, RZ ;  /* 0x0000001f24248224 */ /* 0x000fc800078e02ff */
[----:B------:R-:W-:Y:S01]  /*294b0*/  @!P0 IMAD.WIDE.U32 R30, R36, -0xffff, RZ ;  /* 0xffff0001241e8825 */ /* 0x000fe200078e00ff */
[----:B------:R-:W-:-:S04]  /*294c0*/  MOV R30, 0x1 ;  /* 0x00000001001e7802 */ /* 0x000fc80000000f00 */
[----:B------:R-:W-:-:S05]  /*294d0*/  @!P0 SHF.R.U32.HI R31, RZ, 0x10, R31 ;  /* 0x00000010ff1f8819 */ /* 0x000fca000001161f */
[----:B------:R-:W-:-:S04]  /*294e0*/  @!P0 IMAD R30, R31, -0x10001, R36 ;  /* 0xfffeffff1f1e8824 */ /* 0x000fc800078e0224 */
[----:B----4-:R-:W-:-:S04]  /*294f0*/  IMAD.IADD R36, R37, 0x1, R30 ;  /* 0x0000000125247824 */ /* 0x010fc800078e021e */
[----:B------:R-:W-:-:S05]  /*29500*/  IMAD.WIDE.U32 R30, R36, -0xffff, RZ ;  /* 0xffff0001241e7825 */ /* 0x000fca00078e00ff */
[----:B------:R-:W-:-:S05]  /*29510*/  SHF.R.U32.HI R31, RZ, 0x10, R31 ;  /* 0x00000010ff1f7819 */ /* 0x000fca000001161f */
[----:B------:R-:W-:-:S05]  /*29520*/  IMAD R39, R31, -0x10001, R36 ;  /* 0xfffeffff1f277824 */ /* 0x000fca00078e0224 */
[----:B------:R0:W-:Y:S04]  /*29530*/  STG.E [R32.64], R39 ;  /* 0x0000002720007986 */ /* 0x0001e8000c101908 */
[----:B------:R-:W2:Y:S04]  /*29540*/  LDG.E R31, [R28.64+0x4] ;  /* 0x000004081c1f7981 */ /* 0x000ea8000c1e1900 */
[----:B------:R-:W3:Y:S01]  /*29550*/  LDG.E R38, [R26.64] ;  /* 0x000000081a267981 */ /* 0x000ee2000c1e1900 */
[----:B------:R-:W-:-:S05]  /*29560*/  IADD3 R37, R16, 0x1, R15 ;  /* 0x0000000110257810 */ /* 0x000fca0007ffe00f */
[----:B------:R-:W-:-:S05]  /*29570*/  IMAD.WIDE.U32 R36, R37, 0x4, R20 ;  /* 0x0000000425247825 */ /* 0x000fca00078e0014 */
[----:B------:R-:W0:Y:S01]  /*29580*/  LDG.E R41, [R36.64] ;  /* 0x0000000824297981 */ /* 0x000e22000c1e1900 */
[----:B--2---:R-:W-:-:S04]  /*29590*/  ISETP.NE.AND P0, PT, R31, 0x10000, PT ;  /* 0x000100001f00780c */ /* 0x004fc80003f05270 */
[----:B---3--:R-:W-:-:S13]  /*295a0*/  ISETP.EQ.AND P0, PT, R38, 0x10000, !P0 ;  /* 0x000100002600780c */ /* 0x008fda0004702270 */
[----:B------:R-:W-:-:S04]  /*295b0*/  @!P0 IMAD R38, R38, R31, RZ ;  /* 0x0000001f26268224 */ /* 0x000fc800078e02ff */
[----:B------:R-:W-:Y:S01]  /*295c0*/  @!P0 IMAD.WIDE.U32 R30, R38, -0xffff, RZ ;  /* 0xffff0001261e8825 */ /* 0x000fe200078e00ff */
[----:B------:R-:W-:-:S04]  /*295d0*/  MOV R30, 0x1 ;  /* 0x00000001001e7802 */ /* 0x000fc80000000f00 */
[----:B------:R-:W-:-:S05]  /*295e0*/  @!P0 SHF.R.U32.HI R31, RZ, 0x10, R31 ;  /* 0x00000010ff1f8819 */ /* 0x000fca000001161f */
[----:B------:R-:W-:-:S04]  /*295f0*/  @!P0 IMAD R30, R31, -0x10001, R38 ;  /* 0xfffeffff1f1e8824 */ /* 0x000fc800078e0226 */
[----:B0-----:R-:W-:-:S04]  /*29600*/  IMAD.IADD R32, R41, 0x1, R30 ;  /* 0x0000000129207824 */ /* 0x001fc800078e021e */
        /* <DEDUP_REMOVED lines=25> */
[----:B------:R-:W4:Y:S01]  /*297a0*/  LDG.E R41, [R32.64] ;  /* 0x0000000820297981 */ /* 0x000f22000c1e1900 */
[----:B------:R-:W-:Y:S02]  /*297b0*/  IADD3 R35, R35, -0x4, RZ ;  /* 0xfffffffc23237810 */ /* 0x000fe40007ffe0ff */
[----:B------:R-:W-:Y:S02]  /*297c0*/  IADD3 R16, R16, 0x4, RZ ;  /* 0x0000000410107810 */ /* 0x000fe40007ffe0ff */
[----:B--2---:R-:W-:-:S04]  /*297d0*/  ISETP.NE.AND P0, PT, R29, 0x10000, PT ;  /* 0x000100001d00780c */ /* 0x004fc80003f05270 */
[----:B---3--:R-:W-:-:S13]  /*297e0*/  ISETP.EQ.AND P0, PT, R38, 0x10000, !P0 ;  /* 0x000100002600780c */ /* 0x008fda0004702270 */
[----:B------:R-:W-:-:S04]  /*297f0*/  @!P0 IMAD R38, R38, R29, RZ ;  /* 0x0000001d26268224 */ /* 0x000fc800078e02ff */
[----:B------:R-:W-:Y:S01]  /*29800*/  @!P0 IMAD.WIDE.U32 R36, R38, -0xffff, RZ ;  /* 0xffff000126248825 */ /* 0x000fe200078e00ff */
[----:B------:R-:W-:-:S04]  /*29810*/  MOV R36, 0x1 ;  /* 0x0000000100247802 */ /* 0x000fc80000000f00 */
[----:B------:R-:W-:-:S05]  /*29820*/  @!P0 SHF.R.U32.HI R37, RZ, 0x10, R37 ;  /* 0x00000010ff258819 */ /* 0x000fca0000011625 */
[----:B------:R-:W-:-:S05]  /*29830*/  @!P0 IMAD R36, R37, -0x10001, R38 ;  /* 0xfffeffff25248824 */ /* 0x000fca00078e0226 */
[----:B----4-:R-:W-:Y:S02]  /*29840*/  IADD3 R36, R41, R36, RZ ;  /* 0x0000002429247210 */ /* 0x010fe40007ffe0ff */
[----:B------:R-:W-:-:S03]  /*29850*/  ISETP.NE.AND P0, PT, R35, RZ, PT ;  /* 0x000000ff2300720c */ /* 0x000fc60003f05270 */
[----:B------:R-:W-:-:S05]  /*29860*/  IMAD.WIDE.U32 R28, R36, -0xffff, RZ ;  /* 0xffff0001241c7825 */ /* 0x000fca00078e00ff */
[----:B------:R-:W-:-:S05]  /*29870*/  SHF.R.U32.HI R29, RZ, 0x10, R29 ;  /* 0x00000010ff1d7819 */ /* 0x000fca000001161d */
[----:B------:R-:W-:-:S05]  /*29880*/  IMAD R29, R29, -0x10001, R36 ;  /* 0xfffeffff1d1d7824 */ /* 0x000fca00078e0224 */
[----:B------:R0:W-:Y:S01]  /*29890*/  STG.E [R32.64], R29 ;  /* 0x0000001d20007986 */ /* 0x0001e2000c101908 */
[----:B------:R-:W-:Y:S05]  /*298a0*/  @P0 BRA `(.L_x_200) ;  /* 0xfffffb7000000947 */ /* 0x000fea000383ffff */
.L_x_199:
[----:B------:R-:W-:Y:S05]  /*298b0*/  @!P2 BRA `(.L_x_201) ;  /* 0x000003800000a947 */ /* 0x000fea0003800000 */
[C---:B0-----:R-:W-:Y:S01]  /*298c0*/  IMAD.WIDE.U32 R28, R16.reuse, 0x4, R24 ;  /* 0x00000004101c7825 */ /* 0x041fe200078e0018 */
[----:B------:R-:W2:Y:S04]  /*298d0*/  LDG.E R36, [R26.64] ;  /* 0x000000081a247981 */ /* 0x000ea8000c1e1900 */
[----:B------:R-:W3:Y:S01]  /*298e0*/  LDG.E R33, [R28.64] ;  /* 0x000000081c217981 */ /* 0x000ee2000c1e1900 */
[----:B------:R-:W-:-:S05]  /*298f0*/  IADD3 R35, R16, R15, RZ ;  /* 0x0000000f10237210 */ /* 0x000fca0007ffe0ff */
[----:B------:R-:W-:-:S05]  /*29900*/  IMAD.WIDE.U32 R30, R35, 0x4, R20 ;  /* 0x00000004231e7825 */ /* 0x000fca00078e0014 */
[----:B------:R-:W4:Y:S01]  /*29910*/  LDG.E R37, [R30.64] ;  /* 0x000000081e257981 */ /* 0x000f22000c1e1900 */
[----:B------:R-:W-:Y:S02]  /*29920*/  MOV R16, 0x1 ;  /* 0x0000000100107802 */ /* 0x000fe40000000f00 */
[----:B---3--:R-:W-:-:S04]  /*29930*/  ISETP.NE.AND P0, PT, R33, 0x10000, PT ;  /* 0x000100002100780c */ /* 0x008fc80003f05270 */
[----:B--2---:R-:W-:-:S13]  /*29940*/  ISETP.EQ.AND P0, PT, R36, 0x10000, !P0 ;  /* 0x000100002400780c */ /* 0x004fda0004702270 */
[----:B------:R-:W-:-:S04]  /*29950*/  @!P0 IMAD R36, R36, R33, RZ ;  /* 0x0000002124248224 */ /* 0x000fc800078e02ff */
[----:B------:R-:W-:-:S05]  /*29960*/  @!P0 IMAD.WIDE.U32 R32, R36, -0xffff, RZ ;  /* 0xffff000124208825 */ /* 0x000fca00078e00ff */
[----:B------:R-:W-:-:S05]  /*29970*/  @!P0 SHF.R.U32.HI R33, RZ, 0x10, R33 ;  /* 0x00000010ff218819 */ /* 0x000fca0000011621 */
[----:B------:R-:W-:-:S05]  /*29980*/  @!P0 IMAD R16, R33, -0x10001, R36 ;  /* 0xfffeffff21108824 */ /* 0x000fca00078e0224 */
[----:B----4-:R-:W-:Y:S02]  /*29990*/  IADD3 R16, R37, R16, RZ ;  /* 0x0000001025107210 */ /* 0x010fe40007ffe0ff */
[----:B------:R-:W-:-:S03]  /*299a0*/  ISETP.NE.AND P0, PT, R34, 0x1, PT ;  /* 0x000000012200780c */ /* 0x000fc60003f05270 */
[----:B------:R-:W-:-:S05]  /*299b0*/  IMAD.WIDE.U32 R32, R16, -0xffff, RZ ;  /* 0xffff000110207825 */ /* 0x000fca00078e00ff */
[----:B------:R-:W-:-:S05]  /*299c0*/  SHF.R.U32.HI R33, RZ, 0x10, R33 ;  /* 0x00000010ff217819 */ /* 0x000fca0000011621 */
[----:B------:R-:W-:-:S05]  /*299d0*/  IMAD R33, R33, -0x10001, R16 ;  /* 0xfffeffff21217824 */ /* 0x000fca00078e0210 */
[----:B------:R0:W-:Y:S01]  /*299e0*/  STG.E [R30.64], R33 ;  /* 0x000000211e007986 */ /* 0x0001e2000c101908 */
[----:B------:R-:W-:Y:S05]  /*299f0*/  @!P0 BRA `(.L_x_201) ;  /* 0x0000024000008947 */ /* 0x000fea0003800000 */
[----:B0-----:R-:W2:Y:S04]  /*29a00*/  LDG.E R33, [R28.64+0x4] ;  /* 0x000004081c217981 */ /* 0x001ea8000c1e1900 */
[----:B------:R-:W3:Y:S01]  /*29a10*/  LDG.E R36, [R26.64] ;  /* 0x000000081a247981 */ /* 0x000ee2000c1e1900 */
[----:B------:R-:W-:-:S05]  /*29a20*/  IADD3 R31, R35, 0x1, RZ ;  /* 0x00000001231f7810 */ /* 0x000fca0007ffe0ff */
[----:B------:R-:W-:-:S05]  /*29a30*/  IMAD.WIDE.U32 R30, R31, 0x4, R20 ;  /* 0x000000041f1e7825 */ /* 0x000fca00078e0014 */
[----:B------:R-:W4:Y:S01]  /*29a40*/  LDG.E R37, [R30.64] ;  /* 0x000000081e257981 */ /* 0x000f22000c1e1900 */
[----:B------:R-:W-:Y:S02]  /*29a50*/  MOV R16, 0x1 ;  /* 0x0000000100107802 */ /* 0x000fe40000000f00 */
[----:B--2---:R-:W-:-:S04]  /*29a60*/  ISETP.NE.AND P0, PT, R33, 0x10000, PT ;  /* 0x000100002100780c */ /* 0x004fc80003f05270 */
[----:B---3--:R-:W-:-:S13]  /*29a70*/  ISETP.EQ.AND P0, PT, R36, 0x10000, !P0 ;  /* 0x000100002400780c */ /* 0x008fda0004702270 */
[----:B------:R-:W-:-:S04]  /*29a80*/  @!P0 IMAD R36, R36, R33, RZ ;  /* 0x0000002124248224 */ /* 0x000fc800078e02ff */
[----:B------:R-:W-:-:S05]  /*29a90*/  @!P0 IMAD.WIDE.U32 R32, R36, -0xffff, RZ ;  /* 0xffff000124208825 */ /* 0x000fca00078e00ff */
[----:B------:R-:W-:-:S05]  /*29aa0*/  @!P0 SHF.R.U32.HI R33, RZ, 0x10, R33 ;  /* 0x00000010ff218819 */ /* 0x000fca0000011621 */
[----:B------:R-:W-:Y:S01]  /*29ab0*/  @!P0 IMAD R16, R33, -0x10001, R36 ;  /* 0xfffeffff21108824 */ /* 0x000fe200078e0224 */
[----:B------:R-:W-:-:S04]  /*29ac0*/  ISETP.NE.AND P0, PT, R34, 0x2, PT ;  /* 0x000000022200780c */ /* 0x000fc80003f05270 */
[----:B----4-:R-:W-:-:S05]  /*29ad0*/  IADD3 R16, R37, R16, RZ ;  /* 0x0000001025107210 */ /* 0x010fca0007ffe0ff */
[----:B------:R-:W-:-:S05]  /*29ae0*/  IMAD.WIDE.U32 R32, R16, -0xffff, RZ ;  /* 0xffff000110207825 */ /* 0x000fca00078e00ff */
[----:B------:R-:W-:-:S05]  /*29af0*/  SHF.R.U32.HI R33, RZ, 0x10, R33 ;  /* 0x00000010ff217819 */ /* 0x000fca0000011621 */
[----:B------:R-:W-:-:S05]  /*29b00*/  IMAD R33, R33, -0x10001, R16 ;  /* 0xfffeffff21217824 */ /* 0x000fca00078e0210 */
[----:B------:R0:W-:Y:S01]  /*29b10*/  STG.E [R30.64], R33 ;  /* 0x000000211e007986 */ /* 0x0001e2000c101908 */
[----:B------:R-:W-:Y:S05]  /*29b20*/  @!P0 BRA `(.L_x_201) ;  /* 0x0000011000008947 */ /* 0x000fea0003800000 */
[----:B------:R-:W2:Y:S04]  /*29b30*/  LDG.E R29, [R28.64+0x8] ;  /* 0x000008081c1d7981 */ /* 0x000ea8000c1e1900 */
[----:B------:R-:W3:Y:S01]  /*29b40*/  LDG.E R26, [R26.64] ;  /* 0x000000081a1a7981 */ /* 0x000ee2000c1e1900 */
[----:B0-----:R-:W-:-:S05]  /*29b50*/  IADD3 R31, R35, 0x2, RZ ;  /* 0x00000002231f7810 */ /* 0x001fca0007ffe0ff */
        /* <DEDUP_REMOVED lines=8> */
[----:B------:R-:W-:-:S05]  /*29be0*/  @!P0 IMAD R16, R32, -0x10001, R35 ;  /* 0xfffeffff20108824 */ /* 0x000fca00078e0223 */
[----:B----4-:R-:W-:-:S05]  /*29bf0*/  IADD3 R16, R37, R16, RZ ;  /* 0x0000001025107210 */ /* 0x010fca0007ffe0ff */
[----:B------:R-:W-:-:S05]  /*29c00*/  IMAD.WIDE.U32 R26, R16, -0xffff, RZ ;  /* 0xffff0001101a7825 */ /* 0x000fca00078e00ff */
[----:B------:R-:W-:-:S05]  /*29c10*/  SHF.R.U32.HI R27, RZ, 0x10, R27 ;  /* 0x00000010ff1b7819 */ /* 0x000fca000001161b */
[----:B------:R-:W-:-:S05]  /*29c20*/  IMAD R27, R27, -0x10001, R16 ;  /* 0xfffeffff1b1b7824 */ /* 0x000fca00078e0210 */
[----:B------:R0:W-:Y:S02]  /*29c30*/  STG.E [R30.64], R27 ;  /* 0x0000001b1e007986 */ /* 0x0001e4000c101908 */
.L_x_201:
[----:B------:R-:W-:-:S04]  /*29c40*/  IADD3 R15, R15, 0x1, RZ ;  /* 0x000000010f0f7810 */ /* 0x000fc80007ffe0ff */
[----:B------:R-:W-:-:S13]  /*29c50*/  ISETP.GE.U32.AND P0, PT, R15, R12, PT ;  /* 0x0000000c0f00720c */ /* 0x000fda0003f06070 */
[----:B------:R-:W-:Y:S05]  /*29c60*/  @!P0 BRA `(.L_x_202) ;  /* 0xfffff76000008947 */ /* 0x000fea000383ffff */
.L_x_186:
[----:B------:R-:W-:Y:S01]  /*29c70*/  UIADD3 UR5, -UR7, 0xf, URZ ;  /* 0x0000000f07057890 */ /* 0x000fe2000fffe13f */
[----:B-1----:R-:W-:Y:S01]  /*29c80*/  IMAD.MOV.U32 R15, RZ, RZ, 0x1 ;  /* 0x00000001ff0f7424 */ /* 0x002fe200078e00ff */
[----:B------:R-:W-:-:S04]  /*29c90*/  UIADD3 UR4, UR4, 0x1, URZ ;  /* 0x0000000104047890 */ /* 0x000fc8000fffe03f */
[----:B------:R-:W-:-:S04]  /*29ca0*/  SHF.L.U32 R15, R15, UR5, RZ ;  /* 0x000000050f0f7c19 */ /* 0x000fc800080006ff */
[----:B------:R-:W-:-:S13]  /*29cb0*/  ISETP.LE.U32.AND P0, PT, R15, UR4, PT ;  /* 0x000000040f007c0c */ /* 0x000fda000bf03070 */
[----:B------:R-:W-:Y:S01]  /*29cc0*/  @P0 CALL.REL.NOINC `(.L_x_203) ;  /* 0x0000001000000944 */ /* 0x000fe20003c00000 */
[----:B------:R-:W-:Y:S05]  /*29cd0*/  BRA `(.L_x_204) ;  /* 0xffff4d0000007947 */ /* 0x000fea000383ffff */
.L_x_203:
[----:B------:R-:W-:-:S04]  /*29ce0*/  UIADD3 UR7, UR7, 0x1, URZ ;  /* 0x0000000107077890 */ /* 0x000fc8000fffe03f */
[----:B------:R-:W-:-:S06]  /*29cf0*/  UISETP.GE.U32.AND UP0, UPT, UR7, 0x10, UPT ;  /* 0x000000100700788c */ /* 0x000fcc000bf06070 */
[----:B------:R-:W-:-:S13]  /*29d00*/  PLOP3.LUT P0, PT, PT, PT, UP0, 0x80, 0x0 ;  /* 0x000000000000781c */ /* 0x000fda0003f0f008 */
[----:B------:R-:W-:Y:S01]  /*29d10*/  @P0 CALL.REL.NOINC `(.L_x_205) ;  /* 0x0000001000000944 */ /* 0x000fe20003c00000 */
[----:B------:R-:W-:Y:S05]  /*29d20*/  BRA `(.L_x_206) ;  /* 0xffff4c5000007947 */ /* 0x000fea000383ffff */
.L_x_205:
[C---:B------:R-:W-:Y:S01]  /*29d30*/  LEA R14, P3, R9.reuse, c[0x0][0x188], 0x2 ;  /* 0x00006200090e7a11 */ /* 0x040fe200078610ff */
[----:B------:R-:W-:Y:S01]  /*29d40*/  IMAD.MOV.U32 R12, RZ, RZ, 0x8 ;  /* 0x00000008ff0c7424 */ /* 0x000fe200078e00ff */
[----:B0-----:R-:W-:Y:S01]  /*29d50*/  LEA R24, P0, R0, c[0x0][0x190], 0x2 ;  /* 0x0000640000187a11 */ /* 0x001fe200078010ff */
[----:B------:R-:W-:Y:S01]  /*29d60*/  IMAD.MOV.U32 R20, RZ, RZ, 0x4 ;  /* 0x00000004ff147424 */ /* 0x000fe200078e00ff */
[C---:B------:R-:W-:Y:S02]  /*29d70*/  IADD3 R8, P2, R9.reuse, 0x4, RZ ;  /* 0x0000000409087810 */ /* 0x040fe40007f5e0ff */
[----:B------:R-:W-:Y:S02]  /*29d80*/  IADD3 R14, P4, R14, 0x10, RZ ;  /* 0x000000100e0e7810 */ /* 0x000fe40007f9e0ff */
[----:B------:R-:W-:Y:S02]  /*29d90*/  IADD3 R24, P1, R24, 0x10, RZ ;  /* 0x0000001018187810 */ /* 0x000fe40007f3e0ff */
[----:B------:R-:W-:Y:S01]  /*29da0*/  LEA.HI.X R15, R9, c[0x0][0x18c], RZ, 0x2, P3 ;  /* 0x00006300090f7a11 */ /* 0x000fe200018f14ff */
[----:B------:R-:W-:Y:S01]  /*29db0*/  IMAD.X R9, RZ, RZ, RZ, P2 ;  /* 0x000000ffff097224 */ /* 0x000fe200010e06ff */
[----:B------:R-:W-:-:S03]  /*29dc0*/  LEA.HI.X R25, R0, c[0x0][0x194], RZ, 0x2, P0 ;  /* 0x0000650000197a11 */ /* 0x000fc600000f14ff */
[----:B------:R-:W-:Y:S02]  /*29dd0*/  IMAD.X R15, RZ, RZ, R15, P4 ;  /* 0x000000ffff0f7224 */ /* 0x000fe400020e060f */
[----:B------:R-:W-:-:S03]  /*29de0*/  IMAD.X R25, RZ, RZ, R25, P1 ;  /* 0x000000ffff197224 */ /* 0x000fc600008e0619 */
.L_x_207:
[----:B------:R-:W2:Y:S01]  /*29df0*/  LDG.E R16, [R14.64+-0xc] ;  /* 0xfffff4080e107981 */ /* 0x000ea2000c1e1900 */
[----:B------:R-:W-:-:S05]  /*29e00*/  IADD3 R17, R12, -0x7, RZ ;  /* 0xfffffff90c117810 */ /* 0x000fca0007ffe0ff */
[----:B--2---:R-:W-:-:S04]  /*29e10*/  IMAD R21, R16, R17, RZ ;  /* 0x0000001110157224 */ /* 0x004fc800078e02ff */
[----:B------:R-:W-:-:S05]  /*29e20*/  IMAD.WIDE.U32 R16, R21, -0xffff, RZ ;  /* 0xffff000115107825 */ /* 0x000fca00078e00ff */
[----:B------:R-:W-:Y:S02]  /*29e30*/  SHF.R.U32.HI R16, RZ, 0x10, R17 ;  /* 0x00000010ff107819 */ /* 0x000fe40000011611 */
[----:B------:R-:W-:-:S03]  /*29e40*/  MOV R17, R25 ;  /* 0x0000001900117202 */ /* 0x000fc60000000f00 */
[----:B------:R-:W-:Y:S01]  /*29e50*/  IMAD R21, R16, -0x10001, R21 ;  /* 0xfffeffff10157824 */ /* 0x000fe200078e0215 */
[----:B------:R-:W-:-:S05]  /*29e60*/  MOV R16, R24 ;  /* 0x0000001800107202 */ /* 0x000fca0000000f00 */
[----:B------:R0:W-:Y:S04]  /*29e70*/  STG.E [R16.64+-0x10], R21 ;  /* 0xfffff01510007986 */ /* 0x0001e8000c101908 */
[----:B------:R-:W2:Y:S01]  /*29e80*/  LDG.E R22, [R14.64+-0x8] ;  /* 0xfffff8080e167981 */ /* 0x000ea2000c1e1900 */
[----:B------:R-:W-:-:S05]  /*29e90*/  IADD3 R23, R12, -0x6, RZ ;  /* 0xfffffffa0c177810 */ /* 0x000fca0007ffe0ff */
[----:B--2---:R-:W-:-:S04]  /*29ea0*/  IMAD R24, R22, R23, RZ ;  /* 0x0000001716187224 */ /* 0x004fc800078e02ff */
[----:B------:R-:W-:-:S05]  /*29eb0*/  IMAD.WIDE.U32 R22, R24, -0xffff, RZ ;  /* 0xffff000118167825 */ /* 0x000fca00078e00ff */
[----:B------:R-:W-:-:S05]  /*29ec0*/  SHF.R.U32.HI R23, RZ, 0x10, R23 ;  /* 0x00000010ff177819 */ /* 0x000fca0000011617 */
[----:B------:R-:W-:-:S05]  /*29ed0*/  IMAD R25, R23, -0x10001, R24 ;  /* 0xfffeffff17197824 */ /* 0x000fca00078e0218 */
        /* <DEDUP_REMOVED lines=8> */
[----:B0-----:R-:W3:Y:S02]  /*29f60*/  LDG.E R21, [R14.64] ;  /* 0x000000080e157981 */ /* 0x001ee4000c1e1900 */
[----:B---3--:R-:W-:-:S04]  /*29f70*/  IMAD R22, R21, R20, RZ ;  /* 0x0000001415167224 */ /* 0x008fc800078e02ff */
[----:B------:R-:W-:-:S05]  /*29f80*/  IMAD.WIDE.U32 R20, R22, -0xffff, RZ ;  /* 0xffff000116147825 */ /* 0x000fca00078e00ff */
[----:B------:R-:W-:-:S05]  /*29f90*/  SHF.R.U32.HI R21, RZ, 0x10, R21 ;  /* 0x00000010ff157819 */ /* 0x000fca0000011615 */
[----:B-1----:R-:W-:-:S05]  /*29fa0*/  IMAD R25, R21, -0x10001, R22 ;  /* 0xfffeffff15197824 */ /* 0x002fca00078e0216 */
[----:B------:R0:W-:Y:S04]  /*29fb0*/  STG.E [R16.64+-0x4], R25 ;  /* 0xfffffc1910007986 */ /* 0x0001e8000c101908 */
[----:B------:R-:W3:Y:S01]  /*29fc0*/  LDG.E R20, [R14.64+0x4] ;  /* 0x000004080e147981 */ /* 0x000ee2000c1e1900 */
[----:B------:R-:W-:-:S05]  /*29fd0*/  IADD3 R21, R12, -0x3, RZ ;  /* 0xfffffffd0c157810 */ /* 0x000fca0007ffe0ff */
[----:B---3--:R-:W-:-:S04]  /*29fe0*/  IMAD R22, R20, R21, RZ ;  /* 0x0000001514167224 */ /* 0x008fc800078e02ff */
[----:B------:R-:W-:-:S05]  /*29ff0*/  IMAD.WIDE.U32 R20, R22, -0xffff, RZ ;  /* 0xffff000116147825 */ /* 0x000fca00078e00ff */
[----:B------:R-:W-:-:S05]  /*2a000*/  SHF.R.U32.HI R21, RZ, 0x10, R21 ;  /* 0x00000010ff157819 */ /* 0x000fca0000011615 */
[----:B--2---:R-:W-:-:S05]  /*2a010*/  IMAD R23, R21, -0x10001, R22 ;  /* 0xfffeffff15177824 */ /* 0x004fca00078e0216 */
[----:B------:R1:W-:Y:S04]  /*2a020*/  STG.E [R16.64], R23 ;  /* 0x0000001710007986 */ /* 0x0003e8000c101908 */
[----:B------:R-:W2:Y:S01]  /*2a030*/  LDG.E R20, [R14.64+0x8] ;  /* 0x000008080e147981 */ /* 0x000ea2000c1e1900 */
[----:B------:R-:W-:-:S05]  /*2a040*/  IADD3 R21, R12, -0x2, RZ ;  /* 0xfffffffe0c157810 */ /* 0x000fca0007ffe0ff */
[----:B--2---:R-:W-:-:S04]  /*2a050*/  IMAD R22, R20, R21, RZ ;  /* 0x0000001514167224 */ /* 0x004fc800078e02ff */
[----:B------:R-:W-:-:S05]  /*2a060*/  IMAD.WIDE.U32 R20, R22, -0xffff, RZ ;  /* 0xffff000116147825 */ /* 0x000fca00078e00ff */
[----:B------:R-:W-:-:S05]  /*2a070*/  SHF.R.U32.HI R21, RZ, 0x10, R21 ;  /* 0x00000010ff157819 */ /* 0x000fca0000011615 */
[----:B0-----:R-:W-:-:S05]  /*2a080*/  IMAD R25, R21, -0x10001, R22 ;  /* 0xfffeffff15197824 */ /* 0x001fca00078e0216 */
[----:B------:R0:W-:Y:S04]  /*2a090*/  STG.E [R16.64+0x4], R25 ;  /* 0x0000041910007986 */ /* 0x0001e8000c101908 */
[----:B------:R-:W2:Y:S01]  /*2a0a0*/  LDG.E R20, [R14.64+0xc] ;  /* 0x00000c080e147981 */ /* 0x000ea2000c1e1900 */
[----:B------:R-:W-:-:S05]  /*2a0b0*/  IADD3 R21, R12, -0x1, RZ ;  /* 0xffffffff0c157810 */ /* 0x000fca0007ffe0ff */
[----:B--2---:R-:W-:-:S04]  /*2a0c0*/  IMAD R22, R20, R21, RZ ;  /* 0x0000001514167224 */ /* 0x004fc800078e02ff */
[----:B------:R-:W-:-:S05]  /*2a0d0*/  IMAD.WIDE.U32 R20, R22, -0xffff, RZ ;  /* 0xffff000116147825 */ /* 0x000fca00078e00ff */
[----:B------:R-:W-:-:S05]  /*2a0e0*/  SHF.R.U32.HI R21, RZ, 0x10, R21 ;  /* 0x00000010ff157819 */ /* 0x000fca0000011615 */
[----:B-1----:R-:W-:-:S05]  /*2a0f0*/  IMAD R23, R21, -0x10001, R22 ;  /* 0xfffeffff15177824 */ /* 0x002fca00078e0216 */
[----:B------:R1:W-:Y:S04]  /*2a100*/  STG.E [R16.64+0x8], R23 ;  /* 0x0000081710007986 */ /* 0x0003e8000c101908 */
[----:B------:R2:W3:Y:S01]  /*2a110*/  LDG.E R21, [R14.64+0x10] ;  /* 0x000010080e157981 */ /* 0x0004e2000c1e1900 */
[----:B------:R-:W-:-:S04]  /*2a120*/  IADD3 R24, P1, R16, 0x20, RZ ;  /* 0x0000002010187810 */ /* 0x000fc80007f3e0ff */
[----:B0-----:R-:W-:Y:S02]  /*2a130*/  IADD3.X R25, RZ, R17, RZ, P1, !PT ;  /* 0x00000011ff197210 */ /* 0x001fe40000ffe4ff */
[----:B--2---:R-:W-:-:S04]  /*2a140*/  IADD3 R14, P2, R14, 0x20, RZ ;  /* 0x000000200e0e7810 */ /* 0x004fc80007f5e0ff */
[----:B------:R-:W-:Y:S01]  /*2a150*/  IADD3.X R15, RZ, R15, RZ, P2, !PT ;  /* 0x0000000fff0f7210 */ /* 0x000fe200017fe4ff */
[----:B---3--:R-:W-:-:S04]  /*2a160*/  IMAD R22, R21, R12, RZ ;  /* 0x0000000c15167224 */ /* 0x008fc800078e02ff */
[----:B------:R-:W-:Y:S01]  /*2a170*/  IMAD.WIDE.U32 R20, R22, -0xffff, RZ ;  /* 0xffff000116147825 */ /* 0x000fe200078e00ff */
[----:B------:R-:W-:-:S04]  /*2a180*/  IADD3 R20, R12, 0x4, RZ ;  /* 0x000000040c147810 */ /* 0x000fc80007ffe0ff */
[----:B------:R-:W-:-:S05]  /*2a190*/  SHF.R.U32.HI R21, RZ, 0x10, R21 ;  /* 0x00000010ff157819 */ /* 0x000fca0000011615 */
[----:B------:R-:W-:Y:S01]  /*2a1a0*/  IMAD R21, R21, -0x10001, R22 ;  /* 0xfffeffff15157824 */ /* 0x000fe200078e0216 */
[----:B------:R-:W-:-:S04]  /*2a1b0*/  IADD3 R22, R12, 0x8, RZ ;  /* 0x000000080c167810 */ /* 0x000fc80007ffe0ff */
[----:B------:R-:W-:Y:S01]  /*2a1c0*/  ISETP.NE.AND P0, PT, R22, 0x8008, PT ;  /* 0x000080081600780c */ /* 0x000fe20003f05270 */
[----:B------:R1:W-:Y:S01]  /*2a1d0*/  STG.E [R16.64+0xc], R21 ;  /* 0x00000c1510007986 */ /* 0x0003e2000c101908 */
[----:B------:R-:W-:-:S11]  /*2a1e0*/  MOV R12, R22 ;  /* 0x00000016000c7202 */ /* 0x000fd60000000f00 */
[----:B-1----:R-:W-:Y:S05]  /*2a1f0*/  @P0 BRA `(.L_x_207) ;  /* 0xfffffbf000000947 */ /* 0x002fea000383ffff */
[----:B------:R0:W-:Y:S01]  /*2a200*/  STG.E.U8 [R10.64], RZ ;  /* 0x000000ff0a007986 */ /* 0x0001e2000c101108 */
[----:B------:R-:W-:Y:S02]  /*2a210*/  MOV R17, 0x1 ;  /* 0x0000000100117802 */ /* 0x000fe40000000f00 */
[----:B------:R-:W-:-:S02]  /*2a220*/  MOV R21, RZ ;  /* 0x000000ff00157202 */ /* 0x000fc40000000f00 */
.L_x_208:
[C---:B-1----:R-:W-:Y:S02]  /*2a230*/  IADD3 R14, P0, R17.reuse, R10, RZ ;  /* 0x0000000a110e7210 */ /* 0x042fe40007f1e0ff */
[----:B------:R-:W-:-:S03]  /*2a240*/  IADD3 R17, P1, R17, 0xab, RZ ;  /* 0x000000ab11117810 */ /* 0x000fc60007f3e0ff */
[----:B------:R-:W-:Y:S01]  /*2a250*/  IMAD.X R15, R21, 0x1, R11, P0 ;  /* 0x00000001150f7824 */ /* 0x000fe200000e060b */
[----:B------:R-:W-:Y:S01]  /*2a260*/  ISETP.GE.U32.AND P0, PT, R17, 0x40000, PT ;  /* 0x000400001100780c */ /* 0x000fe20003f06070 */
[----:B------:R-:W-:-:S03]  /*2a270*/  IMAD.X R21, RZ, RZ, R21, P1 ;  /* 0x000000ffff157224 */ /* 0x000fc600008e0615 */
[----:B------:R1:W-:Y:S02]  /*2a280*/  STG.E.U8 [R14.64], RZ ;  /* 0x000000ff0e007986 */ /* 0x0003e4000c101108 */
[----:B------:R-:W-:Y:S02]  /*2a290*/  ISETP.GE.U32.AND.EX P0, PT, R21, RZ, PT, P0 ;  /* 0x000000ff1500720c */ /* 0x000fe40003f06100 */
[----:B------:R1:W-:Y:S04]  /*2a2a0*/  STG.E.U8 [R14.64+0x1], RZ ;  /* 0x000001ff0e007986 */ /* 0x0003e8000c101108 */
        /* <DEDUP_REMOVED lines=168> */
[----:B------:R1:W-:Y:S01]  /*2ad30*/  STG.E.U8 [R14.64+0xaa], RZ ;  /* 0x0000aaff0e007986 */ /* 0x0003e2000c101108 */
[----:B------:R-:W-:Y:S05]  /*2ad40*/  @!P0 BRA `(.L_x_208) ;  /* 0xfffff4e000008947 */ /* 0x000fea000383ffff */
[----:B------:R-:W-:-:S02]  /*2ad50*/  MOV R21, RZ ;  /* 0x000000ff00157202 */ /* 0x000fc40000000f00 */
.L_x_209:
[----:B------:R-:W-:Y:S02]  /*2ad60*/  MOV R16, 0x4 ;  /* 0x0000000400107802 */ /* 0x000fe40000000f00 */
[----:B------:R-:W-:-:S03]  /*2ad70*/  IADD3 R12, P0, R0, R21, RZ ;  /* 0x00000015000c7210 */ /* 0x000fc60007f1e0ff */
[----:B------:R-:W-:Y:S01]  /*2ad80*/  IMAD.WIDE.U32 R16, R21, R16, c[0x0][0x1c0] ;  /* 0x0000700015107625 */ /* 0x000fe200078e0010 */
[----:B-1----:R-:W-:Y:S02]  /*2ad90*/  IADD3.X R15, RZ, RZ, RZ, P0, !PT ;  /* 0x000000ffff0f7210 */ /* 0x002fe400007fe4ff */
[C---:B------:R-:W-:Y:S02]  /*2ada0*/  LEA R14, P0, R12.reuse, c[0x0][0x190], 0x2 ;  /* 0x000064000c0e7a11 */ /* 0x040fe400078010ff */
[----:B--2---:R-:W2:Y:S02]  /*2adb0*/  LDG.E R23, [R16.64+0x3fffc] ;  /* 0x03fffc0810177981 */ /* 0x004ea4000c1e1900 */
[----:B------:R-:W-:-:S05]  /*2adc0*/  LEA.HI.X R15, R12, c[0x0][0x194], R15, 0x2, P0 ;  /* 0x000065000c0f7a11 */ /* 0x000fca00000f140f */
[----:B------:R-:W3:Y:S01]  /*2add0*/  LDG.E R29, [R14.64] ;  /* 0x000000080e1d7981 */ /* 0x000ee2000c1e1900 */
[----:B--2---:R-:W-:-:S05]  /*2ade0*/  IMAD.WIDE.U32 R22, R23, 0x4, R10 ;  /* 0x0000000417167825 */ /* 0x004fca00078e000a */
[----:B---3--:R1:W-:Y:S04]  /*2adf0*/  STG.E [R22.64], R29 ;  /* 0x0000001d16007986 */ /* 0x0083e8000c101908 */
[----:B------:R-:W2:Y:S04]  /*2ae00*/  LDG.E R25, [R16.64+0x40000] ;  /* 0x0400000810197981 */ /* 0x000ea8000c1e1900 */
[----:B------:R-:W3:Y:S01]  /*2ae10*/  LDG.E R31, [R14.64+0x4] ;  /* 0x000004080e1f7981 */ /* 0x000ee2000c1e1900 */
[----:B--2---:R-:W-:-:S05]  /*2ae20*/  IMAD.WIDE.U32 R24, R25, 0x4, R10 ;  /* 0x0000000419187825 */ /* 0x004fca00078e000a */
[----:B---3--:R2:W-:Y:S04]  /*2ae30*/  STG.E [R24.64], R31 ;  /* 0x0000001f18007986 */ /* 0x0085e8000c101908 */
[----:B------:R-:W3:Y:S04]  /*2ae40*/  LDG.E R27, [R16.64+0x40004] ;  /* 0x04000408101b7981 */ /* 0x000ee8000c1e1900 */
[----:B------:R-:W4:Y:S01]  /*2ae50*/  LDG.E R33, [R14.64+0x8] ;  /* 0x000008080e217981 */ /* 0x000f22000c1e1900 */
[----:B---3--:R-:W-:-:S05]  /*2ae60*/  IMAD.WIDE.U32 R26, R27, 0x4, R10 ;  /* 0x000000041b1a7825 */ /* 0x008fca00078e000a */
[----:B----4-:R3:W-:Y:S04]  /*2ae70*/  STG.E [R26.64], R33 ;  /* 0x000000211a007986 */ /* 0x0107e8000c101908 */
[----:B------:R-:W1:Y:S04]  /*2ae80*/  LDG.E R37, [R16.64+0x40008] ;  /* 0x0400080810257981 */ /* 0x000e68000c1e1900 */
[----:B------:R-:W4:Y:S01]  /*2ae90*/  LDG.E R35, [R14.64+0xc] ;  /* 0x00000c080e237981 */ /* 0x000f22000c1e1900 */
[----:B-1----:R-:W-:-:S05]  /*2aea0*/  IMAD.WIDE.U32 R22, R37, 0x4, R10 ;  /* 0x0000000425167825 */ /* 0x002fca00078e000a */
[----:B----4-:R1:W-:Y:S04]  /*2aeb0*/  STG.E [R22.64], R35 ;  /* 0x0000002316007986 */ /* 0x0103e8000c101908 */
[----:B------:R-:W2:Y:S04]  /*2aec0*/  LDG.E R37, [R16.64+0x4000c] ;  /* 0x04000c0810257981 */ /* 0x000ea8000c1e1900 */
[----:B------:R-:W4:Y:S01]  /*2aed0*/  LDG.E R29, [R14.64+0x10] ;  /* 0x000010080e1d7981 */ /* 0x000f22000c1e1900 */
[----:B--2---:R-:W-:-:S05]  /*2aee0*/  IMAD.WIDE.U32 R24, R37, 0x4, R10 ;  /* 0x0000000425187825 */ /* 0x004fca00078e000a */
[----:B----4-:R2:W-:Y:S04]  /*2aef0*/  STG.E [R24.64], R29 ;  /* 0x0000001d18007986 */ /* 0x0105e8000c101908 */
        /* <DEDUP_REMOVED lines=38> */
[----:B------:R-:W-:Y:S01]  /*2b160*/  IADD3 R21, R21, 0x10, RZ ;  /* 0x0000001015157810 */ /* 0x000fe20007ffe0ff */
[----:B---3--:R-:W-:-:S05]  /*2b170*/  IMAD.WIDE.U32 R26, R37, 0x4, R10 ;  /* 0x00000004251a7825 */ /* 0x008fca00078e000a */
[----:B----4-:R2:W-:Y:S04]  /*2b180*/  STG.E [R26.64], R33 ;  /* 0x000000211a007986 */ /* 0x0105e8000c101908 */
[----:B------:R-:W1:Y:S04]  /*2b190*/  LDG.E R37, [R16.64+0x40038] ;  /* 0x0400380810257981 */ /* 0x000e68000c1e1900 */
[----:B------:R-:W3:Y:S01]  /*2b1a0*/  LDG.E R35, [R14.64+0x3c] ;  /* 0x00003c080e237981 */ /* 0x000ee2000c1e1900 */
[----:B------:R-:W-:Y:S01]  /*2b1b0*/  ISETP.NE.AND P0, PT, R21, 0x8000, PT ;  /* 0x000080001500780c */ /* 0x000fe20003f05270 */
[----:B-1----:R-:W-:-:S05]  /*2b1c0*/  IMAD.WIDE.U32 R22, R37, 0x4, R10 ;  /* 0x0000000425167825 */ /* 0x002fca00078e000a */
[----:B---3--:R2:W-:Y:S07]  /*2b1d0*/  STG.E [R22.64], R35 ;  /* 0x0000002316007986 */ /* 0x0085ee000c101908 */
[----:B------:R-:W-:Y:S05]  /*2b1e0*/  @P0 BRA `(.L_x_209) ;  /* 0xfffffb7000000947 */ /* 0x000fea000383ffff */
[----:B------:R-:W-:-:S02]  /*2b1f0*/  MOV R12, RZ ;  /* 0x000000ff000c7202 */ /* 0x000fc40000000f00 */
.L_x_221:
[----:B------:R-:W-:Y:S02]  /*2b200*/  IMAD.MOV.U32 R15, RZ, RZ, 0x1 ;  /* 0x00000001ff0f7424 */ /* 0x000fe400078e00ff */
[----:B------:R-:W-:-:S03]  /*2b210*/  IMAD.MOV.U32 R21, RZ, RZ, 0x4 ;  /* 0x00000004ff157424 */ /* 0x000fc600078e00ff */
[----:B------:R-:W-:-:S05]  /*2b220*/  SHF.L.U32 R14, R15, R12, RZ ;  /* 0x0000000c0f0e7219 */ /* 0x000fca00000006ff */
[----:B------:R-:W-:-:S05]  /*2b230*/  IMAD.WIDE.U32 R20, R14, R21, c[0x0][0x1c8] ;  /* 0x000072000e147625 */ /* 0x000fca00078e0015 */
[----:B------:R-:W3:Y:S01]  /*2b240*/  LDG.E R15, [R20.64] ;  /* 0x00000008140f7981 */ /* 0x000ee2000c1e1900 */
[----:B------:R-:W-:Y:S02]  /*2b250*/  IADD3 R12, R12, 0x1, RZ ;  /* 0x000000010c0c7810 */ /* 0x000fe40007ffe0ff */
[----:B-12---:R-:W-:Y:S02]  /*2b260*/  IMNMX.U32 R22, R14, 0x1, !PT ;  /* 0x000000010e167817 */ /* 0x006fe40007800000 */
[----:B------:R-:W-:Y:S02]  /*2b270*/  ISETP.GE.U32.AND P1, PT, R12, 0x10, PT ;  /* 0x000000100c00780c */ /* 0x000fe40003f26070 */
[C---:B------:R-:W-:Y:S02]  /*2b280*/  IADD3 R16, R22.reuse, -0x1, RZ ;  /* 0xffffffff16107810 */ /* 0x040fe40007ffe0ff */
[----:B------:R-:W-:Y:S02]  /*2b290*/  LOP3.LUT R17, R22, 0x3, RZ, 0xc0, !PT ;  /* 0x0000000316117812 */ /* 0x000fe400078ec0ff */
[----:B---3--:R-:W-:-:S13]  /*2b2a0*/  ISETP.NE.AND P0, PT, R15, 0x10000, PT ;  /* 0x000100000f00780c */ /* 0x008fda0003f05270 */
[----:B------:R-:W-:Y:S05]  /*2b2b0*/  @!P0 BRA `(.L_x_210) ;  /* 0x00000d4000008947 */ /* 0x000fea0003800000 */
[----:B------:R-:W-:Y:S02]  /*2b2c0*/  IADD3 R20, -R22, R17, RZ ;  /* 0x0000001116147210 */ /* 0x000fe40007ffe1ff */
[----:B------:R-:W-:-:S02]  /*2b2d0*/  MOV R21, RZ ;  /* 0x000000ff00157202 */ /* 0x000fc40000000f00 */
.L_x_214:
[----:B------:R-:W-:Y:S01]  /*2b2e0*/  ISETP.GE.U32.AND P0, PT, R16, 0x3, PT ;  /* 0x000000031000780c */ /* 0x000fe20003f06070 */
[----:B------:R-:W-:Y:S01]  /*2b2f0*/  UMOV UR4, URZ ;  /* 0x0000003f00047c82 */ /* 0x000fe20008000000 */
[----:B------:R-:W-:Y:S01]  /*2b300*/  ISETP.NE.AND P2, PT, R17, RZ, PT ;  /* 0x000000ff1100720c */ /* 0x000fe20003f45270 */
[----:B------:R-:W-:-:S10]  /*2b310*/  IMAD.MOV.U32 R34, RZ, RZ, 0x1 ;  /* 0x00000001ff227424 */ /* 0x000fd400078e00ff */
[----:B-1----:R-:W-:Y:S05]  /*2b320*/  @!P0 BRA `(.L_x_211) ;  /* 0x0000077000008947 */ /* 0x002fea0003800000 */
[C---:B------:R-:W-:Y:S01]  /*2b330*/  IADD3 R22, R14.reuse, 0x3, RZ ;  /* 0x000000030e167810 */ /* 0x040fe20007ffe0ff */
[--C-:B------:R-:W-:Y:S01]  /*2b340*/  IMAD.IADD R32, R14, 0x1, R21.reuse ;  /* 0x000000010e207824 */ /* 0x100fe200078e0215 */
[C---:B------:R-:W-:Y:S01]  /*2b350*/  IADD3 R33, R21.reuse, 0x1, RZ ;  /* 0x0000000115217810 */ /* 0x040fe20007ffe0ff */
[----:B------:R-:W-:Y:S01]  /*2b360*/  UMOV UR4, URZ ;  /* 0x0000003f00047c82 */ /* 0x000fe20008000000 */
[----:B------:R-:W-:Y:S01]  /*2b370*/  IADD3 R35, R21, 0x3, RZ ;  /* 0x0000000315237810 */ /* 0x000fe20007ffe0ff */
[----:B------:R-:W-:Y:S02]  /*2b380*/  IMAD.IADD R31, R22, 0x1, R21 ;  /* 0x00000001161f7824 */ /* 0x000fe400078e0215 */
[----:B------:R-:W-:-:S02]  /*2b390*/  IMAD.IADD R30, R14, 0x1, R33 ;  /* 0x000000010e1e7824 */ /* 0x000fc400078e0221 */
.L_x_212:
[----:B------:R-:W-:-:S05]  /*2b3a0*/  IADD3 R23, R32, UR4, RZ ;  /* 0x0000000420177c10 */ /* 0x000fca000fffe0ff */
[----:B------:R-:W-:-:S05]  /*2b3b0*/  IMAD.WIDE.U32 R22, R23, 0x4, R10 ;  /* 0x0000000417167825 */ /* 0x000fca00078e000a */
[----:B-1----:R-:W2:Y:S01]  /*2b3c0*/  LDG.E R27, [R22.64] ;  /* 0x00000008161b7981 */ /* 0x002ea2000c1e1900 */
[----:B------:R-:W-:-:S05]  /*2b3d0*/  IADD3 R25, R21, UR4, RZ ;  /* 0x0000000415197c10 */ /* 0x000fca000fffe0ff */
        /* <DEDUP_REMOVED lines=15> */
[----:B------:R-:W-:Y:S01]  /*2b4d0*/  IMAD R39, R29, -0x10001, R36 ;  /* 0xfffeffff1d277824 */ /* 0x000fe200078e0224 */
[----:B------:R-:W-:-:S03]  /*2b4e0*/  IADD3 R27, R30, UR4, RZ ;  /* 0x000000041e1b7c10 */ /* 0x000fc6000fffe0ff */
[----:B------:R-:W-:Y:S01]  /*2b4f0*/  IMAD R41, R26, -0x10001, R37 ;  /* 0xfffeffff1a297824 */ /* 0x000fe200078e0225 */
[----:B------:R1:W-:Y:S01]  /*2b500*/  STG.E [R24.64], R39 ;  /* 0x0000002718007986 */ /* 0x0003e2000c101908 */
[----:B------:R-:W-:-:S03]  /*2b510*/  IMAD.WIDE.U32 R26, R27, 0x4, R10 ;  /* 0x000000041b1a7825 */ /* 0x000fc600078e000a */
[----:B------:R2:W-:Y:S04]  /*2b520*/  STG.E [R22.64], R41 ;  /* 0x0000002916007986 */ /* 0x0005e8000c101908 */
[----:B------:R-:W3:Y:S01]  /*2b530*/  LDG.E R45, [R26.64] ;  /* 0x000000081a2d7981 */ /* 0x000ee2000c1e1900 */
[----:B------:R-:W-:-:S05]  /*2b540*/  IADD3 R29, R33, UR4, RZ ;  /* 0x00000004211d7c10 */ /* 0x000fca000fffe0ff */
[----:B------:R-:W-:-:S05]  /*2b550*/  IMAD.WIDE.U32 R28, R29, 0x4, R10 ;  /* 0x000000041d1c7825 */ /* 0x000fca00078e000a */
[----:B------:R-:W4:Y:S01]  /*2b560*/  LDG.E R43, [R28.64] ;  /* 0x000000081c2b7981 */ /* 0x000f22000c1e1900 */
[----:B------:R-:W-:-:S04]  /*2b570*/  IMAD R34, R15, R34, RZ ;  /* 0x000000220f227224 */ /* 0x000fc800078e02ff */
[----:B------:R-:W-:-:S05]  /*2b580*/  IMAD.WIDE.U32 R36, R34, -0xffff, RZ ;  /* 0xffff000122247825 */ /* 0x000fca00078e00ff */
[----:B------:R-:W-:-:S05]  /*2b590*/  SHF.R.U32.HI R37, RZ, 0x10, R37 ;  /* 0x00000010ff257819 */ /* 0x000fca0000011625 */
[----:B------:R-:W-:Y:S01]  /*2b5a0*/  IMAD R34, R37, -0x10001, R34 ;  /* 0xfffeffff25227824 */ /* 0x000fe200078e0222 */
[----:B---3--:R-:W-:-:S04]  /*2b5b0*/  ISETP.NE.AND P0, PT, R45, 0x10000, PT ;  /* 0x000100002d00780c */ /* 0x008fc80003f05270 */
[----:B------:R-:W-:-:S13]  /*2b5c0*/  ISETP.EQ.AND P0, PT, R34, 0x10000, !P0 ;  /* 0x000100002200780c */ /* 0x000fda0004702270 */
[----:B-1----:R-:W-:-:S04]  /*2b5d0*/  @!P0 IMAD R24, R34, R45, RZ ;  /* 0x0000002d22188224 */ /* 0x002fc800078e02ff */
[----:B--2---:R-:W-:Y:S01]  /*2b5e0*/  @!P0 IMAD.WIDE.U32 R22, R24, -0xffff, RZ ;  /* 0xffff000118168825 */ /* 0x004fe200078e00ff */
[----:B------:R-:W-:-:S04]  /*2b5f0*/  MOV R22, 0x1 ;  /* 0x0000000100167802 */ /* 0x000fc80000000f00 */
[----:B------:R-:W-:-:S05]  /*2b600*/  @!P0 SHF.R.U32.HI R23, RZ, 0x10, R23 ;  /* 0x00000010ff178819 */ /* 0x000fca0000011617 */
[----:B------:R-:W-:-:S05]  /*2b610*/  @!P0 IMAD R22, R23, -0x10001, R24 ;  /* 0xfffeffff17168824 */ /* 0x000fca00078e0218 */
[----:B----4-:R-:W-:Y:S02]  /*2b620*/  IADD3 R36, R43, R22, RZ ;  /* 0x000000162b247210 */ /* 0x010fe40007ffe0ff */
[----:B------:R-:W-:-:S03]  /*2b630*/  IADD3 R37, -R22, 0x10001, R43 ;  /* 0x0001000116257810 */ /* 0x000fc60007ffe12b */
[----:B------:R-:W-:-:S04]  /*2b640*/  IMAD.WIDE.U32 R24, R36, -0xffff, RZ ;  /* 0xffff000124187825 */ /* 0x000fc800078e00ff */
[----:B------:R-:W-:Y:S01]  /*2b650*/  IMAD.WIDE.U32 R22, R37, -0xffff, RZ ;  /* 0xffff000125167825 */ /* 0x000fe200078e00ff */
[----:B------:R-:W-:-:S04]  /*2b660*/  SHF.R.U32.HI R25, RZ, 0x10, R25 ;  /* 0x00000010ff197819 */ /* 0x000fc80000011619 */
[----:B------:R-:W-:Y:S01]  /*2b670*/  SHF.R.U32.HI R22, RZ, 0x10, R23 ;  /* 0x00000010ff167819 */ /* 0x000fe20000011617 */
[----:B------:R-:W-:Y:S01]  /*2b680*/  IMAD R39, R25, -0x10001, R36 ;  /* 0xfffeffff19277824 */ /* 0x000fe200078e0224 */
[----:B------:R-:W-:-:S03]  /*2b690*/  IADD3 R23, R31, -0x1, RZ ;  /* 0xffffffff1f177810 */ /* 0x000fc60007ffe0ff */
[----:B------:R-:W-:Y:S01]  /*2b6a0*/  IMAD R41, R22, -0x10001, R37 ;  /* 0xfffeffff16297824 */ /* 0x000fe200078e0225 */
[----:B------:R1:W-:Y:S01]  /*2b6b0*/  STG.E [R28.64], R39 ;  /* 0x000000271c007986 */ /* 0x0003e2000c101908 */
[----:B------:R-:W-:-:S03]  /*2b6c0*/  IMAD.WIDE.U32 R22, R23, 0x4, R10 ;  /* 0x0000000417167825 */ /* 0x000fc600078e000a */
[----:B------:R2:W-:Y:S04]  /*2b6d0*/  STG.E [R26.64], R41 ;  /* 0x000000291a007986 */ /* 0x0005e8000c101908 */
[----:B------:R-:W3:Y:S01]  /*2b6e0*/  LDG.E R45, [R22.64] ;  /* 0x00000008162d7981 */ /* 0x000ee2000c1e1900 */
[----:B------:R-:W-:-:S05]  /*2b6f0*/  IADD3 R25, R35, -0x1, RZ ;  /* 0xffffffff23197810 */ /* 0x000fca0007ffe0ff */
        /* <DEDUP_REMOVED lines=19> */
[----:B------:R-:W-:Y:S02]  /*2b830*/  IMAD R39, R27, -0x10001, R36 ;  /* 0xfffeffff1b277824 */ /* 0x000fe400078e0224 */
[----:B------:R-:W-:-:S03]  /*2b840*/  IMAD.WIDE.U32 R26, R31, 0x4, R10 ;  /* 0x000000041f1a7825 */ /* 0x000fc600078e000a */
[----:B------:R1:W-:Y:S01]  /*2b850*/  STG.E [R24.64], R39 ;  /* 0x0000002718007986 */ /* 0x0003e2000c101908 */
[----:B------:R-:W-:-:S05]  /*2b860*/  IMAD R41, R28, -0x10001, R37 ;  /* 0xfffeffff1c297824 */ /* 0x000fca00078e0225 */
[----:B------:R2:W-:Y:S04]  /*2b870*/  STG.E [R22.64], R41 ;  /* 0x0000002916007986 */ /* 0x0005e8000c101908 */
[----:B------:R-:W3:Y:S01]  /*2b880*/  LDG.E R45, [R26.64] ;  /* 0x000000081a2d7981 */ /* 0x000ee2000c1e1900 */
[----:B------:R-:W-:-:S05]  /*2b890*/  IMAD.WIDE.U32 R28, R35, 0x4, R10 ;  /* 0x00000004231c7825 */ /* 0x000fca00078e000a */
[----:B------:R-:W4:Y:S01]  /*2b8a0*/  LDG.E R43, [R28.64] ;  /* 0x000000081c2b7981 */ /* 0x000f22000c1e1900 */
[----:B------:R-:W-:Y:S01]  /*2b8b0*/  IMAD R34, R15, R34, RZ ;  /* 0x000000220f227224 */ /* 0x000fe200078e02ff */
[----:B------:R-:W-:Y:S01]  /*2b8c0*/  UIADD3 UR4, UR4, 0x4, URZ ;  /* 0x0000000404047890 */ /* 0x000fe2000fffe03f */
[----:B------:R-:W-:Y:S02]  /*2b8d0*/  IADD3 R31, R31, 0x4, RZ ;  /* 0x000000041f1f7810 */ /* 0x000fe40007ffe0ff */
[----:B------:R-:W-:Y:S01]  /*2b8e0*/  IMAD.WIDE.U32 R36, R34, -0xffff, RZ ;  /* 0xffff000122247825 */ /* 0x000fe200078e00ff */
[----:B------:R-:W-:-:S04]  /*2b8f0*/  IADD3 R35, R35, 0x4, RZ ;  /* 0x0000000423237810 */ /* 0x000fc80007ffe0ff */
[----:B------:R-:W-:-:S05]  /*2b900*/  SHF.R.U32.HI R37, RZ, 0x10, R37 ;  /* 0x00000010ff257819 */ /* 0x000fca0000011625 */
[----:B------:R-:W-:Y:S01]  /*2b910*/  IMAD R34, R37, -0x10001, R34 ;  /* 0xfffeffff25227824 */ /* 0x000fe200078e0222 */
[----:B---3--:R-:W-:-:S04]  /*2b920*/  ISETP.NE.AND P0, PT, R45, 0x10000, PT ;  /* 0x000100002d00780c */ /* 0x008fc80003f05270 */
[----:B------:R-:W-:-:S13]  /*2b930*/  ISETP.EQ.AND P0, PT, R34, 0x10000, !P0 ;  /* 0x000100002200780c */ /* 0x000fda0004702270 */
[----:B-1----:R-:W-:Y:S02]  /*2b940*/  @!P0 IMAD R24, R34, R45, RZ ;  /* 0x0000002d22188224 */ /* 0x002fe400078e02ff */
[----:B------:R-:W-:Y:S02]  /*2b950*/  IMAD R34, R15, R34, RZ ;  /* 0x000000220f227224 */ /* 0x000fe400078e02ff */
        /* <DEDUP_REMOVED lines=11> */
[----:B------:R-:W-:Y:S01]  /*2ba10*/  IMAD.WIDE.U32 R22, R34, -0xffff, RZ ;  /* 0xffff000122167825 */ /* 0x000fe200078e00ff */
[----:B------:R-:W-:Y:S02]  /*2ba20*/  IADD3 R22, R20, UR4, RZ ;  /* 0x0000000414167c10 */ /* 0x000fe4000fffe0ff */
[----:B------:R1:W-:Y:S01]  /*2ba30*/  STG.E [R28.64], R25 ;  /* 0x000000191c007986 */ /* 0x0003e2000c101908 */
[----:B------:R-:W-:Y:S01]  /*2ba40*/  IMAD R37, R24, -0x10001, R37 ;  /* 0xfffeffff18257824 */ /* 0x000fe200078e0225 */
[----:B------:R-:W-:Y:S02]  /*2ba50*/  ISETP.NE.AND P0, PT, R22, RZ, PT ;  /* 0x000000ff1600720c */ /* 0x000fe40003f05270 */
[----:B------:R-:W-:-:S02]  /*2ba60*/  SHF.R.U32.HI R23, RZ, 0x10, R23 ;  /* 0x00000010ff177819 */ /* 0x000fc40000011617 */
[----:B------:R1:W-:Y:S03]  /*2ba70*/  STG.E [R26.64], R37 ;  /* 0x000000251a007986 */ /* 0x0003e6000c101908 */
[----:B------:R-:W-:-:S06]  /*2ba80*/  IMAD R34, R23, -0x10001, R34 ;  /* 0xfffeffff17227824 */ /* 0x000fcc00078e0222 */
[----:B------:R-:W-:Y:S05]  /*2ba90*/  @P0 BRA `(.L_x_212) ;  /* 0xfffff90000000947 */ /* 0x000fea000383ffff */
.L_x_211:
[----:B------:R-:W-:Y:S05]  /*2baa0*/  @!P2 BRA `(.L_x_213) ;  /* 0x000005100000a947 */ /* 0x000fea0003800000 */
[----:B------:R-:W-:-:S04]  /*2bab0*/  IADD3 R31, R21, UR4, RZ ;  /* 0x00000004151f7c10 */ /* 0x000fc8000fffe0ff */
[----:B-1----:R-:W-:-:S05]  /*2bac0*/  IADD3 R25, R14, R31, RZ ;  /* 0x0000001f0e197210 */ /* 0x002fca0007ffe0ff */
        /* <DEDUP_REMOVED lines=19> */
[----:B------:R-:W-:Y:S02]  /*2bc00*/  IMAD R30, R15, R34, RZ ;  /* 0x000000220f1e7224 */ /* 0x000fe400078e02ff */
[----:B------:R-:W-:Y:S01]  /*2bc10*/  IMAD R33, R27, -0x10001, R32 ;  /* 0xfffeffff1b217824 */ /* 0x000fe200078e0220 */
[----:B------:R1:W-:Y:S01]  /*2bc20*/  STG.E [R22.64], R29 ;  /* 0x0000001d16007986 */ /* 0x0003e2000c101908 */
[----:B------:R-:W-:-:S03]  /*2bc30*/  IMAD.WIDE.U32 R26, R30, -0xffff, RZ ;  /* 0xffff00011e1a7825 */ /* 0x000fc600078e00ff */
[----:B------:R1:W-:Y:S02]  /*2bc40*/  STG.E [R24.64], R33 ;  /* 0x0000002118007986 */ /* 0x0003e4000c101908 */
[----:B------:R-:W-:-:S05]  /*2bc50*/  SHF.R.U32.HI R27, RZ, 0x10, R27 ;  /* 0x00000010ff1b7819 */ /* 0x000fca000001161b */
[----:B------:R-:W-:Y:S01]  /*2bc60*/  IMAD R30, R27, -0x10001, R30 ;  /* 0xfffeffff1b1e7824 */ /* 0x000fe200078e021e */
[----:B------:R-:W-:Y:S05]  /*2bc70*/  @!P0 BRA `(.L_x_213) ;  /* 0x0000034000008947 */ /* 0x000fea0003800000 */
[----:B-1----:R-:W-:-:S04]  /*2bc80*/  IADD3 R23, R31, 0x1, RZ ;  /* 0x000000011f177810 */ /* 0x002fc80007ffe0ff */
        /* <DEDUP_REMOVED lines=51> */
.L_x_213:
[----:B------:R-:W-:-:S04]  /*2bfc0*/  LEA R21, R14, R21, 0x1 ;  /* 0x000000150e157211 */ /* 0x000fc800078e08ff */
[----:B------:R-:W-:-:S13]  /*2bfd0*/  ISETP.GE.U32.AND P0, PT, R21, 0x10000, PT ;  /* 0x000100001500780c */ /* 0x000fda0003f06070 */
[----:B------:R-:W-:Y:S05]  /*2bfe0*/  @!P0 BRA `(.L_x_214) ;  /* 0xfffff2f000008947 */ /* 0x000fea000383ffff */
[----:B------:R-:W-:Y:S05]  /*2bff0*/  BRA `(.L_x_215) ;  /* 0x00000a2000007947 */ /* 0x000fea0003800000 */
.L_x_210:
[----:B------:R-:W-:Y:S02]  /*2c000*/  IADD3 R15, R22, -R17, RZ ;  /* 0x80000011160f7210 */ /* 0x000fe40007ffe0ff */
[----:B------:R-:W-:-:S02]  /*2c010*/  MOV R21, RZ ;  /* 0x000000ff00157202 */ /* 0x000fc40000000f00 */
.L_x_219:
[----:B------:R-:W-:Y:S01]  /*2c020*/  ISETP.GE.U32.AND P0, PT, R16, 0x3, PT ;  /* 0x000000031000780c */ /* 0x000fe20003f06070 */
[----:B------:R-:W-:Y:S01]  /*2c030*/  UMOV UR4, URZ ;  /* 0x0000003f00047c82 */ /* 0x000fe20008000000 */
[----:B------:R-:W-:-:S11]  /*2c040*/  ISETP.NE.AND P2, PT, R17, RZ, PT ;  /* 0x000000ff1100720c */ /* 0x000fd60003f45270 */
[----:B-1----:R-:W-:Y:S05]  /*2c050*/  @!P0 BRA `(.L_x_216) ;  /* 0x0000058000008947 */ /* 0x002fea0003800000 */
[----:B------:R-:W-:Y:S01]  /*2c060*/  MOV R20, R15 ;  /* 0x0000000f00147202 */ /* 0x000fe20000000f00 */
[----:B------:R-:W-:-:S02]  /*2c070*/  UMOV UR4, URZ ;  /* 0x0000003f00047c82 */ /* 0x000fc40008000000 */
.L_x_217:
[----:B------:R-:W-:-:S04]  /*2c080*/  IADD3 R33, R21, UR4, RZ ;  /* 0x0000000415217c10 */ /* 0x000fc8000fffe0ff */
[----:B------:R-:W-:-:S05]  /*2c090*/  IADD3 R29, R14, R33, RZ ;  /* 0x000000210e1d7210 */ /* 0x000fca0007ffe0ff */
[----:B------:R-:W-:-:S05]  /*2c0a0*/  IMAD.WIDE.U32 R28, R29, 0x4, R10 ;  /* 0x000000041d1c7825 */ /* 0x000fca00078e000a */
[----:B-1----:R-:W2:Y:S01]  /*2c0b0*/  LDG.E R24, [R28.64] ;  /* 0x000000081c187981 */ /* 0x002ea2000c1e1900 */
[----:B------:R-:W-:-:S05]  /*2c0c0*/  IMAD.WIDE.U32 R26, R33, 0x4, R10 ;  /* 0x00000004211a7825 */ /* 0x000fca00078e000a */
[----:B------:R-:W3:Y:S01]  /*2c0d0*/  LDG.E R25, [R26.64] ;  /* 0x000000081a197981 */ /* 0x000ee2000c1e1900 */
[----:B------:R-:W-:Y:S01]  /*2c0e0*/  IADD3 R39, R33, 0x1, RZ ;  /* 0x0000000121277810 */ /* 0x000fe20007ffe0ff */
        /* <DEDUP_REMOVED lines=15> */
[----:B------:R-:W3:Y:S01]  /*2c1e0*/  LDG.E R32, [R22.64] ;  /* 0x0000000816207981 */ /* 0x000ee2000c1e1900 */
[----:B------:R-:W-:-:S05]  /*2c1f0*/  IMAD.WIDE.U32 R24, R39, 0x4, R10 ;  /* 0x0000000427187825 */ /* 0x000fca00078e000a */
[----:B------:R-:W4:Y:S01]  /*2c200*/  LDG.E R39, [R24.64] ;  /* 0x0000000818277981 */ /* 0x000f22000c1e1900 */
[----:B---3--:R-:W-:-:S13]  /*2c210*/  ISETP.NE.AND P0, PT, R32, 0x10000, PT ;  /* 0x000100002000780c */ /* 0x008fda0003f05270 */
[----:B------:R-:W-:-:S05]  /*2c220*/  @P0 SHF.L.U32 R32, R32, 0x10, RZ ;  /* 0x0000001020200819 */ /* 0x000fca00000006ff */
[----:B------:R-:W-:Y:S01]  /*2c230*/  @P0 IMAD.WIDE.U32 R30, R32, -0xffff, RZ ;  /* 0xffff0001201e0825 */ /* 0x000fe200078e00ff */
[----:B------:R-:W-:-:S04]  /*2c240*/  MOV R30, 0x1 ;  /* 0x00000001001e7802 */ /* 0x000fc80000000f00 */
[----:B------:R-:W-:-:S05]  /*2c250*/  @P0 SHF.R.U32.HI R31, RZ, 0x10, R31 ;  /* 0x00000010ff1f0819 */ /* 0x000fca000001161f */
[----:B------:R-:W-:-:S04]  /*2c260*/  @P0 IMAD R30, R31, -0x10001, R32 ;  /* 0xfffeffff1f1e0824 */ /* 0x000fc800078e0220 */
[----:B----4-:R-:W-:Y:S01]  /*2c270*/  IMAD.IADD R31, R39, 0x1, R30 ;  /* 0x00000001271f7824 */ /* 0x010fe200078e021e */
[----:B------:R-:W-:Y:S02]  /*2c280*/  IADD3 R30, -R30, 0x10001, R39 ;  /* 0x000100011e1e7810 */ /* 0x000fe40007ffe127 */
[----:B------:R-:W-:Y:S01]  /*2c290*/  IADD3 R39, R33, 0x2, RZ ;  /* 0x0000000221277810 */ /* 0x000fe20007ffe0ff */
[----:B-1----:R-:W-:-:S04]  /*2c2a0*/  IMAD.WIDE.U32 R26, R31, -0xffff, RZ ;  /* 0xffff00011f1a7825 */ /* 0x002fc800078e00ff */
[----:B--2---:R-:W-:Y:S01]  /*2c2b0*/  IMAD.WIDE.U32 R28, R30, -0xffff, RZ ;  /* 0xffff00011e1c7825 */ /* 0x004fe200078e00ff */
[----:B------:R-:W-:Y:S02]  /*2c2c0*/  SHF.R.U32.HI R26, RZ, 0x10, R27 ;  /* 0x00000010ff1a7819 */ /* 0x000fe4000001161b */
[----:B------:R-:W-:Y:S02]  /*2c2d0*/  IADD3 R27, R14, R39, RZ ;  /* 0x000000270e1b7210 */ /* 0x000fe40007ffe0ff */
[----:B------:R-:W-:Y:S01]  /*2c2e0*/  SHF.R.U32.HI R29, RZ, 0x10, R29 ;  /* 0x00000010ff1d7819 */ /* 0x000fe2000001161d */
[----:B------:R-:W-:Y:S02]  /*2c2f0*/  IMAD R35, R26, -0x10001, R31 ;  /* 0xfffeffff1a237824 */ /* 0x000fe400078e021f */
[----:B------:R-:W-:-:S03]  /*2c300*/  IMAD.WIDE.U32 R26, R27, 0x4, R10 ;  /* 0x000000041b1a7825 */ /* 0x000fc600078e000a */
[----:B------:R-:W-:Y:S01]  /*2c310*/  STG.E [R24.64], R35 ;  /* 0x0000002318007986 */ /* 0x000fe2000c101908 */
[----:B------:R-:W-:-:S05]  /*2c320*/  IMAD R37, R29, -0x10001, R30 ;  /* 0xfffeffff1d257824 */ /* 0x000fca00078e021e */
[----:B------:R1:W-:Y:S04]  /*2c330*/  STG.E [R22.64], R37 ;  /* 0x0000002516007986 */ /* 0x0003e8000c101908 */
[----:B------:R-:W2:Y:S01]  /*2c340*/  LDG.E R32, [R26.64] ;  /* 0x000000081a207981 */ /* 0x000ea2000c1e1900 */
[----:B------:R-:W-:-:S05]  /*2c350*/  IMAD.WIDE.U32 R28, R39, 0x4, R10 ;  /* 0x00000004271c7825 */ /* 0x000fca00078e000a */
[----:B------:R-:W3:Y:S01]  /*2c360*/  LDG.E R39, [R28.64] ;  /* 0x000000081c277981 */ /* 0x000ee2000c1e1900 */
[----:B-1----:R-:W-:-:S05]  /*2c370*/  IADD3 R37, R33, 0x3, RZ ;  /* 0x0000000321257810 */ /* 0x002fca0007ffe0ff */
[----:B------:R-:W-:-:S04]  /*2c380*/  IMAD.IADD R23, R14, 0x1, R37 ;  /* 0x000000010e177824 */ /* 0x000fc800078e0225 */
[----:B------:R-:W-:-:S04]  /*2c390*/  IMAD.WIDE.U32 R22, R23, 0x4, R10 ;  /* 0x0000000417167825 */ /* 0x000fc800078e000a */
        /* <DEDUP_REMOVED lines=12> */
[----:B------:R2:W-:Y:S04]  /*2c460*/  STG.E [R26.64], R35 ;  /* 0x000000231a007986 */ /* 0x0005e8000c101908 */
[----:B------:R-:W3:Y:S01]  /*2c470*/  LDG.E R32, [R22.64] ;  /* 0x0000000816207981 */ /* 0x000ee2000c1e1900 */
[----:B------:R-:W-:-:S05]  /*2c480*/  IMAD.WIDE.U32 R24, R37, 0x4, R10 ;  /* 0x0000000425187825 */ /* 0x000fca00078e000a */
[----:B------:R-:W4:Y:S01]  /*2c490*/  LDG.E R37, [R24.64] ;  /* 0x0000000818257981 */ /* 0x000f22000c1e1900 */
[----:B------:R-:W-:Y:S01]  /*2c4a0*/  IADD3 R20, R20, -0x4, RZ ;  /* 0xfffffffc14147810 */ /* 0x000fe20007ffe0ff */
[----:B------:R-:W-:Y:S01]  /*2c4b0*/  UIADD3 UR4, UR4, 0x4, URZ ;  /* 0x0000000404047890 */ /* 0x000fe2000fffe03f */
[----:B---3--:R-:W-:-:S13]  /*2c4c0*/  ISETP.NE.AND P0, PT, R32, 0x10000, PT ;  /* 0x000100002000780c */ /* 0x008fda0003f05270 */
[----:B------:R-:W-:-:S05]  /*2c4d0*/  @P0 SHF.L.U32 R32, R32, 0x10, RZ ;  /* 0x0000001020200819 */ /* 0x000fca00000006ff */
[----:B------:R-:W-:Y:S01]  /*2c4e0*/  @P0 IMAD.WIDE.U32 R30, R32, -0xffff, RZ ;  /* 0xffff0001201e0825 */ /* 0x000fe200078e00ff */
[----:B------:R-:W-:-:S04]  /*2c4f0*/  MOV R30, 0x1 ;  /* 0x00000001001e7802 */ /* 0x000fc80000000f00 */
[----:B------:R-:W-:-:S05]  /*2c500*/  @P0 SHF.R.U32.HI R31, RZ, 0x10, R31 ;  /* 0x00000010ff1f0819 */ /* 0x000fca000001161f */
[----:B------:R-:W-:Y:S01]  /*2c510*/  @P0 IMAD R30, R31, -0x10001, R32 ;  /* 0xfffeffff1f1e0824 */ /* 0x000fe200078e0220 */
[----:B------:R-:W-:-:S04]  /*2c520*/  ISETP.NE.AND P0, PT, R20, RZ, PT ;  /* 0x000000ff1400720c */ /* 0x000fc80003f05270 */
[----:B----4-:R-:W-:Y:S02]  /*2c530*/  IADD3 R31, R37, R30, RZ ;  /* 0x0000001e251f7210 */ /* 0x010fe40007ffe0ff */
[----:B------:R-:W-:-:S03]  /*2c540*/  IADD3 R30, -R30, 0x10001, R37 ;  /* 0x000100011e1e7810 */ /* 0x000fc60007ffe125 */
[----:B-1----:R-:W-:-:S04]  /*2c550*/  IMAD.WIDE.U32 R28, R31, -0xffff, RZ ;  /* 0xffff00011f1c7825 */ /* 0x002fc800078e00ff */
[----:B--2---:R-:W-:Y:S01]  /*2c560*/  IMAD.WIDE.U32 R26, R30, -0xffff, RZ ;  /* 0xffff00011e1a7825 */ /* 0x004fe200078e00ff */
[----:B------:R-:W-:-:S04]  /*2c570*/  SHF.R.U32.HI R28, RZ, 0x10, R29 ;  /* 0x00000010ff1c7819 */ /* 0x000fc8000001161d */
[----:B------:R-:W-:Y:S01]  /*2c580*/  SHF.R.U32.HI R27, RZ, 0x10, R27 ;  /* 0x00000010ff1b7819 */ /* 0x000fe2000001161b */
[----:B------:R-:W-:-:S04]  /*2c590*/  IMAD R31, R28, -0x10001, R31 ;  /* 0xfffeffff1c1f7824 */ /* 0x000fc800078e021f */
[----:B------:R-:W-:Y:S01]  /*2c5a0*/  IMAD R27, R27, -0x10001, R30 ;  /* 0xfffeffff1b1b7824 */ /* 0x000fe200078e021e */
[----:B------:R1:W-:Y:S04]  /*2c5b0*/  STG.E [R24.64], R31 ;  /* 0x0000001f18007986 */ /* 0x0003e8000c101908 */
[----:B------:R1:W-:Y:S01]  /*2c5c0*/  STG.E [R22.64], R27 ;  /* 0x0000001b16007986 */ /* 0x0003e2000c101908 */
[----:B------:R-:W-:Y:S05]  /*2c5d0*/  @P0 BRA `(.L_x_217) ;  /* 0xfffffaa000000947 */ /* 0x000fea000383ffff */
.L_x_216:
[----:B------:R-:W-:Y:S05]  /*2c5e0*/  @!P2 BRA `(.L_x_218) ;  /* 0x000004000000a947 */ /* 0x000fea0003800000 */
[----:B-1----:R-:W-:-:S04]  /*2c5f0*/  IADD3 R31, R21, UR4, RZ ;  /* 0x00000004151f7c10 */ /* 0x002fc8000fffe0ff */
        /* <DEDUP_REMOVED lines=20> */
[----:B-1----:R-:W-:-:S04]  /*2c740*/  IADD3 R25, R31, 0x1, RZ ;  /* 0x000000011f197810 */ /* 0x002fc80007ffe0ff */
[----:B------:R-:W-:-:S05]  /*2c750*/  IADD3 R23, R14, R25, RZ ;  /* 0x000000190e177210 */ /* 0x000fca0007ffe0ff */
[----:B------:R-:W-:-:S05]  /*2c760*/  IMAD.WIDE.U32 R22, R23, 0x4, R10 ;  /* 0x0000000417167825 */ /* 0x000fca00078e000a */
[----:B------:R-:W2:Y:S01]  /*2c770*/  LDG.E R28, [R22.64] ;  /* 0x00000008161c7981 */ /* 0x000ea2000c1e1900 */
[----:B------:R-:W-:-:S05]  /*2c780*/  IMAD.WIDE.U32 R24, R25, 0x4, R10 ;  /* 0x0000000419187825 */ /* 0x000fca00078e000a */
[----:B------:R-:W3:Y:S01]  /*2c790*/  LDG.E R29, [R24.64] ;  /* 0x00000008181d7981 */ /* 0x000ee2000c1e1900 */
[----:B------:R-:W-:Y:S02]  /*2c7a0*/  MOV R20, 0x1 ;  /* 0x0000000100147802 */ /* 0x000fe40000000f00 */
[----:B--2---:R-:W-:-:S13]  /*2c7b0*/  ISETP.NE.AND P0, PT, R28, 0x10000, PT ;  /* 0x000100001c00780c */ /* 0x004fda0003f05270 */
[----:B------:R-:W-:-:S05]  /*2c7c0*/  @P0 SHF.L.U32 R28, R28, 0x10, RZ ;  /* 0x000000101c1c0819 */ /* 0x000fca00000006ff */
[----:B------:R-:W-:-:S05]  /*2c7d0*/  @P0 IMAD.WIDE.U32 R26, R28, -0xffff, RZ ;  /* 0xffff00011c1a0825 */ /* 0x000fca00078e00ff */
        /* <DEDUP_REMOVED lines=33> */
.L_x_218:
[----:B------:R-:W-:-:S04]  /*2c9f0*/  LEA R21, R14, R21, 0x1 ;  /* 0x000000150e157211 */ /* 0x000fc800078e08ff */
[----:B------:R-:W-:-:S13]  /*2ca00*/  ISETP.GE.U32.AND P0, PT, R21, 0x10000, PT ;  /* 0x000100001500780c */ /* 0x000fda0003f06070 */
[----:B------:R-:W-:Y:S05]  /*2ca10*/  @!P0 BRA `(.L_x_219) ;  /* 0xfffff60000008947 */ /* 0x000fea000383ffff */
.L_x_215:
[----:B------:R-:W-:Y:S01]  /*2ca20*/  @P1 CALL.REL.NOINC `(.L_x_220) ;  /* 0x0000001000001944 */ /* 0x000fe20003c00000 */
[----:B------:R-:W-:Y:S05]  /*2ca30*/  BRA `(.L_x_221) ;  /* 0xffffe7c000007947 */ /* 0x000fea000383ffff */
.L_x_220:
[----:B-1----:R-:W-:Y:S01]  /*2ca40*/  IADD3 R28, P0, R0, 0x4, RZ ;  /* 0x00000004001c7810 */ /* 0x002fe20007f1e0ff */
[----:B------:R-:W-:-:S04]  /*2ca50*/  IMAD.MOV.U32 R12, RZ, RZ, RZ ;  /* 0x000000ffff0c7224 */ /* 0x000fc800078e00ff */
[----:B------:R-:W-:Y:S02]  /*2ca60*/  IMAD.X R15, RZ, RZ, RZ, P0 ;  /* 0x000000ffff0f7224 */ /* 0x000fe400000e06ff */
[----:B------:R-:W-:-:S03]  /*2ca70*/  IMAD.SHL.U32 R27, R28, 0x4, RZ ;  /* 0x000000041c1b7824 */ /* 0x000fc600078e00ff */
[----:B------:R-:W-:Y:S02]  /*2ca80*/  SHF.L.U64.HI R28, R28, 0x2, R15 ;  /* 0x000000021c1c7819 */ /* 0x000fe4000001020f */
[C---:B------:R-:W-:Y:S02]  /*2ca90*/  IADD3 R16, P0, R27.reuse, c[0x0][0x160], RZ ;  /* 0x000058001b107a10 */ /* 0x040fe40007f1e0ff */
[C---:B------:R-:W-:Y:S02]  /*2caa0*/  IADD3 R24, P1, R27.reuse, c[0x0][0x168], RZ ;  /* 0x00005a001b187a10 */ /* 0x040fe40007f3e0ff */
[----:B------:R-:W-:Y:S02]  /*2cab0*/  IADD3 R27, P2, R27, c[0x0][0x1a0], RZ ;  /* 0x000068001b1b7a10 */ /* 0x000fe40007f5e0ff */
[C---:B------:R-:W-:Y:S02]  /*2cac0*/  IADD3.X R17, R28.reuse, c[0x0][0x164], RZ, P0, !PT ;  /* 0x000059001c117a10 */ /* 0x040fe400007fe4ff */
[----:B------:R-:W-:-:S02]  /*2cad0*/  IADD3.X R25, R28, c[0x0][0x16c], RZ, P1, !PT ;  /* 0x00005b001c197a10 */ /* 0x000fc40000ffe4ff */
[----:B------:R-:W-:-:S02]  /*2cae0*/  IADD3.X R28, R28, c[0x0][0x1a4], RZ, P2, !PT ;  /* 0x000069001c1c7a10 */ /* 0x000fc400017fe4ff */
.L_x_222:
[----:B------:R-:W2:Y:S02]  /*2caf0*/  LDG.E R21, [R16.64+-0x10] ;  /* 0xfffff00810157981 */ /* 0x000ea4000c1e1900 */
[----:B--2---:R-:W-:-:S06]  /*2cb00*/  IMAD.WIDE.U32 R20, R21, 0x4, R10 ;  /* 0x0000000415147825 */ /* 0x004fcc00078e000a */
[----:B-1----:R1:W2:Y:S01]  /*2cb10*/  LDG.E R21, [R20.64] ;  /* 0x0000000814157981 */ /* 0x0022a2000c1e1900 */
[----:B------:R-:W-:Y:S02]  /*2cb20*/  MOV R14, 0x4 ;  /* 0x00000004000e7802 */ /* 0x000fe40000000f00 */
[----:B-1----:R-:W-:-:S03]  /*2cb30*/  MOV R20, R24 ;  /* 0x0000001800147202 */ /* 0x002fc60000000f00 */
[----:B--2---:R-:W-:Y:S01]  /*2cb40*/  IMAD.WIDE.U32 R22, R21, R14, c[0x0][0x1d0] ;  /* 0x0000740015167625 */ /* 0x004fe200078e000e */
[----:B------:R-:W-:-:S05]  /*2cb50*/  MOV R21, R25 ;  /* 0x0000001900157202 */ /* 0x000fca0000000f00 */
[----:B------:R1:W2:Y:S04]  /*2cb60*/  LDG.E R23, [R22.64] ;  /* 0x0000000816177981 */ /* 0x0002a8000c1e1900 */
[----:B------:R-:W3:Y:S01]  /*2cb70*/  LDG.E R26, [R20.64+-0x10] ;  /* 0xfffff008141a7981 */ /* 0x000ee2000c1e1900 */
[----:B------:R-:W-:Y:S02]  /*2cb80*/  MOV R15, 0x1 ;  /* 0x00000001000f7802 */ /* 0x000fe40000000f00 */
[----:B-1----:R-:W-:Y:S02]  /*2cb90*/  MOV R22, R27 ;  /* 0x0000001b00167202 */ /* 0x002fe40000000f00 */
[----:B--2---:R-:W-:-:S04]  /*2cba0*/  ISETP.NE.AND P0, PT, R23, 0x10000, PT ;  /* 0x000100001700780c */ /* 0x004fc80003f05270 */
[----:B---3--:R-:W-:-:S13]  /*2cbb0*/  ISETP.EQ.AND P0, PT, R26, 0x10000, !P0 ;  /* 0x000100001a00780c */ /* 0x008fda0004702270 */
[----:B------:R-:W-:Y:S01]  /*2cbc0*/  @!P0 IMAD R26, R26, R23, RZ ;  /* 0x000000171a1a8224 */ /* 0x000fe200078e02ff */
[----:B------:R-:W-:-:S03]  /*2cbd0*/  MOV R23, R28 ;  /* 0x0000001c00177202 */ /* 0x000fc60000000f00 */
[----:B------:R-:W-:-:S05]  /*2cbe0*/  @!P0 IMAD.WIDE.U32 R24, R26, -0xffff, RZ ;  /* 0xffff00011a188825 */ /* 0x000fca00078e00ff */
[----:B------:R-:W-:-:S05]  /*2cbf0*/  @!P0 SHF.R.U32.HI R25, RZ, 0x10, R25 ;  /* 0x00000010ff198819 */ /* 0x000fca0000011619 */
[----:B------:R-:W-:-:S05]  /*2cc00*/  @!P0 IMAD R15, R25, -0x10001, R26 ;  /* 0xfffeffff190f8824 */ /* 0x000fca00078e021a */
[----:B------:R1:W-:Y:S04]  /*2cc10*/  STG.E [R22.64+-0x10], R15 ;  /* 0xfffff00f16007986 */ /* 0x0003e8000c101908 */
[----:B------:R-:W2:Y:S04]  /*2cc20*/  LDG.E R25, [R16.64+-0xc] ;  /* 0xfffff40810197981 */ /* 0x000ea8000c1e1900 */
[----:B------:R-:W3:Y:S01]  /*2cc30*/  LDG.E R30, [R20.64+-0xc] ;  /* 0xfffff408141e7981 */ /* 0x000ee2000c1e1900 */
[----:B--2---:R-:W-:-:S06]  /*2cc40*/  IMAD.WIDE.U32 R24, R25, 0x4, R10 ;  /* 0x0000000419187825 */ /* 0x004fcc00078e000a */
[----:B------:R-:W2:Y:S02]  /*2cc50*/  LDG.E R25, [R24.64] ;  /* 0x0000000818197981 */ /* 0x000ea4000c1e1900 */
[----:B--2---:R-:W-:-:S06]  /*2cc60*/  IMAD.WIDE.U32 R26, R25, R14, c[0x0][0x1d0] ;  /* 0x00007400191a7625 */ /* 0x004fcc00078e000e */
[----:B------:R-:W2:Y:S01]  /*2cc70*/  LDG.E R27, [R26.64] ;  /* 0x000000081a1b7981 */ /* 0x000ea2000c1e1900 */
[----:B-1----:R-:W-:Y:S02]  /*2cc80*/  MOV R15, 0x1 ;  /* 0x00000001000f7802 */ /* 0x002fe40000000f00 */
[----:B--2---:R-:W-:-:S04]  /*2cc90*/  ISETP.NE.AND P0, PT, R27, 0x10000, PT ;  /* 0x000100001b00780c */ /* 0x004fc80003f05270 */
[----:B---3--:R-:W-:-:S13]  /*2cca0*/  ISETP.EQ.AND P0, PT, R30, 0x10000, !P0 ;  /* 0x000100001e00780c */ /* 0x008fda0004702270 */
[----:B------:R-:W-:-:S04]  /*2ccb0*/  @!P0 IMAD R30, R30, R27, RZ ;  /* 0x0000001b1e1e8224 */ /* 0x000fc800078e02ff */
        /* <DEDUP_REMOVED lines=10> */
[----:B-1----:R-:W-:Y:S01]  /*2cd60*/  IMAD.MOV.U32 R15, RZ, RZ, 0x1 ;  /* 0x00000001ff0f7424 */ /* 0x002fe200078e00ff */
        /* <DEDUP_REMOVED lines=21> */
[----:B------:R-:W2:Y:S04]  /*2cec0*/  LDG.E R25, [R16.64] ;  /* 0x0000000810197981 */ /* 0x000ea8000c1e1900 */
[----:B------:R-:W3:Y:S01]  /*2ced0*/  LDG.E R30, [R20.64] ;  /* 0x00000008141e7981 */ /* 0x000ee2000c1e1900 */
        /* <DEDUP_REMOVED lines=11> */
[----:B------:R1:W-:Y:S04]  /*2cf90*/  STG.E [R22.64], R15 ;  /* 0x0000000f16007986 */ /* 0x0003e8000c101908 */
[----:B------:R-:W2:Y:S04]  /*2cfa0*/  LDG.E R25, [R16.64+0x4] ;  /* 0x0000040810197981 */ /* 0x000ea8000c1e1900 */
[----:B------:R-:W3:Y:S01]  /*2cfb0*/  LDG.E R30, [R20.64+0x4] ;  /* 0x00000408141e7981 */ /* 0x000ee2000c1e1900 */
        /* <DEDUP_REMOVED lines=11> */
[----:B------:R1:W-:Y:S04]  /*2d070*/  STG.E [R22.64+0x4], R15 ;  /* 0x0000040f16007986 */ /* 0x0003e8000c101908 */
[----:B------:R-:W2:Y:S04]  /*2d080*/  LDG.E R25, [R16.64+0x8] ;  /* 0x0000080810197981 */ /* 0x000ea8000c1e1900 */
[----:B------:R-:W3:Y:S01]  /*2d090*/  LDG.E R30, [R20.64+0x8] ;  /* 0x00000808141e7981 */ /* 0x000ee2000c1e1900 */
        /* <DEDUP_REMOVED lines=18> */
[----:B------:R-:W-:Y:S02]  /*2d1c0*/  IADD3 R12, R12, 0x8, RZ ;  /* 0x000000080c0c7810 */ /* 0x000fe40007ffe0ff */
[----:B-1----:R-:W-:Y:S02]  /*2d1d0*/  MOV R15, 0x1 ;  /* 0x00000001000f7802 */ /* 0x002fe40000000f00 */
[----:B------:R-:W-:Y:S02]  /*2d1e0*/  IADD3 R16, P1, R16, 0x20, RZ ;  /* 0x0000002010107810 */ /* 0x000fe40007f3e0ff */
[----:B------:R-:W-:Y:S02]  /*2d1f0*/  IADD3 R24, P2, R20, 0x20, RZ ;  /* 0x0000002014187810 */ /* 0x000fe40007f5e0ff */
[----:B------:R-:W-:Y:S02]  /*2d200*/  IADD3.X R17, RZ, R17, RZ, P1, !PT ;  /* 0x00000011ff117210 */ /* 0x000fe40000ffe4ff */
[----:B------:R-:W-:-:S02]  /*2d210*/  IADD3.X R25, RZ, R21, RZ, P2, !PT ;  /* 0x00000015ff197210 */ /* 0x000fc400017fe4ff */
[----:B--2---:R-:W-:-:S04]  /*2d220*/  ISETP.NE.AND P0, PT, R27, 0x10000, PT ;  /* 0x000100001b00780c */ /* 0x004fc80003f05270 */
[----:B---3--:R-:W-:-:S13]  /*2d230*/  ISETP.EQ.AND P0, PT, R30, 0x10000, !P0 ;  /* 0x000100001e00780c */ /* 0x008fda0004702270 */
[----:B------:R-:W-:-:S04]  /*2d240*/  @!P0 IMAD R30, R30, R27, RZ ;  /* 0x0000001b1e1e8224 */ /* 0x000fc800078e02ff */
[----:B------:R-:W-:-:S05]  /*2d250*/  @!P0 IMAD.WIDE.U32 R28, R30, -0xffff, RZ ;  /* 0xffff00011e1c8825 */ /* 0x000fca00078e00ff */
[----:B------:R-:W-:-:S05]  /*2d260*/  @!P0 SHF.R.U32.HI R29, RZ, 0x10, R29 ;  /* 0x00000010ff1d8819 */ /* 0x000fca000001161d */
[----:B------:R-:W-:Y:S01]  /*2d270*/  @!P0 IMAD R15, R29, -0x10001, R30 ;  /* 0xfffeffff1d0f8824 */ /* 0x000fe200078e021e */
[----:B------:R-:W-:Y:S02]  /*2d280*/  ISETP.NE.AND P0, PT, R12, 0x8000, PT ;  /* 0x000080000c00780c */ /* 0x000fe40003f05270 */
[----:B------:R-:W-:Y:S02]  /*2d290*/  IADD3 R27, P3, R22, 0x20, RZ ;  /* 0x00000020161b7810 */ /* 0x000fe40007f7e0ff */
[----:B------:R1:W-:Y:S02]  /*2d2a0*/  STG.E [R22.64+0xc], R15 ;  /* 0x00000c0f16007986 */ /* 0x0003e4000c101908 */
[----:B------:R-:W-:-:S07]  /*2d2b0*/  IADD3.X R28, RZ, R23, RZ, P3, !PT ;  /* 0x00000017ff1c7210 */ /* 0x000fce0001ffe4ff */
[----:B------:R-:W-:Y:S05]  /*2d2c0*/  @P0 BRA `(.L_x_222) ;  /* 0xfffff82000000947 */ /* 0x000fea000383ffff */
[----:B------:R2:W-:Y:S01]  /*2d2d0*/  STG.E.U8 [R18.64], RZ ;  /* 0x000000ff12007986 */ /* 0x0005e2000c101108 */
[----:B-1----:R-:W-:Y:S02]  /*2d2e0*/  MOV R15, 0x1 ;  /* 0x00000001000f7802 */ /* 0x002fe40000000f00 */
[----:B------:R-:W-:-:S02]  /*2d2f0*/  MOV R17, RZ ;  /* 0x000000ff00117202 */ /* 0x000fc40000000f00 */
.L_x_223:
[C---:B0-----:R-:W-:Y:S02]  /*2d300*/  IADD3 R10, P0, R15.reuse, R18, RZ ;  /* 0x000000120f0a7210 */ /* 0x041fe40007f1e0ff */
        /* <DEDUP_REMOVED lines=177> */
[----:B------:R-:W-:Y:S01]  /*2de20*/  LEA R15, P0, R0, 0x20, 0x2 ;  /* 0x00000020000f7811 */ /* 0x000fe200078010ff */
[----:B------:R-:W-:-:S03]  /*2de30*/  IMAD.MOV.U32 R12, RZ, RZ, RZ ;  /* 0x000000ffff0c7224 */ /* 0x000fc600078e00ff */
[C---:B------:R-:W-:Y:S02]  /*2de40*/  IADD3 R23, P1, R15.reuse, c[0x0][0x160], RZ ;  /* 0x000058000f177a10 */ /* 0x040fe40007f3e0ff */
[----:B------:R-:W-:Y:S02]  /*2de50*/  LEA.HI.X R22, R0, RZ, RZ, 0x2, P0 ;  /* 0x000000ff00167211 */ /* 0x000fe400000f14ff */
[----:B------:R-:W-:Y:S02]  /*2de60*/  IADD3 R15, P2, R15, c[0x0][0x1a0], RZ ;  /* 0x000068000f0f7a10 */ /* 0x000fe40007f5e0ff */
[C---:B------:R-:W-:Y:S02]  /*2de70*/  IADD3.X R26, R22.reuse, c[0x0][0x164], RZ, P1, !PT ;  /* 0x00005900161a7a10 */ /* 0x040fe40000ffe4ff */
[----:B------:R-:W-:-:S02]  /*2de80*/  IADD3.X R22, R22, c[0x0][0x1a4], RZ, P2, !PT ;  /* 0x0000690016167a10 */ /* 0x000fc400017fe4ff */
.L_x_224:
[----:B------:R-:W-:Y:S02]  /*2de90*/  MOV R16, R23 ;  /* 0x0000001700107202 */ /* 0x000fe40000000f00 */
[----:B------:R-:W-:-:S02]  /*2dea0*/  MOV R17, R26 ;  /* 0x0000001a00117202 */ /* 0x000fc40000000f00 */
[----:B0-----:R-:W-:Y:S02]  /*2deb0*/  MOV R10, R15 ;  /* 0x0000000f000a7202 */ /* 0x001fe40000000f00 */
[----:B------:R-:W-:Y:S01]  /*2dec0*/  MOV R11, R22 ;  /* 0x00000016000b7202 */ /* 0x000fe20000000f00 */
[----:B-1----:R-:W3:Y:S04]  /*2ded0*/  LDG.E R21, [R16.64+-0x20] ;  /* 0xffffe00810157981 */ /* 0x002ee8000c1e1900 */
[----:B------:R-:W4:Y:S01]  /*2dee0*/  LDG.E R15, [R10.64+-0x20] ;  /* 0xffffe0080a0f7981 */ /* 0x000f22000c1e1900 */
[----:B---3--:R-:W-:-:S05]  /*2def0*/  IMAD.WIDE.U32 R20, R21, 0x4, R18 ;  /* 0x0000000415147825 */ /* 0x008fca00078e0012 */
[----:B----4-:R0:W-:Y:S04]  /*2df00*/  STG.E [R20.64], R15 ;  /* 0x0000000f14007986 */ /* 0x0101e8000c101908 */
[----:B------:R-:W3:Y:S04]  /*2df10*/  LDG.E R23, [R16.64+-0x1c] ;  /* 0xffffe40810177981 */ /* 0x000ee8000c1e1900 */
[----:B------:R-:W4:Y:S01]  /*2df20*/  LDG.E R27, [R10.64+-0x1c] ;  /* 0xffffe4080a1b7981 */ /* 0x000f22000c1e1900 */
[----:B---3--:R-:W-:-:S05]  /*2df30*/  IMAD.WIDE.U32 R22, R23, 0x4, R18 ;  /* 0x0000000417167825 */ /* 0x008fca00078e0012 */
[----:B----4-:R1:W-:Y:S04]  /*2df40*/  STG.E [R22.64], R27 ;  /* 0x0000001b16007986 */ /* 0x0103e8000c101908 */
[----:B------:R-:W3:Y:S04]  /*2df50*/  LDG.E R25, [R16.64+-0x18] ;  /* 0xffffe80810197981 */ /* 0x000ee8000c1e1900 */
[----:B------:R-:W4:Y:S01]  /*2df60*/  LDG.E R29, [R10.64+-0x18] ;  /* 0xffffe8080a1d7981 */ /* 0x000f22000c1e1900 */
[----:B---3--:R-:W-:-:S05]  /*2df70*/  IMAD.WIDE.U32 R24, R25, 0x4, R18 ;  /* 0x0000000419187825 */ /* 0x008fca00078e0012 */
[----:B----4-:R3:W-:Y:S04]  /*2df80*/  STG.E [R24.64], R29 ;  /* 0x0000001d18007986 */ /* 0x0107e8000c101908 */
[----:B------:R-:W0:Y:S04]  /*2df90*/  LDG.E R33, [R16.64+-0x14] ;  /* 0xffffec0810217981 */ /* 0x000e28000c1e1900 */
[----:B------:R-:W4:Y:S01]  /*2dfa0*/  LDG.E R31, [R10.64+-0x14] ;  /* 0xffffec080a1f7981 */ /* 0x000f22000c1e1900 */
[----:B0-----:R-:W-:-:S05]  /*2dfb0*/  IMAD.WIDE.U32 R20, R33, 0x4, R18 ;  /* 0x0000000421147825 */ /* 0x001fca00078e0012 */
[----:B----4-:R0:W-:Y:S04]  /*2dfc0*/  STG.E [R20.64], R31 ;  /* 0x0000001f14007986 */ /* 0x0101e8000c101908 */
[----:B------:R-:W1:Y:S04]  /*2dfd0*/  LDG.E R33, [R16.64+-0x10] ;  /* 0xfffff00810217981 */ /* 0x000e68000c1e1900 */
[----:B------:R-:W4:Y:S01]  /*2dfe0*/  LDG.E R15, [R10.64+-0x10] ;  /* 0xfffff0080a0f7981 */ /* 0x000f22000c1e1900 */
[----:B-1----:R-:W-:-:S05]  /*2dff0*/  IMAD.WIDE.U32 R22, R33, 0x4, R18 ;  /* 0x0000000421167825 */ /* 0x002fca00078e0012 */
        /* <DEDUP_REMOVED lines=13> */
[----:B------:R-:W3:Y:S04]  /*2e0d0*/  LDG.E R33, [R16.64] ;  /* 0x0000000810217981 */ /* 0x000ee8000c1e1900 */
[----:B------:R-:W4:Y:S01]  /*2e0e0*/  LDG.E R15, [R10.64] ;  /* 0x000000080a0f7981 */ /* 0x000f22000c1e1900 */
[----:B---3--:R-:W-:-:S05]  /*2e0f0*/  IMAD.WIDE.U32 R24, R33, 0x4, R18 ;  /* 0x0000000421187825 */ /* 0x008fca00078e0012 */
[----:B----4-:R3:W-:Y:S04]  /*2e100*/  STG.E [R24.64], R15 ;  /* 0x0000000f18007986 */ /* 0x0107e8000c101908 */
[----:B------:R-:W0:Y:S04]  /*2e110*/  LDG.E R33, [R16.64+0x4] ;  /* 0x0000040810217981 */ /* 0x000e28000c1e1900 */
[----:B------:R-:W4:Y:S01]  /*2e120*/  LDG.E R27, [R10.64+0x4] ;  /* 0x000004080a1b7981 */ /* 0x000f22000c1e1900 */
[----:B0-----:R-:W-:-:S05]  /*2e130*/  IMAD.WIDE.U32 R20, R33, 0x4, R18 ;  /* 0x0000000421147825 */ /* 0x001fca00078e0012 */
[----:B----4-:R0:W-:Y:S04]  /*2e140*/  STG.E [R20.64], R27 ;  /* 0x0000001b14007986 */ /* 0x0101e8000c101908 */
[----:B------:R-:W1:Y:S04]  /*2e150*/  LDG.E R33, [R16.64+0x8] ;  /* 0x0000080810217981 */ /* 0x000e68000c1e1900 */
[----:B------:R-:W4:Y:S01]  /*2e160*/  LDG.E R29, [R10.64+0x8] ;  /* 0x000008080a1d7981 */ /* 0x000f22000c1e1900 */
[----:B-1----:R-:W-:-:S05]  /*2e170*/  IMAD.WIDE.U32 R22, R33, 0x4, R18 ;  /* 0x0000000421167825 */ /* 0x002fca00078e0012 */
[----:B----4-:R1:W-:Y:S04]  /*2e180*/  STG.E [R22.64], R29 ;  /* 0x0000001d16007986 */ /* 0x0103e8000c101908 */
[----:B------:R-:W3:Y:S04]  /*2e190*/  LDG.E R33, [R16.64+0xc] ;  /* 0x00000c0810217981 */ /* 0x000ee8000c1e1900 */
[----:B------:R-:W4:Y:S01]  /*2e1a0*/  LDG.E R31, [R10.64+0xc] ;  /* 0x00000c080a1f7981 */ /* 0x000f22000c1e1900 */
[----:B---3--:R-:W-:-:S05]  /*2e1b0*/  IMAD.WIDE.U32 R24, R33, 0x4, R18 ;  /* 0x0000000421187825 */ /* 0x008fca00078e0012 */
[----:B----4-:R3:W-:Y:S04]  /*2e1c0*/  STG.E [R24.64], R31 ;  /* 0x0000001f18007986 */ /* 0x0107e8000c101908 */
[----:B------:R-:W0:Y:S04]  /*2e1d0*/  LDG.E R33, [R16.64+0x10] ;  /* 0x0000100810217981 */ /* 0x000e28000c1e1900 */
[----:B------:R-:W4:Y:S01]  /*2e1e0*/  LDG.E R15, [R10.64+0x10] ;  /* 0x000010080a0f7981 */ /* 0x000f22000c1e1900 */
[----:B0-----:R-:W-:-:S05]  /*2e1f0*/  IMAD.WIDE.U32 R20, R33, 0x4, R18 ;  /* 0x0000000421147825 */ /* 0x001fca00078e0012 */
[----:B----4-:R-:W-:Y:S04]  /*2e200*/  STG.E [R20.64], R15 ;  /* 0x0000000f14007986 */ /* 0x010fe8000c101908 */
[----:B------:R-:W1:Y:S04]  /*2e210*/  LDG.E R33, [R16.64+0x14] ;  /* 0x0000140810217981 */ /* 0x000e68000c1e1900 */
[----:B------:R-:W4:Y:S01]  /*2e220*/  LDG.E R27, [R10.64+0x14] ;  /* 0x000014080a1b7981 */ /* 0x000f22000c1e1900 */
[----:B-1----:R-:W-:-:S05]  /*2e230*/  IMAD.WIDE.U32 R22, R33, 0x4, R18 ;  /* 0x0000000421167825 */ /* 0x002fca00078e0012 */
[----:B----4-:R0:W-:Y:S04]  /*2e240*/  STG.E [R22.64], R27 ;  /* 0x0000001b16007986 */ /* 0x0101e8000c101908 */
[----:B------:R-:W3:Y:S04]  /*2e250*/  LDG.E R33, [R16.64+0x18] ;  /* 0x0000180810217981 */ /* 0x000ee8000c1e1900 */
[----:B------:R-:W4:Y:S01]  /*2e260*/  LDG.E R29, [R10.64+0x18] ;  /* 0x000018080a1d7981 */ /* 0x000f22000c1e1900 */
[----:B------:R-:W-:Y:S01]  /*2e270*/  IADD3 R12, R12, 0x10, RZ ;  /* 0x000000100c0c7810 */ /* 0x000fe20007ffe0ff */
[----:B---3--:R-:W-:-:S05]  /*2e280*/  IMAD.WIDE.U32 R24, R33, 0x4, R18 ;  /* 0x0000000421187825 */ /* 0x008fca00078e0012 */
[----:B----4-:R1:W-:Y:S04]  /*2e290*/  STG.E [R24.64], R29 ;  /* 0x0000001d18007986 */ /* 0x0103e8000c101908 */
[----:B------:R-:W3:Y:S04]  /*2e2a0*/  LDG.E R33, [R16.64+0x1c] ;  /* 0x00001c0810217981 */ /* 0x000ee8000c1e1900 */
[----:B------:R-:W4:Y:S01]  /*2e2b0*/  LDG.E R31, [R10.64+0x1c] ;  /* 0x00001c080a1f7981 */ /* 0x000f22000c1e1900 */
[----:B------:R-:W-:Y:S02]  /*2e2c0*/  ISETP.NE.AND P0, PT, R12, 0x8000, PT ;  /* 0x000080000c00780c */ /* 0x000fe40003f05270 */
[----:B0-----:R-:W-:-:S02]  /*2e2d0*/  IADD3 R23, P1, R16, 0x40, RZ ;  /* 0x0000004010177810 */ /* 0x001fc40007f3e0ff */
[----:B------:R-:W-:Y:S02]  /*2e2e0*/  IADD3 R15, P2, R10, 0x40, RZ ;  /* 0x000000400a0f7810 */ /* 0x000fe40007f5e0ff */
[----:B------:R-:W-:Y:S02]  /*2e2f0*/  IADD3.X R26, RZ, R17, RZ, P1, !PT ;  /* 0x00000011ff1a7210 */ /* 0x000fe40000ffe4ff */
[----:B------:R-:W-:Y:S01]  /*2e300*/  IADD3.X R22, RZ, R11, RZ, P2, !PT ;  /* 0x0000000bff167210 */ /* 0x000fe200017fe4ff */
[----:B---3--:R-:W-:-:S05]  /*2e310*/  IMAD.WIDE.U32 R20, R33, 0x4, R18 ;  /* 0x0000000421147825 */ /* 0x008fca00078e0012 */
[----:B----4-:R1:W-:Y:S01]  /*2e320*/  STG.E [R20.64], R31 ;  /* 0x0000001f14007986 */ /* 0x0103e2000c101908 */
[----:B------:R-:W-:Y:S05]  /*2e330*/  @P0 BRA `(.L_x_224) ;  /* 0xfffffb5000000947 */ /* 0x000fea000383ffff */
[----:B------:R-:W-:-:S05]  /*2e340*/  MOV R15, RZ ;  /* 0x000000ff000f7202 */ /* 0x000fca0000000f00 */
.L_x_225:
[----:B------:R-:W-:-:S04]  /*2e350*/  IMAD.WIDE.U32 R22, R15, R14, c[0x0][0x1c0] ;  /* 0x000070000f167625 */ /* 0x000fc800078e000e */
[----:B------:R-:W-:Y:S01]  /*2e360*/  IMAD.WIDE.U32 R16, R15, 0x4, R18 ;  /* 0x000000040f107825 */ /* 0x000fe200078e0012 */
[----:B-1----:R-:W3:Y:S04]  /*2e370*/  LDG.E R25, [R22.64+0x3fffc] ;  /* 0x03fffc0816197981 */ /* 0x002ee8000c1e1900 */
[----:B------:R-:W4:Y:S04]  /*2e380*/  LDG.E R31, [R16.64] ;  /* 0x00000008101f7981 */ /* 0x000f28000c1e1900 */
[----:B------:R-:W0:Y:S02]  /*2e390*/  S2R R10, SR_TID.X ;  /* 0x00000000000a7919 */ /* 0x000e240000002100 */
[----:B0-----:R-:W-:-:S05]  /*2e3a0*/  IMAD R10, R13, c[0x0][0x0], R10 ;  /* 0x000000000d0a7a24 */ /* 0x001fca00078e020a */
[----:B------:R-:W-:-:S04]  /*2e3b0*/  SHF.L.U32 R10, R10, 0x10, RZ ;  /* 0x000000100a0a7819 */ /* 0x000fc800000006ff */
[----:B------:R-:W-:Y:S02]  /*2e3c0*/  SHF.L.U32 R11, R10, 0x2, RZ ;  /* 0x000000020a0b7819 */ /* 0x000fe400000006ff */
[----:B------:R-:W-:Y:S02]  /*2e3d0*/  SHF.R.U32.HI R12, RZ, 0x1e, R10 ;  /* 0x0000001eff0c7819 */ /* 0x000fe4000001160a */
[----:B------:R-:W-:-:S04]  /*2e3e0*/  IADD3 R20, P0, R11, c[0x0][0x180], RZ ;  /* 0x000060000b147a10 */ /* 0x000fc80007f1e0ff */
[----:B------:R-:W-:-:S05]  /*2e3f0*/  IADD3.X R21, R12, c[0x0][0x184], RZ, P0, !PT ;  /* 0x000061000c157a10 */ /* 0x000fca00007fe4ff */
[----:B---3--:R-:W-:-:S05]  /*2e400*/  IMAD.WIDE.U32 R24, R25, 0x4, R20 ;  /* 0x0000000419187825 */ /* 0x008fca00078e0014 */
[----:B----4-:R0:W-:Y:S04]  /*2e410*/  STG.E [R24.64], R31 ;  /* 0x0000001f18007986 */ /* 0x0101e8000c101908 */
[----:B------:R-:W3:Y:S04]  /*2e420*/  LDG.E R27, [R22.64+0x40000] ;  /* 0x04000008161b7981 */ /* 0x000ee8000c1e1900 */
[----:B------:R-:W4:Y:S01]  /*2e430*/  LDG.E R33, [R16.64+0x4] ;  /* 0x0000040810217981 */ /* 0x000f22000c1e1900 */
[----:B---3--:R-:W-:-:S05]  /*2e440*/  IMAD.WIDE.U32 R26, R27, 0x4, R20 ;  /* 0x000000041b1a7825 */ /* 0x008fca00078e0014 */
        /* <DEDUP_REMOVED lines=54> */
[----:B------:R-:W0:Y:S04]  /*2e7b0*/  LDG.E R39, [R22.64+0x40038] ;  /* 0x0400380816277981 */ /* 0x000e28000c1e1900 */
[----:B------:R-:W3:Y:S01]  /*2e7c0*/  LDG.E R37, [R16.64+0x3c] ;  /* 0x00003c0810257981 */ /* 0x000ee2000c1e1900 */
[----:B------:R-:W-:Y:S01]  /*2e7d0*/  ISETP.NE.AND P0, PT, R15, 0x10000, PT ;  /* 0x000100000f00780c */ /* 0x000fe20003f05270 */
[----:B0-----:R-:W-:-:S05]  /*2e7e0*/  IMAD.WIDE.U32 R24, R39, 0x4, R20 ;  /* 0x0000000427187825 */ /* 0x001fca00078e0014 */
[----:B---3--:R1:W-:Y:S07]  /*2e7f0*/  STG.E [R24.64], R37 ;  /* 0x0000002518007986 */ /* 0x0083ee000c101908 */
[----:B------:R-:W-:Y:S05]  /*2e800*/  @P0 BRA `(.L_x_225) ;  /* 0xfffffb4000000947 */ /* 0x000fea000383ffff */
[----:B------:R-:W-:-:S02]  /*2e810*/  MOV R13, RZ ;  /* 0x000000ff000d7202 */ /* 0x000fc40000000f00 */
.L_x_237:
[----:B------:R-:W-:Y:S02]  /*2e820*/  IMAD.MOV.U32 R14, RZ, RZ, 0x1 ;  /* 0x00000001ff0e7424 */ /* 0x000fe400078e00ff */
[----:B0-----:R-:W-:-:S03]  /*2e830*/  IMAD.MOV.U32 R23, RZ, RZ, 0x4 ;  /* 0x00000004ff177424 */ /* 0x001fc600078e00ff */
[----:B------:R-:W-:-:S04]  /*2e840*/  SHF.L.U32 R14, R14, R13, RZ ;  /* 0x0000000d0e0e7219 */ /* 0x000fc800000006ff */
[----:B------:R-:W-:-:S05]  /*2e850*/  IADD3 R22, R14, 0xffff, RZ ;  /* 0x0000ffff0e167810 */ /* 0x000fca0007ffe0ff */
[----:B------:R-:W-:-:S05]  /*2e860*/  IMAD.WIDE.U32 R22, R22, R23, c[0x0][0x1c8] ;  /* 0x0000720016167625 */ /* 0x000fca00078e0017 */
[----:B------:R-:W3:Y:S01]  /*2e870*/  LDG.E R15, [R22.64] ;  /* 0x00000008160f7981 */ /* 0x000ee2000c1e1900 */
[----:B------:R-:W-:Y:S02]  /*2e880*/  IADD3 R13, R13, 0x1, RZ ;  /* 0x000000010d0d7810 */ /* 0x000fe40007ffe0ff */
[----:B------:R-:W-:Y:S02]  /*2e890*/  IMNMX.U32 R30, R14, 0x1, !PT ;  /* 0x000000010e1e7817 */ /* 0x000fe40007800000 */
[----:B------:R-:W-:Y:S02]  /*2e8a0*/  ISETP.GE.U32.AND P1, PT, R13, 0x10, PT ;  /* 0x000000100d00780c */ /* 0x000fe40003f26070 */
[C---:B------:R-:W-:Y:S02]  /*2e8b0*/  IADD3 R16, R30.reuse, -0x1, RZ ;  /* 0xffffffff1e107810 */ /* 0x040fe40007ffe0ff */
[----:B------:R-:W-:Y:S02]  /*2e8c0*/  LOP3.LUT R17, R30, 0x3, RZ, 0xc0, !PT ;  /* 0x000000031e117812 */ /* 0x000fe400078ec0ff */
[----:B---3--:R-:W-:-:S13]  /*2e8d0*/  ISETP.NE.AND P0, PT, R15, 0x10000, PT ;  /* 0x000100000f00780c */ /* 0x008fda0003f05270 */
[----:B------:R-:W-:Y:S05]  /*2e8e0*/  @!P0 BRA `(.L_x_226) ;  /* 0x00000d4000008947 */ /* 0x000fea0003800000 */
[----:B------:R-:W-:Y:S01]  /*2e8f0*/  IMAD.IADD R30, R17, 0x1, -R30 ;  /* 0x00000001111e7824 */ /* 0x000fe200078e0a1e */
[----:B------:R-:W-:Y:S02]  /*2e900*/  IADD3 R31, R14, 0x3, RZ ;  /* 0x000000030e1f7810 */ /* 0x000fe40007ffe0ff */
[----:B-1----:R-:W-:-:S02]  /*2e910*/  MOV R33, RZ ;  /* 0x000000ff00217202 */ /* 0x002fc40000000f00 */
.L_x_230:
[----:B------:R-:W-:Y:S01]  /*2e920*/  ISETP.GE.U32.AND P0, PT, R16, 0x3, PT ;  /* 0x000000031000780c */ /* 0x000fe20003f06070 */
[----:B------:R-:W-:Y:S01]  /*2e930*/  UMOV UR4, URZ ;  /* 0x0000003f00047c82 */ /* 0x000fe20008000000 */
[----:B------:R-:W-:Y:S01]  /*2e940*/  ISETP.NE.AND P2, PT, R17, RZ, PT ;  /* 0x000000ff1100720c */ /* 0x000fe20003f45270 */
[----:B------:R-:W-:-:S10]  /*2e950*/  IMAD.MOV.U32 R36, RZ, RZ, 0x1 ;  /* 0x00000001ff247424 */ /* 0x000fd400078e00ff */
[----:B0-----:R-:W-:Y:S05]  /*2e960*/  @!P0 BRA `(.L_x_227) ;  /* 0x0000076000008947 */ /* 0x001fea0003800000 */
[----:B------:R-:W-:Y:S01]  /*2e970*/  IADD3 R37, R33, 0x1, RZ ;  /* 0x0000000121257810 */ /* 0x000fe20007ffe0ff */
[----:B------:R-:W-:Y:S01]  /*2e980*/  IMAD.IADD R35, R31, 0x1, R33 ;  /* 0x000000011f237824 */ /* 0x000fe200078e0221 */
[----:B------:R-:W-:Y:S01]  /*2e990*/  IADD3 R39, R33, 0x3, RZ ;  /* 0x0000000321277810 */ /* 0x000fe20007ffe0ff */
[----:B------:R-:W-:Y:S01]  /*2e9a0*/  UMOV UR4, URZ ;  /* 0x0000003f00047c82 */ /* 0x000fe20008000000 */
[C---:B------:R-:W-:Y:S01]  /*2e9b0*/  IADD3 R34, R14.reuse, R33, RZ ;  /* 0x000000210e227210 */ /* 0x040fe20007ffe0ff */
[----:B------:R-:W-:-:S03]  /*2e9c0*/  IMAD.IADD R32, R14, 0x1, R37 ;  /* 0x000000010e207824 */ /* 0x000fc600078e0225 */
.L_x_228:
[----:B------:R-:W-:-:S05]  /*2e9d0*/  IADD3 R25, R34, UR4, RZ ;  /* 0x0000000422197c10 */ /* 0x000fca000fffe0ff */
[----:B------:R-:W-:-:S05]  /*2e9e0*/  IMAD.WIDE.U32 R24, R25, 0x4, R20 ;  /* 0x0000000419187825 */ /* 0x000fca00078e0014 */
[----:B------:R-:W3:Y:S01]  /*2e9f0*/  LDG.E R23, [R24.64] ;  /* 0x0000000818177981 */ /* 0x000ee2000c1e1900 */
[----:B------:R-:W-:-:S05]  /*2ea00*/  IADD3 R27, R33, UR4, RZ ;  /* 0x00000004211b7c10 */ /* 0x000fca000fffe0ff */
[----:B------:R-:W-:-:S05]  /*2ea10*/  IMAD.WIDE.U32 R26, R27, 0x4, R20 ;  /* 0x000000041b1a7825 */ /* 0x000fca00078e0014 */
[----:B------:R-:W4:Y:S01]  /*2ea20*/  LDG.E R29, [R26.64] ;  /* 0x000000081a1d7981 */ /* 0x000f22000c1e1900 */
[----:B---3--:R-:W-:-:S04]  /*2ea30*/  ISETP.NE.AND P0, PT, R23, 0x10000, PT ;  /* 0x000100001700780c */ /* 0x008fc80003f05270 */
[----:B------:R-:W-:-:S13]  /*2ea40*/  ISETP.EQ.AND P0, PT, R36, 0x10000, !P0 ;  /* 0x000100002400780c */ /* 0x000fda0004702270 */
[----:B------:R-:W-:-:S04]  /*2ea50*/  @!P0 IMAD R28, R23, R36, RZ ;  /* 0x00000024171c8224 */ /* 0x000fc800078e02ff */
[----:B------:R-:W-:Y:S01]  /*2ea60*/  @!P0 IMAD.WIDE.U32 R22, R28, -0xffff, RZ ;  /* 0xffff00011c168825 */ /* 0x000fe200078e00ff */
[----:B------:R-:W-:-:S04]  /*2ea70*/  MOV R22, 0x1 ;  /* 0x0000000100167802 */ /* 0x000fc80000000f00 */
[----:B------:R-:W-:-:S05]  /*2ea80*/  @!P0 SHF.R.U32.HI R23, RZ, 0x10, R23 ;  /* 0x00000010ff178819 */ /* 0x000fca0000011617 */
[----:B------:R-:W-:-:S05]  /*2ea90*/  @!P0 IMAD R22, R23, -0x10001, R28 ;  /* 0xfffeffff17168824 */ /* 0x000fca00078e021c */
[----:B----4-:R-:W-:Y:S02]  /*2eaa0*/  IADD3 R28, R29, R22, RZ ;  /* 0x000000161d1c7210 */ /* 0x010fe40007ffe0ff */
[----:B------:R-:W-:-:S03]  /*2eab0*/  IADD3 R29, -R22, 0x10001, R29 ;  /* 0x00010001161d7810 */ /* 0x000fc60007ffe11d */
[----:B------:R-:W-:-:S05]  /*2eac0*/  IMAD.WIDE.U32 R22, R28, -0xffff, RZ ;  /* 0xffff00011c167825 */ /* 0x000fca00078e00ff */
[----:B------:R-:W-:Y:S01]  /*2ead0*/  SHF.R.U32.HI R43, RZ, 0x10, R23 ;  /* 0x00000010ff2b7819 */ /* 0x000fe20000011617 */
[----:B------:R-:W-:-:S04]  /*2eae0*/  IMAD.WIDE.U32 R22, R29, -0xffff, RZ ;  /* 0xffff00011d167825 */ /* 0x000fc800078e00ff */
[----:B------:R-:W-:Y:S01]  /*2eaf0*/  IMAD R43, R43, -0x10001, R28 ;  /* 0xfffeffff2b2b7824 */ /* 0x000fe200078e021c */
[----:B------:R-:W-:Y:S02]  /*2eb00*/  SHF.R.U32.HI R22, RZ, 0x10, R23 ;  /* 0x00000010ff167819 */ /* 0x000fe40000011617 */
[----:B------:R-:W-:Y:S02]  /*2eb10*/  IADD3 R23, R32, UR4, RZ ;  /* 0x0000000420177c10 */ /* 0x000fe4000fffe0ff */
[----:B------:R0:W-:Y:S01]  /*2eb20*/  STG.E [R26.64], R43 ;  /* 0x0000002b1a007986 */ /* 0x0001e2000c101908 */
[----:B------:R-:W-:Y:S02]  /*2eb30*/  IMAD R45, R22, -0x10001, R29 ;  /* 0xfffeffff162d7824 */ /* 0x000fe400078e021d */
        /* <DEDUP_REMOVED lines=12> */
[----:B0-----:R-:W-:-:S04]  /*2ec00*/  @!P0 IMAD R26, R36, R42, RZ ;  /* 0x0000002a241a8224 */ /* 0x001fc800078e02ff */
[----:B-1----:R-:W-:-:S05]  /*2ec10*/  @!P0 IMAD.WIDE.U32 R24, R26, -0xffff, RZ ;  /* 0xffff00011a188825 */ /* 0x002fca00078e00ff */
[----:B------:R-:W-:Y:S02]  /*2ec20*/  @!P0 SHF.R.U32.HI R27, RZ, 0x10, R25 ;  /* 0x00000010ff1b8819 */ /* 0x000fe40000011619 */
[----:B------:R-:W-:-:S03]  /*2ec30*/  MOV R25, 0x1 ;  /* 0x0000000100197802 */ /* 0x000fc60000000f00 */
        /* <DEDUP_REMOVED lines=8> */
[----:B------:R-:W-:Y:S02]  /*2ecc0*/  IADD3 R25, R35, -0x1, RZ ;  /* 0xffffffff23197810 */ /* 0x000fe40007ffe0ff */
[----:B------:R0:W-:Y:S01]  /*2ecd0*/  STG.E [R28.64], R43 ;  /* 0x0000002b1c007986 */ /* 0x0001e2000c101908 */
[----:B------:R-:W-:Y:S02]  /*2ece0*/  IMAD R45, R45, -0x10001, R38 ;  /* 0xfffeffff2d2d7824 */ /* 0x000fe400078e0226 */
        /* <DEDUP_REMOVED lines=26> */
[----:B------:R-:W-:-:S03]  /*2ee90*/  IMAD.WIDE.U32 R22, R35, 0x4, R20 ;  /* 0x0000000423167825 */ /* 0x000fc600078e0014 */
        /* <DEDUP_REMOVED lines=13> */
[----:B0-----:R-:W-:Y:S02]  /*2ef70*/  @!P0 IMAD R26, R36, R42, RZ ;  /* 0x0000002a241a8224 */ /* 0x001fe400078e02ff */
[----:B------:R-:W-:Y:S02]  /*2ef80*/  IMAD R36, R15, R36, RZ ;  /* 0x000000240f247224 */ /* 0x000fe400078e02ff */
        /* <DEDUP_REMOVED lines=13> */
[----:B------:R-:W-:Y:S01]  /*2f060*/  IMAD.WIDE.U32 R24, R36, -0xffff, RZ ;  /* 0xffff000124187825 */ /* 0x000fe200078e00ff */
[----:B------:R-:W-:Y:S02]  /*2f070*/  IADD3 R24, R30, UR4, RZ ;  /* 0x000000041e187c10 */ /* 0x000fe4000fffe0ff */
[----:B------:R0:W-:Y:S02]  /*2f080*/  STG.E [R22.64], R41 ;  /* 0x0000002916007986 */ /* 0x0001e4000c101908 */
[----:B------:R-:W-:Y:S02]  /*2f090*/  ISETP.NE.AND P0, PT, R24, RZ, PT ;  /* 0x000000ff1800720c */ /* 0x000fe40003f05270 */
[----:B------:R-:W-:-:S05]  /*2f0a0*/  SHF.R.U32.HI R25, RZ, 0x10, R25 ;  /* 0x00000010ff197819 */ /* 0x000fca0000011619 */
[----:B------:R-:W-:-:S06]  /*2f0b0*/  IMAD R36, R25, -0x10001, R36 ;  /* 0xfffeffff19247824 */ /* 0x000fcc00078e0224 */
[----:B0-----:R-:W-:Y:S05]  /*2f0c0*/  @P0 BRA `(.L_x_228) ;  /* 0xfffff90000000947 */ /* 0x001fea000383ffff */
.L_x_227:
[----:B------:R-:W-:Y:S05]  /*2f0d0*/  @!P2 BRA `(.L_x_229) ;  /* 0x000005100000a947 */ /* 0x000fea0003800000 */
[----:B------:R-:W-:-:S04]  /*2f0e0*/  IADD3 R35, R33, UR4, RZ ;  /* 0x0000000421237c10 */ /* 0x000fc8000fffe0ff */
[----:B------:R-:W-:-:S05]  /*2f0f0*/  IADD3 R23, R14, R35, RZ ;  /* 0x000000230e177210 */ /* 0x000fca0007ffe0ff */
[----:B------:R-:W-:-:S05]  /*2f100*/  IMAD.WIDE.U32 R22, R23, 0x4, R20 ;  /* 0x0000000417167825 */ /* 0x000fca00078e0014 */
[----:B------:R-:W3:Y:S01]  /*2f110*/  LDG.E R27, [R22.64] ;  /* 0x00000008161b7981 */ /* 0x000ee2000c1e1900 */
        /* <DEDUP_REMOVED lines=8> */
[----:B------:R-:W-:Y:S01]  /*2f1a0*/  @!P0 IMAD R26, R27, -0x10001, R28 ;  /* 0xfffeffff1b1a8824 */ /* 0x000fe200078e021c */
[----:B------:R-:W-:-:S04]  /*2f1b0*/  ISETP.NE.AND P0, PT, R17, 0x1, PT ;  /* 0x000000011100780c */ /* 0x000fc80003f05270 */
[----:B----4-:R-:W-:Y:S02]  /*2f1c0*/  IADD3 R32, R29, R26, RZ ;  /* 0x0000001a1d207210 */ /* 0x010fe40007ffe0ff */
        /* <DEDUP_REMOVED lines=17> */
[----:B------:R-:W3:Y:S01]  /*2f2e0*/  LDG.E R27, [R22.64] ;  /* 0x00000008161b7981 */ /* 0x000ee2000c1e1900 */
[----:B------:R-:W-:-:S05]  /*2f2f0*/  IMAD.WIDE.U32 R24, R25, 0x4, R20 ;  /* 0x0000000419187825 */ /* 0x000fca00078e0014 */
[----:B------:R-:W4:Y:S01]  /*2f300*/  LDG.E R29, [R24.64] ;  /* 0x00000008181d7981 */ /* 0x000f22000c1e1900 */
[----:B---3--:R-:W-:-:S04]  /*2f310*/  ISETP.NE.AND P0, PT, R27, 0x10000, PT ;  /* 0x000100001b00780c */ /* 0x008fc80003f05270 */
        /* <DEDUP_REMOVED lines=8> */
[----:B----4-:R-:W-:Y:S02]  /*2f3a0*/  IADD3 R36, -R26, 0x10001, R29 ;  /* 0x000100011a247810 */ /* 0x010fe40007ffe11d */
[----:B------:R-:W-:-:S03]  /*2f3b0*/  IADD3 R34, R29, R26, RZ ;  /* 0x0000001a1d227210 */ /* 0x000fc60007ffe0ff */
[----:B------:R-:W-:-:S04]  /*2f3c0*/  IMAD.WIDE.U32 R26, R36, -0xffff, RZ ;  /* 0xffff0001241a7825 */ /* 0x000fc800078e00ff */
[----:B------:R-:W-:Y:S01]  /*2f3d0*/  IMAD.WIDE.U32 R28, R34, -0xffff, RZ ;  /* 0xffff0001221c7825 */ /* 0x000fe200078e00ff */
[----:B------:R-:W-:-:S04]  /*2f3e0*/  SHF.R.U32.HI R27, RZ, 0x10, R27 ;  /* 0x00000010ff1b7819 */ /* 0x000fc8000001161b */
[----:B------:R-:W-:Y:S01]  /*2f3f0*/  SHF.R.U32.HI R29, RZ, 0x10, R29 ;  /* 0x00000010ff1d7819 */ /* 0x000fe2000001161d */
[----:B------:R-:W-:Y:S02]  /*2f400*/  IMAD R37, R27, -0x10001, R36 ;  /* 0xfffeffff1b257824 */ /* 0x000fe400078e0224 */
[----:B------:R-:W-:-:S04]  /*2f410*/  IMAD.WIDE.U32 R26, R32, -0xffff, RZ ;  /* 0xffff0001201a7825 */ /* 0x000fc800078e00ff */
[----:B------:R-:W-:Y:S01]  /*2f420*/  IMAD R29, R29, -0x10001, R34 ;  /* 0xfffeffff1d1d7824 */ /* 0x000fe200078e0222 */
[----:B------:R-:W-:-:S04]  /*2f430*/  SHF.R.U32.HI R27, RZ, 0x10, R27 ;  /* 0x00000010ff1b7819 */ /* 0x000fc8000001161b */
[----:B------:R0:W-:Y:S01]  /*2f440*/  STG.E [R24.64], R29 ;  /* 0x0000001d18007986 */ /* 0x0001e2000c101908 */
[----:B------:R-:W-:-:S03]  /*2f450*/  IMAD R27, R27, -0x10001, R32 ;  /* 0xfffeffff1b1b7824 */ /* 0x000fc600078e0220 */
[----:B------:R0:W-:Y:S01]  /*2f460*/  STG.E [R22.64], R37 ;  /* 0x0000002516007986 */ /* 0x0001e2000c101908 */
        /* <DEDUP_REMOVED lines=24> */
.L_x_229:
[----:B------:R-:W-:-:S04]  /*2f5f0*/  LEA R33, R14, R33, 0x1 ;  /* 0x000000210e217211 */ /* 0x000fc800078e08ff */
[----:B------:R-:W-:-:S13]  /*2f600*/  ISETP.GE.U32.AND P0, PT, R33, 0x10000, PT ;  /* 0x000100002100780c */ /* 0x000fda0003f06070 */
[----:B------:R-:W-:Y:S05]  /*2f610*/  @!P0 BRA `(.L_x_230) ;  /* 0xfffff30000008947 */ /* 0x000fea000383ffff */
[----:B------:R-:W-:Y:S05]  /*2f620*/  BRA `(.L_x_231) ;  /* 0x00000a2000007947 */ /* 0x000fea0003800000 */
.L_x_226:
[----:B------:R-:W-:Y:S02]  /*2f630*/  IADD3 R15, R30, -R17, RZ ;  /* 0x800000111e0f7210 */ /* 0x000fe40007ffe0ff */
[----:B-1----:R-:W-:-:S02]  /*2f640*/  MOV R33, RZ ;  /* 0x000000ff00217202 */ /* 0x002fc40000000f00 */
.L_x_235:
[----:B------:R-:W-:Y:S01]  /*2f650*/  ISETP.GE.U32.AND P0, PT, R16, 0x3, PT ;  /* 0x000000031000780c */ /* 0x000fe20003f06070 */
[----:B------:R-:W-:Y:S01]  /*2f660*/  UMOV UR4, URZ ;  /* 0x0000003f00047c82 */ /* 0x000fe20008000000 */
[----:B------:R-:W-:-:S11]  /*2f670*/  ISETP.NE.AND P2, PT, R17, RZ, PT ;  /* 0x000000ff1100720c */ /* 0x000fd60003f45270 */
[----:B0-----:R-:W-:Y:S05]  /*2f680*/  @!P0 BRA `(.L_x_232) ;  /* 0x0000058000008947 */ /* 0x001fea0003800000 */
[----:B------:R-:W-:Y:S01]  /*2f690*/  MOV R32, R15 ;  /* 0x0000000f00207202 */ /* 0x000fe20000000f00 */
[----:B------:R-:W-:-:S02]  /*2f6a0*/  UMOV UR4, URZ ;  /* 0x0000003f00047c82 */ /* 0x000fc40008000000 */
.L_x_233:
[----:B------:R-:W-:-:S04]  /*2f6b0*/  IADD3 R35, R33, UR4, RZ ;  /* 0x0000000421237c10 */ /* 0x000fc8000fffe0ff */
[----:B0-----:R-:W-:-:S05]  /*2f6c0*/  IADD3 R27, R14, R35, RZ ;  /* 0x000000230e1b7210 */ /* 0x001fca0007ffe0ff */
[----:B------:R-:W-:-:S05]  /*2f6d0*/  IMAD.WIDE.U32 R26, R27, 0x4, R20 ;  /* 0x000000041b1a7825 */ /* 0x000fca00078e0014 */
[----:B------:R-:W3:Y:S01]  /*2f6e0*/  LDG.E R24, [R26.64] ;  /* 0x000000081a187981 */ /* 0x000ee2000c1e1900 */
[----:B------:R-:W-:-:S05]  /*2f6f0*/  IMAD.WIDE.U32 R28, R35, 0x4, R20 ;  /* 0x00000004231c7825 */ /* 0x000fca00078e0014 */
[----:B------:R-:W4:Y:S01]  /*2f700*/  LDG.E R25, [R28.64] ;  /* 0x000000081c197981 */ /* 0x000f22000c1e1900 */
[----:B------:R-:W-:Y:S01]  /*2f710*/  IADD3 R41, R35, 0x1, RZ ;  /* 0x0000000123297810 */ /* 0x000fe20007ffe0ff */
[----:B---3--:R-:W-:-:S05]  /*2f720*/  IMAD.WIDE.U32 R22, R24, -0xffff, RZ ;  /* 0xffff000118167825 */ /* 0x008fca00078e00ff */
[----:B------:R-:W-:-:S05]  /*2f730*/  SHF.R.U32.HI R23, RZ, 0x10, R23 ;  /* 0x00000010ff177819 */ /* 0x000fca0000011617 */
[----:B------:R-:W-:-:S05]  /*2f740*/  IMAD R24, R23, -0x10001, R24 ;  /* 0xfffeffff17187824 */ /* 0x000fca00078e0218 */
[C---:B----4-:R-:W-:Y:S02]  /*2f750*/  IADD3 R30, R24.reuse, R25, RZ ;  /* 0x00000019181e7210 */ /* 0x050fe40007ffe0ff */
        /* <DEDUP_REMOVED lines=8> */
[----:B------:R-:W-:Y:S01]  /*2f7e0*/  STG.E [R28.64], R37 ;  /* 0x000000251c007986 */ /* 0x000fe2000c101908 */
        /* <DEDUP_REMOVED lines=14> */
[----:B0-----:R-:W-:-:S04]  /*2f8d0*/  IMAD.WIDE.U32 R26, R31, -0xffff, RZ ;  /* 0xffff00011f1a7825 */ /* 0x001fc800078e00ff */
[----:B------:R-:W-:Y:S01]  /*2f8e0*/  IMAD.WIDE.U32 R28, R30, -0xffff, RZ ;  /* 0xffff00011e1c7825 */ /* 0x000fe200078e00ff */
        /* <DEDUP_REMOVED lines=8> */
[----:B------:R-:W3:Y:S01]  /*2f970*/  LDG.E R34, [R26.64] ;  /* 0x000000081a227981 */ /* 0x000ee2000c1e1900 */
[----:B------:R-:W-:-:S05]  /*2f980*/  IMAD.WIDE.U32 R28, R41, 0x4, R20 ;  /* 0x00000004291c7825 */ /* 0x000fca00078e0014 */
[----:B------:R-:W4:Y:S01]  /*2f990*/  LDG.E R41, [R28.64] ;  /* 0x000000081c297981 */ /* 0x000f22000c1e1900 */
[----:B0-----:R-:W-:-:S05]  /*2f9a0*/  IADD3 R39, R35, 0x3, RZ ;  /* 0x0000000323277810 */ /* 0x001fca0007ffe0ff */
[----:B------:R-:W-:-:S04]  /*2f9b0*/  IMAD.IADD R23, R14, 0x1, R39 ;  /* 0x000000010e177824 */ /* 0x000fc800078e0227 */
[----:B------:R-:W-:-:S04]  /*2f9c0*/  IMAD.WIDE.U32 R22, R23, 0x4, R20 ;  /* 0x0000000417167825 */ /* 0x000fc800078e0014 */
        /* <DEDUP_REMOVED lines=36> */
.L_x_232:
[----:B------:R-:W-:Y:S05]  /*2fc10*/  @!P2 BRA `(.L_x_234) ;  /* 0x000004000000a947 */ /* 0x000fea0003800000 */
[----:B0-----:R-:W-:-:S04]  /*2fc20*/  IADD3 R31, R33, UR4, RZ ;  /* 0x00000004211f7c10 */ /* 0x001fc8000fffe0ff */
[----:B------:R-:W-:-:S05]  /*2fc30*/  IADD3 R27, R14, R31, RZ ;  /* 0x0000001f0e1b7210 */ /* 0x000fca0007ffe0ff */
[----:B------:R-:W-:-:S05]  /*2fc40*/  IMAD.WIDE.U32 R26, R27, 0x4, R20 ;  /* 0x000000041b1a7825 */ /* 0x000fca00078e0014 */
[----:B------:R-:W3:Y:S01]  /*2fc50*/  LDG.E R24, [R26.64] ;  /* 0x000000081a187981 */ /* 0x000ee2000c1e1900 */
[----:B------:R-:W-:-:S05]  /*2fc60*/  IMAD.WIDE.U32 R28, R31, 0x4, R20 ;  /* 0x000000041f1c7825 */ /* 0x000fca00078e0014 */
[----:B------:R-:W4:Y:S01]  /*2fc70*/  LDG.E R25, [R28.64] ;  /* 0x000000081c197981 */ /* 0x000f22000c1e1900 */
[----:B------:R-:W-:Y:S01]  /*2fc80*/  ISETP.NE.AND P0, PT, R17, 0x1, PT ;  /* 0x000000011100780c */ /* 0x000fe20003f05270 */
        /* <DEDUP_REMOVED lines=25> */
[----:B------:R-:W-:Y:S01]  /*2fe20*/  @P0 IMAD R26, R27, -0x10001, R28 ;  /* 0xfffeffff1b1a0824 */ /* 0x000fe200078e021c */
[----:B------:R-:W-:-:S04]  /*2fe30*/  ISETP.NE.AND P0, PT, R17, 0x2, PT ;  /* 0x000000021100780c */ /* 0x000fc80003f05270 */
        /* <DEDUP_REMOVED lines=30> */
.L_x_234:
[----:B------:R-:W-:-:S04]  /*30020*/  LEA R33, R14, R33, 0x1 ;  /* 0x000000210e217211 */ /* 0x000fc800078e08ff */
[----:B------:R-:W-:-:S13]  /*30030*/  ISETP.GE.U32.AND P0, PT, R33, 0x10000, PT ;  /* 0x000100002100780c */ /* 0x000fda0003f06070 */
[----:B------:R-:W-:Y:S05]  /*30040*/  @!P0 BRA `(.L_x_235) ;  /* 0xfffff60000008947 */ /* 0x000fea000383ffff */
.L_x_231:
[----:B------:R-:W-:Y:S01]  /*30050*/  @P1 CALL.REL.NOINC `(.L_x_236) ;  /* 0x0000001000001944 */ /* 0x000fe20003c00000 */
[----:B------:R-:W-:Y:S05]  /*30060*/  BRA `(.L_x_237) ;  /* 0xffffe7b000007947 */ /* 0x000fea000383ffff */
.L_x_236:
[----:B------:R-:W-:Y:S01]  /*30070*/  IADD3 R14, P0, R0, 0x4, RZ ;  /* 0x00000004000e7810 */ /* 0x000fe20007f1e0ff */
[C---:B------:R-:W-:Y:S01]  /*30080*/  IMAD.SHL.U32 R13, R8.reuse, 0x4, RZ ;  /* 0x00000004080d7824 */ /* 0x040fe200078e00ff */
[----:B------:R-:W-:-:S03]  /*30090*/  SHF.L.U64.HI R9, R8, 0x2, R9 ;  /* 0x0000000208097819 */ /* 0x000fc60000010209 */
[----:B------:R-:W-:Y:S01]  /*300a0*/  IMAD.X R15, RZ, RZ, RZ, P0 ;  /* 0x000000ffff0f7224 */ /* 0x000fe200000e06ff */
[----:B------:R-:W-:Y:S01]  /*300b0*/  IADD3 R8, P0, R13, c[0x0][0x180], RZ ;  /* 0x000060000d087a10 */ /* 0x000fe20007f1e0ff */
[----:B0-----:R-:W-:-:S03]  /*300c0*/  IMAD.SHL.U32 R26, R14, 0x4, RZ ;  /* 0x000000040e1a7824 */ /* 0x001fc600078e00ff */
[----:B------:R-:W-:Y:S01]  /*300d0*/  SHF.L.U64.HI R29, R14, 0x2, R15 ;  /* 0x000000020e1d7819 */ /* 0x000fe2000001020f */
[----:B------:R-:W-:Y:S01]  /*300e0*/  IMAD.MOV.U32 R14, RZ, RZ, RZ ;  /* 0x000000ffff0e7224 */ /* 0x000fe200078e00ff */
[----:B------:R-:W-:Y:S01]  /*300f0*/  IADD3.X R15, R9, c[0x0][0x184], RZ, P0, !PT ;  /* 0x00006100090f7a10 */ /* 0x000fe200007fe4ff */
[----:B------:R-:W-:Y:S01]  /*30100*/  IMAD.MOV.U32 R16, RZ, RZ, R8 ;  /* 0x000000ffff107224 */ /* 0x000fe200078e0008 */
[----:B------:R-:W-:-:S03]  /*30110*/  IADD3 R26, P1, R26, c[0x0][0x1b0], RZ ;  /* 0x00006c001a1a7a10 */ /* 0x000fc60007f3e0ff */
[----:B------:R-:W-:Y:S01]  /*30120*/  IMAD.MOV.U32 R17, RZ, RZ, R15 ;  /* 0x000000ffff117224 */ /* 0x000fe200078e000f */
[----:B------:R-:W-:-:S04]  /*30130*/  IADD3.X R29, R29, c[0x0][0x1b4], RZ, P1, !PT ;  /* 0x00006d001d1d7a10 */ /* 0x000fc80000ffe4ff */
.L_x_238:
[----:B0-----:R-:W3:Y:S02]  /*30140*/  LDG.E R22, [R16.64+-0xc] ;  /* 0xfffff40810167981 */ /* 0x001ee4000c1e1900 */
[----:B---3--:R-:W-:-:S05]  /*30150*/  IADD3 R24, -R22, 0x10001, RZ ;  /* 0x0001000116187810 */ /* 0x008fca0007ffe1ff */
[----:B------:R-:W-:-:S04]  /*30160*/  IMAD.WIDE.U32 R22, R24, -0xffff, RZ ;  /* 0xffff000118167825 */ /* 0x000fc800078e00ff */
[----:B------:R-:W-:Y:S01]  /*30170*/  IMAD.MOV.U32 R22, RZ, RZ, R26 ;  /* 0x000000ffff167224 */ /* 0x000fe200078e001a */
[----:B------:R-:W-:-:S05]  /*30180*/  SHF.R.U32.HI R23, RZ, 0x10, R23 ;  /* 0x00000010ff177819 */ /* 0x000fca0000011617 */
[----:B------:R-:W-:Y:S02]  /*30190*/  IMAD R27, R23, -0x10001, R24 ;  /* 0xfffeffff171b7824 */ /* 0x000fe400078e0218 */
[----:B------:R-:W-:-:S05]  /*301a0*/  IMAD.MOV.U32 R23, RZ, RZ, R29 ;  /* 0x000000ffff177224 */ /* 0x000fca00078e001d */
[----:B------:R0:W-:Y:S04]  /*301b0*/  STG.E [R22.64+-0x10], R27 ;  /* 0xfffff01b16007986 */ /* 0x0001e8000c101908 */
[----:B------:R-:W3:Y:S02]  /*301c0*/  LDG.E R24, [R16.64+-0x8] ;  /* 0xfffff80810187981 */ /* 0x000ee4000c1e1900 */
[----:B---3--:R-:W-:-:S05]  /*301d0*/  IADD3 R26, -R24, 0x10001, RZ ;  /* 0x00010001181a7810 */ /* 0x008fca0007ffe1ff */
[----:B------:R-:W-:-:S05]  /*301e0*/  IMAD.WIDE.U32 R24, R26, -0xffff, RZ ;  /* 0xffff00011a187825 */ /* 0x000fca00078e00ff */
[----:B------:R-:W-:-:S05]  /*301f0*/  SHF.R.U32.HI R25, RZ, 0x10, R25 ;  /* 0x00000010ff197819 */ /* 0x000fca0000011619 */
[----:B------:R-:W-:-:S05]  /*30200*/  IMAD R29, R25, -0x10001, R26 ;  /* 0xfffeffff191d7824 */ /* 0x000fca00078e021a */
[----:B------:R1:W-:Y:S04]  /*30210*/  STG.E [R22.64+-0xc], R29 ;  /* 0xfffff41d16007986 */ /* 0x0003e8000c101908 */
[----:B------:R-:W3:Y:S02]  /*30220*/  LDG.E R24, [R16.64+-0x4] ;  /* 0xfffffc0810187981 */ /* 0x000ee4000c1e1900 */
[----:B---3--:R-:W-:-:S05]  /*30230*/  IADD3 R26, -R24, 0x10001, RZ ;  /* 0x00010001181a7810 */ /* 0x008fca0007ffe1ff */
[----:B------:R-:W-:-:S05]  /*30240*/  IMAD.WIDE.U32 R24, R26, -0xffff, RZ ;  /* 0xffff00011a187825 */ /* 0x000fca00078e00ff */
[----:B------:R-:W-:-:S05]  /*30250*/  SHF.R.U32.HI R25, RZ, 0x10, R25 ;  /* 0x00000010ff197819 */ /* 0x000fca0000011619 */
[----:B0-----:R-:W-:-:S05]  /*30260*/  IMAD R27, R25, -0x10001, R26 ;  /* 0xfffeffff191b7824 */ /* 0x001fca00078e021a */
[----:B------:R0:W-:Y:S04]  /*30270*/  STG.E [R22.64+-0x8], R27 ;  /* 0xfffff81b16007986 */ /* 0x0001e8000c101908 */
[----:B------:R-:W3:Y:S02]  /*30280*/  LDG.E R24, [R16.64] ;  /* 0x0000000810187981 */ /* 0x000ee4000c1e1900 */
[----:B---3--:R-:W-:-:S05]  /*30290*/  IADD3 R26, -R24, 0x10001, RZ ;  /* 0x00010001181a7810 */ /* 0x008fca0007ffe1ff */
[----:B------:R-:W-:-:S05]  /*302a0*/  IMAD.WIDE.U32 R24, R26, -0xffff, RZ ;  /* 0xffff00011a187825 */ /* 0x000fca00078e00ff */
[----:B------:R-:W-:-:S05]  /*302b0*/  SHF.R.U32.HI R25, RZ, 0x10, R25 ;  /* 0x00000010ff197819 */ /* 0x000fca0000011619 */
[----:B-1----:R-:W-:-:S05]  /*302c0*/  IMAD R29, R25, -0x10001, R26 ;  /* 0xfffeffff191d7824 */ /* 0x002fca00078e021a */
[----:B------:R1:W-:Y:S04]  /*302d0*/  STG.E [R22.64+-0x4], R29 ;  /* 0xfffffc1d16007986 */ /* 0x0003e8000c101908 */
[----:B------:R-:W3:Y:S02]  /*302e0*/  LDG.E R24, [R16.64+0x4] ;  /* 0x0000040810187981 */ /* 0x000ee4000c1e1900 */
[----:B---3--:R-:W-:-:S05]  /*302f0*/  IADD3 R26, -R24, 0x10001, RZ ;  /* 0x00010001181a7810 */ /* 0x008fca0007ffe1ff */
[----:B------:R-:W-:-:S05]  /*30300*/  IMAD.WIDE.U32 R24, R26, -0xffff, RZ ;  /* 0xffff00011a187825 */ /* 0x000fca00078e00ff */
[----:B------:R-:W-:-:S05]  /*30310*/  SHF.R.U32.HI R25, RZ, 0x10, R25 ;  /* 0x00000010ff197819 */ /* 0x000fca0000011619 */
[----:B0-----:R-:W-:-:S05]  /*30320*/  IMAD R27, R25, -0x10001, R26 ;  /* 0xfffeffff191b7824 */ /* 0x001fca00078e021a */
[----:B------:R0:W-:Y:S04]  /*30330*/  STG.E [R22.64], R27 ;  /* 0x0000001b16007986 */ /* 0x0001e8000c101908 */
[----:B------:R-:W3:Y:S02]  /*30340*/  LDG.E R24, [R16.64+0x8] ;  /* 0x0000080810187981 */ /* 0x000ee4000c1e1900 */
[----:B---3--:R-:W-:-:S05]  /*30350*/  IADD3 R26, -R24, 0x10001, RZ ;  /* 0x00010001181a7810 */ /* 0x008fca0007ffe1ff */
[----:B------:R-:W-:-:S05]  /*30360*/  IMAD.WIDE.U32 R24, R26, -0xffff, RZ ;  /* 0xffff00011a187825 */ /* 0x000fca00078e00ff */
[----:B------:R-:W-:-:S05]  /*30370*/  SHF.R.U32.HI R25, RZ, 0x10, R25 ;  /* 0x00000010ff197819 */ /* 0x000fca0000011619 */
[----:B-1----:R-:W-:-:S05]  /*30380*/  IMAD R29, R25, -0x10001, R26 ;  /* 0xfffeffff191d7824 */ /* 0x002fca00078e021a */
[----:B------:R1:W-:Y:S04]  /*30390*/  STG.E [R22.64+0x4], R29 ;  /* 0x0000041d16007986 */ /* 0x0003e8000c101908 */
[----:B------:R-:W3:Y:S02]  /*303a0*/  LDG.E R24, [R16.64+0xc] ;  /* 0x00000c0810187981 */ /* 0x000ee4000c1e1900 */
[----:B---3--:R-:W-:-:S05]  /*303b0*/  IADD3 R26, -R24, 0x10001, RZ ;  /* 0x00010001181a7810 */ /* 0x008fca0007ffe1ff */
[----:B------:R-:W-:-:S05]  /*303c0*/  IMAD.WIDE.U32 R24, R26, -0xffff, RZ ;  /* 0xffff00011a187825 */ /* 0x000fca00078e00ff */
[----:B------:R-:W-:-:S05]  /*303d0*/  SHF.R.U32.HI R25, RZ, 0x10, R25 ;  /* 0x00000010ff197819 */ /* 0x000fca0000011619 */
[----:B0-----:R-:W-:-:S05]  /*303e0*/  IMAD R27, R25, -0x10001, R26 ;  /* 0xfffeffff191b7824 */ /* 0x001fca00078e021a */
[----:B------:R0:W-:Y:S04]  /*303f0*/  STG.E [R22.64+0x8], R27 ;  /* 0x0000081b16007986 */ /* 0x0001e8000c101908 */
[----:B------:R3:W4:Y:S01]  /*30400*/  LDG.E R24, [R16.64+0x10] ;  /* 0x0000100810187981 */ /* 0x000722000c1e1900 */
[----:B------:R-:W-:-:S04]  /*30410*/  IADD3 R14, R14, 0x8, RZ ;  /* 0x000000080e0e7810 */ /* 0x000fc80007ffe0ff */
[----:B------:R-:W-:Y:S02]  /*30420*/  ISETP.NE.AND P0, PT, R14, 0x8000, PT ;  /* 0x000080000e00780c */ /* 0x000fe40003f05270 */
[----:B---3--:R-:W-:-:S05]  /*30430*/  IADD3 R16, P1, R16, 0x20, RZ ;  /* 0x0000002010107810 */ /* 0x008fca0007f3e0ff */
[----:B------:R-:W-:Y:S01]  /*30440*/  IMAD.X R17, RZ, RZ, R17, P1 ;  /* 0x000000ffff117224 */ /* 0x000fe200008e0611 */
[----:B----4-:R-:W-:-:S05]  /*30450*/  IADD3 R26, -R24, 0x10001, RZ ;  /* 0x00010001181a7810 */ /* 0x010fca0007ffe1ff */
[----:B------:R-:W-:-:S05]  /*30460*/  IMAD.WIDE.U32 R24, R26, -0xffff, RZ ;  /* 0xffff00011a187825 */ /* 0x000fca00078e00ff */
[----:B------:R-:W-:-:S05]  /*30470*/  SHF.R.U32.HI R25, RZ, 0x10, R25 ;  /* 0x00000010ff197819 */ /* 0x000fca0000011619 */
[----:B------:R-:W-:Y:S01]  /*30480*/  IMAD R25, R25, -0x10001, R26 ;  /* 0xfffeffff19197824 */ /* 0x000fe200078e021a */
[----:B------:R-:W-:-:S04]  /*30490*/  IADD3 R26, P2, R22, 0x20, RZ ;  /* 0x00000020161a7810 */ /* 0x000fc80007f5e0ff */
[----:B------:R0:W-:Y:S01]  /*304a0*/  STG.E [R22.64+0xc], R25 ;  /* 0x00000c1916007986 */ /* 0x0001e2000c101908 */
[----:B-1----:R-:W-:Y:S01]  /*304b0*/  IMAD.X R29, RZ, RZ, R23, P2 ;  /* 0x000000ffff1d7224 */ /* 0x002fe200010e0617 */
[----:B------:R-:W-:Y:S05]  /*304c0*/  @P0 BRA `(.L_x_238) ;  /* 0xfffffc7000000947 */ /* 0x000fea000383ffff */
[----:B------:R-:W-:Y:S01]  /*304d0*/  IADD3 R16, P0, R11, c[0x0][0x178], RZ ;  /* 0x00005e000b107a10 */ /* 0x000fe20007f1e0ff */
[----:B------:R-:W-:-:S03]  /*304e0*/  IMAD.MOV.U32 R11, RZ, RZ, RZ ;  /* 0x000000ffff0b7224 */ /* 0x000fc600078e00ff */
[----:B------:R-:W-:Y:S01]  /*304f0*/  IADD3.X R17, R12, c[0x0][0x17c], RZ, P0, !PT ;  /* 0x00005f000c117a10 */ /* 0x000fe200007fe4ff */
[----:B------:R-:W-:-:S04]  /*30500*/  IMAD.MOV.U32 R12, RZ, RZ, 0x1 ;  /* 0x00000001ff0c7424 */ /* 0x000fc800078e00ff */
[----:B------:R1:W-:Y:S04]  /*30510*/  STG.E.U8 [R16.64], RZ ;  /* 0x000000ff10007986 */ /* 0x0003e8000c101108 */
.L_x_239:
        /* <DEDUP_REMOVED lines=178> */
[----:B------:R3:W-:Y:S01]  /*31040*/  STG.E.U8 [R20.64], RZ ;  /* 0x000000ff14007986 */ /* 0x0007e2000c101108 */
[----:B------:R-:W-:-:S02]  /*31050*/  MOV R3, 0x1 ;  /* 0x0000000100037802 */ /* 0x000fc40000000f00 */
[----:B------:R-:W-:-:S02]  /*31060*/  MOV R6, RZ ;  /* 0x000000ff00067202 */ /* 0x000fc40000000f00 */
.L_x_240:
        /* <DEDUP_REMOVED lines=179> */
.L_x_241:
[----:B------:R-:W-:Y:S02]  /*31ba0*/  MOV R7, 0x4 ;  /* 0x0000000400077802 */ /* 0x000fe40000000f00 */
[----:B0-----:R-:W-:-:S03]  /*31bb0*/  MOV R22, 0x4 ;  /* 0x0000000400167802 */ /* 0x001fc60000000f00 */
[----:B------:R-:W-:-:S04]  /*31bc0*/  IMAD.WIDE.U32 R6, R10, R7, c[0x0][0x188] ;  /* 0x000062000a067625 */ /* 0x000fc800078e0007 */
[----:B------:R-:W-:-:S04]  /*31bd0*/  IMAD.WIDE.U32 R22, R3, R22, c[0x0][0x1c0] ;  /* 0x0000700003167625 */ /* 0x000fc800078e0016 */
[----:B------:R-:W-:Y:S01]  /*31be0*/  IMAD.WIDE.U32 R6, R3, 0x4, R6 ;  /* 0x0000000403067825 */ /* 0x000fe200078e0006 */
[----:B----4-:R-:W4:Y:S04]  /*31bf0*/  LDG.E R25, [R22.64+0x3fffc] ;  /* 0x03fffc0816197981 */ /* 0x010f28000c1e1900 */
[----:B------:R-:W5:Y:S01]  /*31c00*/  LDG.E R11, [R6.64] ;  /* 0x00000008060b7981 */ /* 0x000f62000c1e1900 */
[----:B----4-:R-:W-:-:S05]  /*31c10*/  IMAD.WIDE.U32 R24, R25, 0x4, R16 ;  /* 0x0000000419187825 */ /* 0x010fca00078e0010 */
[----:B-----5:R0:W-:Y:S04]  /*31c20*/  STG.E [R24.64], R11 ;  /* 0x0000000b18007986 */ /* 0x0201e8000c101908 */
[----:B------:R-:W4:Y:S04]  /*31c30*/  LDG.E R27, [R22.64+0x40000] ;  /* 0x04000008161b7981 */ /* 0x000f28000c1e1900 */
[----:B------:R-:W5:Y:S01]  /*31c40*/  LDG.E R31, [R6.64+0x4] ;  /* 0x00000408061f7981 */ /* 0x000f62000c1e1900 */
[----:B----4-:R-:W-:-:S05]  /*31c50*/  IMAD.WIDE.U32 R26, R27, 0x4, R16 ;  /* 0x000000041b1a7825 */ /* 0x010fca00078e0010 */
[----:B-----5:R4:W-:Y:S04]  /*31c60*/  STG.E [R26.64], R31 ;  /* 0x0000001f1a007986 */ /* 0x0209e8000c101908 */
[----:B------:R-:W5:Y:S04]  /*31c70*/  LDG.E R29, [R22.64+0x40004] ;  /* 0x04000408161d7981 */ /* 0x000f68000c1e1900 */
[----:B--2---:R-:W2:Y:S01]  /*31c80*/  LDG.E R33, [R6.64+0x8] ;  /* 0x0000080806217981 */ /* 0x004ea2000c1e1900 */
[----:B-----5:R-:W-:-:S05]  /*31c90*/  IMAD.WIDE.U32 R28, R29, 0x4, R16 ;  /* 0x000000041d1c7825 */ /* 0x020fca00078e0010 */
[----:B--2---:R2:W-:Y:S04]  /*31ca0*/  STG.E [R28.64], R33 ;  /* 0x000000211c007986 */ /* 0x0045e8000c101908 */
[----:B------:R-:W0:Y:S04]  /*31cb0*/  LDG.E R37, [R22.64+0x40008] ;  /* 0x0400080816257981 */ /* 0x000e28000c1e1900 */
[----:B------:R-:W5:Y:S01]  /*31cc0*/  LDG.E R35, [R6.64+0xc] ;  /* 0x00000c0806237981 */ /* 0x000f62000c1e1900 */
[----:B0-----:R-:W-:-:S05]  /*31cd0*/  IMAD.WIDE.U32 R24, R37, 0x4, R16 ;  /* 0x0000000425187825 */ /* 0x001fca00078e0010 */
[----:B-----5:R0:W-:Y:S04]  /*31ce0*/  STG.E [R24.64], R35 ;  /* 0x0000002318007986 */ /* 0x0201e8000c101908 */
[----:B------:R-:W4:Y:S04]  /*31cf0*/  LDG.E R37, [R22.64+0x4000c] ;  /* 0x04000c0816257981 */ /* 0x000f28000c1e1900 */
[----:B------:R-:W5:Y:S01]  /*31d00*/  LDG.E R11, [R6.64+0x10] ;  /* 0x00001008060b7981 */ /* 0x000f62000c1e1900 */
[----:B----4-:R-:W-:-:S05]  /*31d10*/  IMAD.WIDE.U32 R26, R37, 0x4, R16 ;  /* 0x00000004251a7825 */ /* 0x010fca00078e0010 */
[----:B-----5:R4:W-:Y:S04]  /*31d20*/  STG.E [R26.64], R11 ;  /* 0x0000000b1a007986 */ /* 0x0209e8000c101908 */
[----:B------:R-:W2:Y:S04]  /*31d30*/  LDG.E R37, [R22.64+0x40010] ;  /* 0x0400100816257981 */ /* 0x000ea8000c1e1900 */
[----:B------:R-:W5:Y:S01]  /*31d40*/  LDG.E R31, [R6.64+0x14] ;  /* 0x00001408061f7981 */ /* 0x000f62000c1e1900 */
[----:B--2---:R-:W-:-:S05]  /*31d50*/  IMAD.WIDE.U32 R28, R37, 0x4, R16 ;  /* 0x00000004251c7825 */ /* 0x004fca00078e0010 */
[----:B-----5:R2:W-:Y:S04]  /*31d60*/  STG.E [R28.64], R31 ;  /* 0x0000001f1c007986 */ /* 0x0205e8000c101908 */
        /* <DEDUP_REMOVED lines=34> */
[----:B------:R-:W-:Y:S01]  /*31f90*/  IADD3 R3, R3, 0x10, RZ ;  /* 0x0000001003037810 */ /* 0x000fe20007ffe0ff */
[----:B--2---:R-:W-:-:S05]  /*31fa0*/  IMAD.WIDE.U32 R28, R37, 0x4, R16 ;  /* 0x00000004251c7825 */ /* 0x004fca00078e0010 */
[----:B-----5:R4:W-:Y:S04]  /*31fb0*/  STG.E [R28.64], R33 ;  /* 0x000000211c007986 */ /* 0x0209e8000c101908 */
[----:B------:R-:W0:Y:S04]  /*31fc0*/  LDG.E R37, [R22.64+0x40038] ;  /* 0x0400380816257981 */ /* 0x000e28000c1e1900 */
[----:B------:R-:W2:Y:S01]  /*31fd0*/  LDG.E R35, [R6.64+0x3c] ;  /* 0x00003c0806237981 */ /* 0x000ea2000c1e1900 */
[----:B------:R-:W-:Y:S01]  /*31fe0*/  ISETP.NE.AND P0, PT, R3, 0x8000, PT ;  /* 0x000080000300780c */ /* 0x000fe20003f05270 */
[----:B0-----:R-:W-:-:S05]  /*31ff0*/  IMAD.WIDE.U32 R24, R37, 0x4, R16 ;  /* 0x0000000425187825 */ /* 0x001fca00078e0010 */
[----:B--2---:R4:W-:Y:S07]  /*32000*/  STG.E [R24.64], R35 ;  /* 0x0000002318007986 */ /* 0x0049ee000c101908 */
[----:B------:R-:W-:Y:S05]  /*32010*/  @P0 BRA `(.L_x_241) ;  /* 0xfffffb8000000947 */ /* 0x000fea000383ffff */
[----:B------:R-:W-:-:S02]  /*32020*/  MOV R3, RZ ;  /* 0x000000ff00037202 */ /* 0x000fc40000000f00 */
.L_x_253:
[----:B------:R-:W-:Y:S02]  /*32030*/  IMAD.MOV.U32 R4, RZ, RZ, 0x1 ;  /* 0x00000001ff047424 */ /* 0x000fe400078e00ff */
[----:B0-----:R-:W-:-:S03]  /*32040*/  IMAD.MOV.U32 R23, RZ, RZ, 0x4 ;  /* 0x00000004ff177424 */ /* 0x001fc600078e00ff */
[----:B------:R-:W-:-:S05]  /*32050*/  SHF.L.U32 R4, R4, R3, RZ ;  /* 0x0000000304047219 */ /* 0x000fca00000006ff */
[----:B------:R-:W-:-:S05]  /*32060*/  IMAD.WIDE.U32 R22, R4, R23, c[0x0][0x1c8] ;  /* 0x0000720004167625 */ /* 0x000fca00078e0017 */
[----:B------:R-:W2:Y:S01]  /*32070*/  LDG.E R6, [R22.64] ;  /* 0x0000000816067981 */ /* 0x000ea2000c1e1900 */
[----:B------:R-:W-:Y:S02]  /*32080*/  IADD3 R3, R3, 0x1, RZ ;  /* 0x0000000103037810 */ /* 0x000fe40007ffe0ff */
[----:B------:R-:W-:Y:S02]  /*32090*/  IMNMX.U32 R11, R4, 0x1, !PT ;  /* 0x00000001040b7817 */ /* 0x000fe40007800000 */
[----:B------:R-:W-:Y:S02]  /*320a0*/  ISETP.GE.U32.AND P1, PT, R3, 0x10, PT ;  /* 0x000000100300780c */ /* 0x000fe40003f26070 */
[C---:B------:R-:W-:Y:S02]  /*320b0*/  IADD3 R7, R11.reuse, -0x1, RZ ;  /* 0xffffffff0b077810 */ /* 0x040fe40007ffe0ff */
[----:B------:R-:W-:Y:S02]  /*320c0*/  LOP3.LUT R10, R11, 0x3, RZ, 0xc0, !PT ;  /* 0x000000030b0a7812 */ /* 0x000fe400078ec0ff */
[----:B--2---:R-:W-:-:S13]  /*320d0*/  ISETP.NE.AND P0, PT, R6, 0x10000, PT ;  /* 0x000100000600780c */ /* 0x004fda0003f05270 */
[----:B----4-:R-:W-:Y:S05]  /*320e0*/  @!P0 BRA `(.L_x_242) ;  /* 0x00000d4000008947 */ /* 0x010fea0003800000 */
[----:B------:R-:W-:Y:S01]  /*320f0*/  IMAD.IADD R11, R10, 0x1, -R11 ;  /* 0x000000010a0b7824 */ /* 0x000fe200078e0a0b */
[----:B------:R-:W-:Y:S02]  /*32100*/  IADD3 R12, R4, 0x3, RZ ;  /* 0x00000003040c7810 */ /* 0x000fe40007ffe0ff */
[----:B------:R-:W-:-:S02]  /*32110*/  MOV R23, RZ ;  /* 0x000000ff00177202 */ /* 0x000fc40000000f00 */
.L_x_246:
[----:B------:R-:W-:Y:S01]  /*32120*/  ISETP.GE.U32.AND P0, PT, R7, 0x3, PT ;  /* 0x000000030700780c */ /* 0x000fe20003f06070 */
[----:B------:R-:W-:Y:S01]  /*32130*/  UMOV UR4, URZ ;  /* 0x0000003f00047c82 */ /* 0x000fe20008000000 */
[----:B------:R-:W-:Y:S01]  /*32140*/  ISETP.NE.AND P2, PT, R10, RZ, PT ;  /* 0x000000ff0a00720c */ /* 0x000fe20003f45270 */
[----:B------:R-:W-:-:S10]  /*32150*/  IMAD.MOV.U32 R39, RZ, RZ, 0x1 ;  /* 0x00000001ff277424 */ /* 0x000fd400078e00ff */
[----:B0---4-:R-:W-:Y:S05]  /*32160*/  @!P0 BRA `(.L_x_243) ;  /* 0x0000076000008947 */ /* 0x011fea0003800000 */
[C---:B----4-:R-:W-:Y:S01]  /*32170*/  IADD3 R35, R23.reuse, 0x1, RZ ;  /* 0x0000000117237810 */ /* 0x050fe20007ffe0ff */
[----:B------:R-:W-:Y:S01]  /*32180*/  IMAD.IADD R33, R12, 0x1, R23 ;  /* 0x000000010c217824 */ /* 0x000fe200078e0217 */
[----:B------:R-:W-:Y:S01]  /*32190*/  IADD3 R37, R23, 0x3, RZ ;  /* 0x0000000317257810 */ /* 0x000fe20007ffe0ff */
[----:B------:R-:W-:Y:S01]  /*321a0*/  UMOV UR4, URZ ;  /* 0x0000003f00047c82 */ /* 0x000fe20008000000 */
[C---:B------:R-:W-:Y:S01]  /*321b0*/  IADD3 R22, R4.reuse, R23, RZ ;  /* 0x0000001704167210 */ /* 0x040fe20007ffe0ff */
[----:B------:R-:W-:-:S03]  /*321c0*/  IMAD.IADD R14, R4, 0x1, R35 ;  /* 0x00000001040e7824 */ /* 0x000fc600078e0223 */
.L_x_244:
[----:B------:R-:W-:-:S05]  /*321d0*/  IADD3 R25, R22, UR4, RZ ;  /* 0x0000000416197c10 */ /* 0x000fca000fffe0ff */
[----:B------:R-:W-:-:S05]  /*321e0*/  IMAD.WIDE.U32 R24, R25, 0x4, R16 ;  /* 0x0000000419187825 */ /* 0x000fca00078e0010 */
[----:B0-----:R-:W2:Y:S01]  /*321f0*/  LDG.E R30, [R24.64] ;  /* 0x00000008181e7981 */ /* 0x001ea2000c1e1900 */
[----:B------:R-:W-:-:S05]  /*32200*/  IADD3 R27, R23, UR4, RZ ;  /* 0x00000004171b7c10 */ /* 0x000fca000fffe0ff */
[----:B------:R-:W-:-:S05]  /*32210*/  IMAD.WIDE.U32 R26, R27, 0x4, R16 ;  /* 0x000000041b1a7825 */ /* 0x000fca00078e0010 */
[----:B------:R-:W4:Y:S01]  /*32220*/  LDG.E R31, [R26.64] ;  /* 0x000000081a1f7981 */ /* 0x000f22000c1e1900 */
[----:B--2---:R-:W-:-:S04]  /*32230*/  ISETP.NE.AND P0, PT, R30, 0x10000, PT ;  /* 0x000100001e00780c */ /* 0x004fc80003f05270 */
        /* <DEDUP_REMOVED lines=18> */
[----:B------:R-:W4:Y:S01]  /*32360*/  LDG.E R34, [R28.64] ;  /* 0x000000081c227981 */ /* 0x000f22000c1e1900 */
[----:B------:R-:W-:-:S05]  /*32370*/  IADD3 R31, R35, UR4, RZ ;  /* 0x00000004231f7c10 */ /* 0x000fca000fffe0ff */
[----:B------:R-:W-:-:S05]  /*32380*/  IMAD.WIDE.U32 R30, R31, 0x4, R16 ;  /* 0x000000041f1e7825 */ /* 0x000fca00078e0010 */
[----:B------:R-:W5:Y:S01]  /*32390*/  LDG.E R45, [R30.64] ;  /* 0x000000081e2d7981 */ /* 0x000f62000c1e1900 */
[----:B------:R-:W-:-:S04]  /*323a0*/  IMAD R32, R6, R39, RZ ;  /* 0x0000002706207224 */ /* 0x000fc800078e02ff */
[----:B------:R-:W-:-:S05]  /*323b0*/  IMAD.WIDE.U32 R38, R32, -0xffff, RZ ;  /* 0xffff000120267825 */ /* 0x000fca00078e00ff */
[----:B------:R-:W-:-:S05]  /*323c0*/  SHF.R.U32.HI R39, RZ, 0x10, R39 ;  /* 0x00000010ff277819 */ /* 0x000fca0000011627 */
[----:B------:R-:W-:Y:S01]  /*323d0*/  IMAD R39, R39, -0x10001, R32 ;  /* 0xfffeffff27277824 */ /* 0x000fe200078e0220 */
[----:B----4-:R-:W-:-:S04]  /*323e0*/  ISETP.NE.AND P0, PT, R34, 0x10000, PT ;  /* 0x000100002200780c */ /* 0x010fc80003f05270 */
[----:B------:R-:W-:-:S13]  /*323f0*/  ISETP.EQ.AND P0, PT, R39, 0x10000, !P0 ;  /* 0x000100002700780c */ /* 0x000fda0004702270 */
[----:B0-----:R-:W-:-:S04]  /*32400*/  @!P0 IMAD R26, R39, R34, RZ ;  /* 0x00000022271a8224 */ /* 0x001fc800078e02ff */
[----:B--2---:R-:W-:Y:S01]  /*32410*/  @!P0 IMAD.WIDE.U32 R24, R26, -0xffff, RZ ;  /* 0xffff00011a188825 */ /* 0x004fe200078e00ff */
[----:B------:R-:W-:-:S04]  /*32420*/  MOV R24, 0x1 ;  /* 0x0000000100187802 */ /* 0x000fc80000000f00 */
[----:B------:R-:W-:-:S05]  /*32430*/  @!P0 SHF.R.U32.HI R25, RZ, 0x10, R25 ;  /* 0x00000010ff198819 */ /* 0x000fca0000011619 */
[----:B------:R-:W-:-:S05]  /*32440*/  @!P0 IMAD R24, R25, -0x10001, R26 ;  /* 0xfffeffff19188824 */ /* 0x000fca00078e021a */
[----:B-----5:R-:W-:Y:S02]  /*32450*/  IADD3 R32, R45, R24, RZ ;  /* 0x000000182d207210 */ /* 0x020fe40007ffe0ff */
        /* <DEDUP_REMOVED lines=11> */
[----:B------:R-:W4:Y:S01]  /*32510*/  LDG.E R34, [R24.64] ;  /* 0x0000000818227981 */ /* 0x000f22000c1e1900 */
[----:B------:R-:W-:-:S05]  /*32520*/  IADD3 R27, R37, -0x1, RZ ;  /* 0xffffffff251b7810 */ /* 0x000fca0007ffe0ff */
        /* <DEDUP_REMOVED lines=24> */
[----:B------:R-:W4:Y:S01]  /*326b0*/  LDG.E R34, [R28.64] ;  /* 0x000000081c227981 */ /* 0x000f22000c1e1900 */
[----:B------:R-:W-:-:S05]  /*326c0*/  IMAD.WIDE.U32 R30, R37, 0x4, R16 ;  /* 0x00000004251e7825 */ /* 0x000fca00078e0010 */
[----:B------:R-:W5:Y:S01]  /*326d0*/  LDG.E R45, [R30.64] ;  /* 0x000000081e2d7981 */ /* 0x000f62000c1e1900 */
[----:B------:R-:W-:Y:S01]  /*326e0*/  IMAD R32, R6, R39, RZ ;  /* 0x0000002706207224 */ /* 0x000fe200078e02ff */
[----:B------:R-:W-:Y:S01]  /*326f0*/  UIADD3 UR4, UR4, 0x4, URZ ;  /* 0x0000000404047890 */ /* 0x000fe2000fffe03f */
[----:B------:R-:W-:Y:S02]  /*32700*/  IADD3 R33, R33, 0x4, RZ ;  /* 0x0000000421217810 */ /* 0x000fe40007ffe0ff */
[----:B------:R-:W-:Y:S01]  /*32710*/  IMAD.WIDE.U32 R38, R32, -0xffff, RZ ;  /* 0xffff000120267825 */ /* 0x000fe200078e00ff */
[----:B------:R-:W-:-:S04]  /*32720*/  IADD3 R37, R37, 0x4, RZ ;  /* 0x0000000425257810 */ /* 0x000fc80007ffe0ff */
[----:B------:R-:W-:-:S05]  /*32730*/  SHF.R.U32.HI R39, RZ, 0x10, R39 ;  /* 0x00000010ff277819 */ /* 0x000fca0000011627 */
[----:B------:R-:W-:Y:S01]  /*32740*/  IMAD R39, R39, -0x10001, R32 ;  /* 0xfffeffff27277824 */ /* 0x000fe200078e0220 */
[----:B----4-:R-:W-:-:S04]  /*32750*/  ISETP.NE.AND P0, PT, R34, 0x10000, PT ;  /* 0x000100002200780c */ /* 0x010fc80003f05270 */
[----:B------:R-:W-:-:S13]  /*32760*/  ISETP.EQ.AND P0, PT, R39, 0x10000, !P0 ;  /* 0x000100002700780c */ /* 0x000fda0004702270 */
[----:B0-----:R-:W-:Y:S02]  /*32770*/  @!P0 IMAD R26, R39, R34, RZ ;  /* 0x00000022271a8224 */ /* 0x001fe400078e02ff */
[----:B------:R-:W-:Y:S02]  /*32780*/  IMAD R39, R6, R39, RZ ;  /* 0x0000002706277224 */ /* 0x000fe400078e02ff */
        /* <DEDUP_REMOVED lines=20> */
.L_x_243:
[----:B------:R-:W-:Y:S05]  /*328d0*/  @!P2 BRA `(.L_x_245) ;  /* 0x000005100000a947 */ /* 0x000fea0003800000 */
[----:B----4-:R-:W-:-:S04]  /*328e0*/  IADD3 R33, R23, UR4, RZ ;  /* 0x0000000417217c10 */ /* 0x010fc8000fffe0ff */
[----:B0-----:R-:W-:-:S05]  /*328f0*/  IADD3 R27, R4, R33, RZ ;  /* 0x00000021041b7210 */ /* 0x001fca0007ffe0ff */
[----:B------:R-:W-:-:S05]  /*32900*/  IMAD.WIDE.U32 R26, R27, 0x4, R16 ;  /* 0x000000041b1a7825 */ /* 0x000fca00078e0010 */
[----:B------:R-:W2:Y:S01]  /*32910*/  LDG.E R22, [R26.64] ;  /* 0x000000081a167981 */ /* 0x000ea2000c1e1900 */
[----:B------:R-:W-:-:S05]  /*32920*/  IMAD.WIDE.U32 R24, R33, 0x4, R16 ;  /* 0x0000000421187825 */ /* 0x000fca00078e0010 */
[----:B------:R-:W4:Y:S01]  /*32930*/  LDG.E R31, [R24.64] ;  /* 0x00000008181f7981 */ /* 0x000f22000c1e1900 */
[----:B------:R-:W-:Y:S01]  /*32940*/  MOV R14, 0x1 ;  /* 0x00000001000e7802 */ /* 0x000fe20000000f00 */
[----:B------:R-:W-:Y:S01]  /*32950*/  IMAD R35, R6, R39, RZ ;  /* 0x0000002706237224 */ /* 0x000fe200078e02ff */
[----:B--2---:R-:W-:-:S04]  /*32960*/  ISETP.NE.AND P0, PT, R22, 0x10000, PT ;  /* 0x000100001600780c */ /* 0x004fc80003f05270 */
[----:B------:R-:W-:-:S13]  /*32970*/  ISETP.EQ.AND P0, PT, R39, 0x10000, !P0 ;  /* 0x000100002700780c */ /* 0x000fda0004702270 */
[----:B------:R-:W-:-:S04]  /*32980*/  @!P0 IMAD R22, R22, R39, RZ ;  /* 0x0000002716168224 */ /* 0x000fc800078e02ff */
[----:B------:R-:W-:-:S05]  /*32990*/  @!P0 IMAD.WIDE.U32 R28, R22, -0xffff, RZ ;  /* 0xffff0001161c8825 */ /* 0x000fca00078e00ff */
        /* <DEDUP_REMOVED lines=22> */
[----:B------:R-:W4:Y:S01]  /*32b00*/  LDG.E R31, [R24.64] ;  /* 0x00000008181f7981 */ /* 0x000f22000c1e1900 */
        /* <DEDUP_REMOVED lines=32> */
[----:B------:R-:W-:-:S04]  /*32d10*/  @!P0 IMAD R22, R28, R29, RZ ;  /* 0x0000001d1c168224 */ /* 0x000fc800078e02ff */
[----:B------:R-:W-:-:S05]  /*32d20*/  @!P0 IMAD.WIDE.U32 R28, R22, -0xffff, RZ ;  /* 0xffff0001161c8825 */ /* 0x000fca00078e00ff */
        /* <DEDUP_REMOVED lines=12> */
.L_x_245:
[----:B------:R-:W-:-:S04]  /*32df0*/  LEA R23, R4, R23, 0x1 ;  /* 0x0000001704177211 */ /* 0x000fc800078e08ff */
[----:B------:R-:W-:-:S13]  /*32e00*/  ISETP.GE.U32.AND P0, PT, R23, 0x10000, PT ;  /* 0x000100001700780c */ /* 0x000fda0003f06070 */
[----:B------:R-:W-:Y:S05]  /*32e10*/  @!P0 BRA `(.L_x_246) ;  /* 0xfffff30000008947 */ /* 0x000fea000383ffff */
[----:B------:R-:W-:Y:S05]  /*32e20*/  BRA `(.L_x_247) ;  /* 0x00000a2000007947 */ /* 0x000fea0003800000 */
.L_x_242:
[----:B------:R-:W-:Y:S02]  /*32e30*/  IADD3 R6, R11, -R10, RZ ;  /* 0x8000000a0b067210 */ /* 0x000fe40007ffe0ff */
[----:B------:R-:W-:-:S02]  /*32e40*/  MOV R11, RZ ;  /* 0x000000ff000b7202 */ /* 0x000fc40000000f00 */
.L_x_251:
[----:B------:R-:W-:Y:S01]  /*32e50*/  ISETP.GE.U32.AND P0, PT, R7, 0x3, PT ;  /* 0x000000030700780c */ /* 0x000fe20003f06070 */
[----:B------:R-:W-:Y:S01]  /*32e60*/  UMOV UR4, URZ ;  /* 0x0000003f00047c82 */ /* 0x000fe20008000000 */
[----:B------:R-:W-:-:S11]  /*32e70*/  ISETP.NE.AND P2, PT, R10, RZ, PT ;  /* 0x000000ff0a00720c */ /* 0x000fd60003f45270 */
[----:B0---4-:R-:W-:Y:S05]  /*32e80*/  @!P0 BRA `(.L_x_248) ;  /* 0x0000058000008947 */ /* 0x011fea0003800000 */
[----:B------:R-:W-:Y:S01]  /*32e90*/  MOV R12, R6 ;  /* 0x00000006000c7202 */ /* 0x000fe20000000f00 */
[----:B------:R-:W-:-:S02]  /*32ea0*/  UMOV UR4, URZ ;  /* 0x0000003f00047c82 */ /* 0x000fc40008000000 */
.L_x_249:
[----:B----4-:R-:W-:-:S04]  /*32eb0*/  IADD3 R31, R11, UR4, RZ ;  /* 0x000000040b1f7c10 */ /* 0x010fc8000fffe0ff */
[----:B0-----:R-:W-:-:S05]  /*32ec0*/  IADD3 R27, R4, R31, RZ ;  /* 0x0000001f041b7210 */ /* 0x001fca0007ffe0ff */
[----:B------:R-:W-:-:S05]  /*32ed0*/  IMAD.WIDE.U32 R26, R27, 0x4, R16 ;  /* 0x000000041b1a7825 */ /* 0x000fca00078e0010 */
[----:B------:R-:W2:Y:S01]  /*32ee0*/  LDG.E R14, [R26.64] ;  /* 0x000000081a0e7981 */ /* 0x000ea2000c1e1900 */
[----:B------:R-:W-:-:S05]  /*32ef0*/  IMAD.WIDE.U32 R24, R31, 0x4, R16 ;  /* 0x000000041f187825 */ /* 0x000fca00078e0010 */
[----:B------:R-:W4:Y:S01]  /*32f00*/  LDG.E R29, [R24.64] ;  /* 0x00000008181d7981 */ /* 0x000f22000c1e1900 */
[----:B------:R-:W-:Y:S01]  /*32f10*/  IADD3 R33, R31, 0x1, RZ ;  /* 0x000000011f217810 */ /* 0x000fe20007ffe0ff */
[----:B--2---:R-:W-:-:S05]  /*32f20*/  IMAD.WIDE.U32 R22, R14, -0xffff, RZ ;  /* 0xffff00010e167825 */ /* 0x004fca00078e00ff */
[----:B------:R-:W-:-:S05]  /*32f30*/  SHF.R.U32.HI R23, RZ, 0x10, R23 ;  /* 0x00000010ff177819 */ /* 0x000fca0000011617 */
[----:B------:R-:W-:-:S05]  /*32f40*/  IMAD R14, R23, -0x10001, R14 ;  /* 0xfffeffff170e7824 */ /* 0x000fca00078e020e */
[C---:B----4-:R-:W-:Y:S02]  /*32f50*/  IADD3 R30, R14.reuse, R29, RZ ;  /* 0x0000001d0e1e7210 */ /* 0x050fe40007ffe0ff */
[----:B------:R-:W-:-:S03]  /*32f60*/  IADD3 R14, -R14, 0x10001, R29 ;  /* 0x000100010e0e7810 */ /* 0x000fc60007ffe11d */
[----:B------:R-:W-:-:S04]  /*32f70*/  IMAD.WIDE.U32 R22, R30, -0xffff, RZ ;  /* 0xffff00011e167825 */ /* 0x000fc800078e00ff */
[----:B------:R-:W-:Y:S01]  /*32f80*/  IMAD.WIDE.U32 R28, R14, -0xffff, RZ ;  /* 0xffff00010e1c7825 */ /* 0x000fe200078e00ff */
[----:B------:R-:W-:Y:S02]  /*32f90*/  SHF.R.U32.HI R35, RZ, 0x10, R23 ;  /* 0x00000010ff237819 */ /* 0x000fe40000011617 */
[----:B------:R-:W-:Y:S02]  /*32fa0*/  IADD3 R23, R4, R33, RZ ;  /* 0x0000002104177210 */ /* 0x000fe40007ffe0ff */
        /* <DEDUP_REMOVED lines=9> */
[----:B------:R-:W-:Y:S02]  /*33040*/  MOV R14, 0x1 ;  /* 0x00000001000e7802 */ /* 0x000fe40000000f00 */
[----:B----4-:R-:W-:-:S13]  /*33050*/  ISETP.NE.AND P0, PT, R30, 0x10000, PT ;  /* 0x000100001e00780c */ /* 0x010fda0003f05270 */
[----:B------:R-:W-:-:S05]  /*33060*/  @P0 SHF.L.U32 R30, R30, 0x10, RZ ;  /* 0x000000101e1e0819 */ /* 0x000fca00000006ff */
[----:B------:R-:W-:-:S05]  /*33070*/  @P0 IMAD.WIDE.U32 R32, R30, -0xffff, RZ ;  /* 0xffff00011e200825 */ /* 0x000fca00078e00ff */
[----:B------:R-:W-:-:S05]  /*33080*/  @P0 SHF.R.U32.HI R33, RZ, 0x10, R33 ;  /* 0x00000010ff210819 */ /* 0x000fca0000011621 */
[----:B------:R-:W-:Y:S01]  /*33090*/  @P0 IMAD R14, R33, -0x10001, R30 ;  /* 0xfffeffff210e0824 */ /* 0x000fe200078e021e */
[----:B------:R-:W-:-:S03]  /*330a0*/  IADD3 R33, R31, 0x2, RZ ;  /* 0x000000021f217810 */ /* 0x000fc60007ffe0ff */
[----:B-----5:R-:W-:Y:S01]  /*330b0*/  IMAD.IADD R30, R39, 0x1, R14 ;  /* 0x00000001271e7824 */ /* 0x020fe200078e020e */
[----:B------:R-:W-:-:S03]  /*330c0*/  IADD3 R14, -R14, 0x10001, R39 ;  /* 0x000100010e0e7810 */ /* 0x000fc60007ffe127 */
[----:B0-----:R-:W-:-:S04]  /*330d0*/  IMAD.WIDE.U32 R24, R30, -0xffff, RZ ;  /* 0xffff00011e187825 */ /* 0x001fc800078e00ff */
        /* <DEDUP_REMOVED lines=11> */
[----:B------:R-:W4:Y:S01]  /*33190*/  LDG.E R39, [R26.64] ;  /* 0x000000081a277981 */ /* 0x000f22000c1e1900 */
[----:B------:R-:W-:-:S05]  /*331a0*/  IADD3 R31, R31, 0x3, RZ ;  /* 0x000000031f1f7810 */ /* 0x000fca0007ffe0ff */
[----:B0-----:R-:W-:-:S04]  /*331b0*/  IMAD.IADD R23, R4, 0x1, R31 ;  /* 0x0000000104177824 */ /* 0x001fc800078e021f */
[----:B------:R-:W-:-:S04]  /*331c0*/  IMAD.WIDE.U32 R22, R23, 0x4, R16 ;  /* 0x0000000417167825 */ /* 0x000fc800078e0010 */
[----:B--2---:R-:W-:-:S05]  /*331d0*/  IMAD.WIDE.U32 R32, R14, -0xffff, RZ ;  /* 0xffff00010e207825 */ /* 0x004fca00078e00ff */
        /* <DEDUP_REMOVED lines=10> */
[----:B------:R-:W-:Y:S04]  /*33280*/  STG.E [R26.64], R33 ;  /* 0x000000211a007986 */ /* 0x000fe8000c101908 */
[----:B------:R0:W-:Y:S04]  /*33290*/  STG.E [R24.64], R35 ;  /* 0x0000002318007986 */ /* 0x0001e8000c101908 */
[----:B------:R-:W2:Y:S01]  /*332a0*/  LDG.E R32, [R22.64] ;  /* 0x0000000816207981 */ /* 0x000ea2000c1e1900 */
[----:B------:R-:W-:-:S05]  /*332b0*/  IMAD.WIDE.U32 R28, R31, 0x4, R16 ;  /* 0x000000041f1c7825 */ /* 0x000fca00078e0010 */
[----:B------:R-:W4:Y:S01]  /*332c0*/  LDG.E R37, [R28.64] ;  /* 0x000000081c257981 */ /* 0x000f22000c1e1900 */
[----:B------:R-:W-:Y:S01]  /*332d0*/  MOV R14, 0x1 ;  /* 0x00000001000e7802 */ /* 0x000fe20000000f00 */
[----:B------:R-:W-:Y:S01]  /*332e0*/  UIADD3 UR4, UR4, 0x4, URZ ;  /* 0x0000000404047890 */ /* 0x000fe2000fffe03f */
[----:B------:R-:W-:Y:S02]  /*332f0*/  IADD3 R12, R12, -0x4, RZ ;  /* 0xfffffffc0c0c7810 */ /* 0x000fe40007ffe0ff */
[----:B--2---:R-:W-:-:S13]  /*33300*/  ISETP.NE.AND P0, PT, R32, 0x10000, PT ;  /* 0x000100002000780c */ /* 0x004fda0003f05270 */
[----:B------:R-:W-:-:S05]  /*33310*/  @P0 SHF.L.U32 R32, R32, 0x10, RZ ;  /* 0x0000001020200819 */ /* 0x000fca00000006ff */
[----:B------:R-:W-:-:S05]  /*33320*/  @P0 IMAD.WIDE.U32 R30, R32, -0xffff, RZ ;  /* 0xffff0001201e0825 */ /* 0x000fca00078e00ff */
[----:B------:R-:W-:-:S05]  /*33330*/  @P0 SHF.R.U32.HI R31, RZ, 0x10, R31 ;  /* 0x00000010ff1f0819 */ /* 0x000fca000001161f */
[----:B------:R-:W-:Y:S01]  /*33340*/  @P0 IMAD R14, R31, -0x10001, R32 ;  /* 0xfffeffff1f0e0824 */ /* 0x000fe200078e0220 */
[----:B------:R-:W-:-:S04]  /*33350*/  ISETP.NE.AND P0, PT, R12, RZ, PT ;  /* 0x000000ff0c00720c */ /* 0x000fc80003f05270 */
[----:B----4-:R-:W-:Y:S02]  /*33360*/  IADD3 R30, R37, R14, RZ ;  /* 0x0000000e251e7210 */ /* 0x010fe40007ffe0ff */
[----:B------:R-:W-:-:S03]  /*33370*/  IADD3 R14, -R14, 0x10001, R37 ;  /* 0x000100010e0e7810 */ /* 0x000fc60007ffe125 */
[----:B0-----:R-:W-:-:S04]  /*33380*/  IMAD.WIDE.U32 R24, R30, -0xffff, RZ ;  /* 0xffff00011e187825 */ /* 0x001fc800078e00ff */
[----:B------:R-:W-:Y:S01]  /*33390*/  IMAD.WIDE.U32 R26, R14, -0xffff, RZ ;  /* 0xffff00010e1a7825 */ /* 0x000fe200078e00ff */
[----:B------:R-:W-:-:S04]  /*333a0*/  SHF.R.U32.HI R25, RZ, 0x10, R25 ;  /* 0x00000010ff197819 */ /* 0x000fc80000011619 */
[----:B------:R-:W-:Y:S01]  /*333b0*/  SHF.R.U32.HI R27, RZ, 0x10, R27 ;  /* 0x00000010ff1b7819 */ /* 0x000fe2000001161b */
[----:B------:R-:W-:-:S04]  /*333c0*/  IMAD R25, R25, -0x10001, R30 ;  /* 0xfffeffff19197824 */ /* 0x000fc800078e021e */
[----:B------:R-:W-:Y:S01]  /*333d0*/  IMAD R27, R27, -0x10001, R14 ;  /* 0xfffeffff1b1b7824 */ /* 0x000fe200078e020e */
[----:B------:R0:W-:Y:S04]  /*333e0*/  STG.E [R28.64], R25 ;  /* 0x000000191c007986 */ /* 0x0001e8000c101908 */
[----:B------:R0:W-:Y:S01]  /*333f0*/  STG.E [R22.64], R27 ;  /* 0x0000001b16007986 */ /* 0x0001e2000c101908 */
[----:B------:R-:W-:Y:S05]  /*33400*/  @P0 BRA `(.L_x_249) ;  /* 0xfffffaa000000947 */ /* 0x000fea000383ffff */
.L_x_248:
[----:B------:R-:W-:Y:S05]  /*33410*/  @!P2 BRA `(.L_x_250) ;  /* 0x000004000000a947 */ /* 0x000fea0003800000 */
[----:B0---4-:R-:W-:-:S04]  /*33420*/  IADD3 R27, R11, UR4, RZ ;  /* 0x000000040b1b7c10 */ /* 0x011fc8000fffe0ff */
[----:B------:R-:W-:-:S05]  /*33430*/  IADD3 R23, R4, R27, RZ ;  /* 0x0000001b04177210 */ /* 0x000fca0007ffe0ff */
[----:B------:R-:W-:-:S05]  /*33440*/  IMAD.WIDE.U32 R22, R23, 0x4, R16 ;  /* 0x0000000417167825 */ /* 0x000fca00078e0010 */
[----:B------:R-:W2:Y:S01]  /*33450*/  LDG.E R12, [R22.64] ;  /* 0x00000008160c7981 */ /* 0x000ea2000c1e1900 */
[----:B------:R-:W-:-:S05]  /*33460*/  IMAD.WIDE.U32 R24, R27, 0x4, R16 ;  /* 0x000000041b187825 */ /* 0x000fca00078e0010 */
[----:B------:R-:W4:Y:S01]  /*33470*/  LDG.E R31, [R24.64] ;  /* 0x00000008181f7981 */ /* 0x000f22000c1e1900 */
[----:B------:R-:W-:Y:S01]  /*33480*/  ISETP.NE.AND P0, PT, R10, 0x1, PT ;  /* 0x000000010a00780c */ /* 0x000fe20003f05270 */
        /* <DEDUP_REMOVED lines=21> */
[----:B--2---:R-:W-:-:S13]  /*335e0*/  ISETP.NE.AND P0, PT, R14, 0x10000, PT ;  /* 0x000100000e00780c */ /* 0x004fda0003f05270 */
[----:B------:R-:W-:-:S05]  /*335f0*/  @P0 SHF.L.U32 R14, R14, 0x10, RZ ;  /* 0x000000100e0e0819 */ /* 0x000fca00000006ff */
[----:B------:R-:W-:-:S05]  /*33600*/  @P0 IMAD.WIDE.U32 R28, R14, -0xffff, RZ ;  /* 0xffff00010e1c0825 */ /* 0x000fca00078e00ff */
        /* <DEDUP_REMOVED lines=33> */
.L_x_250:
[----:B------:R-:W-:-:S04]  /*33820*/  LEA R11, R4, R11, 0x1 ;  /* 0x0000000b040b7211 */ /* 0x000fc800078e08ff */
[----:B------:R-:W-:-:S13]  /*33830*/  ISETP.GE.U32.AND P0, PT, R11, 0x10000, PT ;  /* 0x000100000b00780c */ /* 0x000fda0003f06070 */
[----:B------:R-:W-:Y:S05]  /*33840*/  @!P0 BRA `(.L_x_251) ;  /* 0xfffff60000008947 */ /* 0x000fea000383ffff */
.L_x_247:
[----:B------:R-:W-:Y:S01]  /*33850*/  @P1 CALL.REL.NOINC `(.L_x_252) ;  /* 0x0000001000001944 */ /* 0x000fe20003c00000 */
[----:B------:R-:W-:Y:S05]  /*33860*/  BRA `(.L_x_253) ;  /* 0xffffe7c000007947 */ /* 0x000fea000383ffff */
.L_x_252:
[----:B------:R-:W-:-:S02]  /*33870*/  MOV R3, RZ ;  /* 0x000000ff00037202 */ /* 0x000fc40000000f00 */
.L_x_254:
[----:B------:R-:W-:Y:S02]  /*33880*/  MOV R10, 0x4 ;  /* 0x00000004000a7802 */ /* 0x000fe40000000f00 */
[----:B------:R-:W-:-:S03]  /*33890*/  IADD3 R4, P0, R0, R3, RZ ;  /* 0x0000000300047210 */ /* 0x000fc60007f1e0ff */
[----:B------:R-:W-:Y:S01]  /*338a0*/  IMAD.WIDE.U32 R10, R3, R10, c[0x0][0x1c0] ;  /* 0x00007000030a7625 */ /* 0x000fe200078e000a */
[----:B------:R-:W-:Y:S02]  /*338b0*/  IADD3.X R7, RZ, RZ, RZ, P0, !PT ;  /* 0x000000ffff077210 */ /* 0x000fe400007fe4ff */
[C---:B------:R-:W-:Y:S02]  /*338c0*/  LEA R6, P0, R4.reuse, c[0x0][0x1b0], 0x2 ;  /* 0x00006c0004067a11 */ /* 0x040fe400078010ff */
[----:B0-2---:R-:W2:Y:S02]  /*338d0*/  LDG.E R23, [R10.64+0x3fffc] ;  /* 0x03fffc080a177981 */ /* 0x005ea4000c1e1900 */
[----:B------:R-:W-:-:S05]  /*338e0*/  LEA.HI.X R7, R4, c[0x0][0x1b4], R7, 0x2, P0 ;  /* 0x00006d0004077a11 */ /* 0x000fca00000f1407 */
[----:B----4-:R-:W4:Y:S01]  /*338f0*/  LDG.E R29, [R6.64] ;  /* 0x00000008061d7981 */ /* 0x010f22000c1e1900 */
[----:B--2---:R-:W-:-:S05]  /*33900*/  IMAD.WIDE.U32 R22, R23, 0x4, R20 ;  /* 0x0000000417167825 */ /* 0x004fca00078e0014 */
[----:B----4-:R0:W-:Y:S04]  /*33910*/  STG.E [R22.64], R29 ;  /* 0x0000001d16007986 */ /* 0x0101e8000c101908 */
[----:B------:R-:W2:Y:S04]  /*33920*/  LDG.E R25, [R10.64+0x40000] ;  /* 0x040000080a197981 */ /* 0x000ea8000c1e1900 */
[----:B------:R-:W4:Y:S01]  /*33930*/  LDG.E R31, [R6.64+0x4] ;  /* 0x00000408061f7981 */ /* 0x000f22000c1e1900 */
[----:B--2---:R-:W-:-:S05]  /*33940*/  IMAD.WIDE.U32 R24, R25, 0x4, R20 ;  /* 0x0000000419187825 */ /* 0x004fca00078e0014 */
[----:B----4-:R2:W-:Y:S04]  /*33950*/  STG.E [R24.64], R31 ;  /* 0x0000001f18007986 */ /* 0x0105e8000c101908 */
[----:B------:R-:W4:Y:S04]  /*33960*/  LDG.E R27, [R10.64+0x40004] ;  /* 0x040004080a1b7981 */ /* 0x000f28000c1e1900 */
[----:B------:R-:W5:Y:S01]  /*33970*/  LDG.E R33, [R6.64+0x8] ;  /* 0x0000080806217981 */ /* 0x000f62000c1e1900 */
[----:B----4-:R-:W-:-:S05]  /*33980*/  IMAD.WIDE.U32 R26, R27, 0x4, R20 ;  /* 0x000000041b1a7825 */ /* 0x010fca00078e0014 */
[----:B-----5:R4:W-:Y:S04]  /*33990*/  STG.E [R26.64], R33 ;  /* 0x000000211a007986 */ /* 0x0209e8000c101908 */
[----:B------:R-:W0:Y:S04]  /*339a0*/  LDG.E R37, [R10.64+0x40008] ;  /* 0x040008080a257981 */ /* 0x000e28000c1e1900 */
[----:B------:R-:W5:Y:S01]  /*339b0*/  LDG.E R35, [R6.64+0xc] ;  /* 0x00000c0806237981 */ /* 0x000f62000c1e1900 */
[----:B0-----:R-:W-:-:S05]  /*339c0*/  IMAD.WIDE.U32 R22, R37, 0x4, R20 ;  /* 0x0000000425167825 */ /* 0x001fca00078e0014 */
[----:B-----5:R0:W-:Y:S04]  /*339d0*/  STG.E [R22.64], R35 ;  /* 0x0000002316007986 */ /* 0x0201e8000c101908 */
[----:B------:R-:W2:Y:S04]  /*339e0*/  LDG.E R37, [R10.64+0x4000c] ;  /* 0x04000c080a257981 */ /* 0x000ea8000c1e1900 */
[----:B------:R-:W5:Y:S01]  /*339f0*/  LDG.E R29, [R6.64+0x10] ;  /* 0x00001008061d7981 */ /* 0x000f62000c1e1900 */
[----:B--2---:R-:W-:-:S05]  /*33a00*/  IMAD.WIDE.U32 R24, R37, 0x4, R20 ;  /* 0x0000000425187825 */ /* 0x004fca00078e0014 */
[----:B-----5:R2:W-:Y:S04]  /*33a10*/  STG.E [R24.64], R29 ;  /* 0x0000001d18007986 */ /* 0x0205e8000c101908 */
        /* <DEDUP_REMOVED lines=38> */
[----:B------:R-:W-:Y:S01]  /*33c80*/  IADD3 R3, R3, 0x10, RZ ;  /* 0x0000001003037810 */ /* 0x000fe20007ffe0ff */
[----:B----4-:R-:W-:-:S05]  /*33c90*/  IMAD.WIDE.U32 R26, R37, 0x4, R20 ;  /* 0x00000004251a7825 */ /* 0x010fca00078e0014 */
[----:B-----5:R2:W-:Y:S04]  /*33ca0*/  STG.E [R26.64], R33 ;  /* 0x000000211a007986 */ /* 0x0205e8000c101908 */
[----:B------:R-:W0:Y:S04]  /*33cb0*/  LDG.E R37, [R10.64+0x40038] ;  /* 0x040038080a257981 */ /* 0x000e28000c1e1900 */
[----:B------:R-:W4:Y:S01]  /*33cc0*/  LDG.E R35, [R6.64+0x3c] ;  /* 0x00003c0806237981 */ /* 0x000f22000c1e1900 */
[----:B------:R-:W-:Y:S01]  /*33cd0*/  ISETP.NE.AND P0, PT, R3, 0x8000, PT ;  /* 0x000080000300780c */ /* 0x000fe20003f05270 */
[----:B0-----:R-:W-:-:S05]  /*33ce0*/  IMAD.WIDE.U32 R22, R37, 0x4, R20 ;  /* 0x0000000425167825 */ /* 0x001fca00078e0014 */
[----:B----4-:R2:W-:Y:S07]  /*33cf0*/  STG.E [R22.64], R35 ;  /* 0x0000002316007986 */ /* 0x0105ee000c101908 */
[----:B------:R-:W-:Y:S05]  /*33d00*/  @P0 BRA `(.L_x_254) ;  /* 0xfffffb7000000947 */ /* 0x000fea000383ffff */
[----:B------:R-:W-:-:S02]  /*33d10*/  MOV R0, RZ ;  /* 0x000000ff00007202 */ /* 0x000fc40000000f00 */
.L_x_266:
[----:B------:R-:W-:Y:S02]  /*33d20*/  IMAD.MOV.U32 R3, RZ, RZ, 0x1 ;  /* 0x00000001ff037424 */ /* 0x000fe400078e00ff */
[----:B0-----:R-:W-:-:S03]  /*33d30*/  IMAD.MOV.U32 R10, RZ, RZ, 0x4 ;  /* 0x00000004ff0a7424 */ /* 0x001fc600078e00ff */
[----:B------:R-:W-:-:S05]  /*33d40*/  SHF.L.U32 R3, R3, R0, RZ ;  /* 0x0000000003037219 */ /* 0x000fca00000006ff */
[----:B------:R-:W-:-:S05]  /*33d50*/  IMAD.WIDE.U32 R10, R3, R10, c[0x0][0x1c8] ;  /* 0x00007200030a7625 */ /* 0x000fca00078e000a */
[----:B------:R-:W4:Y:S01]  /*33d60*/  LDG.E R4, [R10.64] ;  /* 0x000000080a047981 */ /* 0x000f22000c1e1900 */
[----:B------:R-:W-:Y:S02]  /*33d70*/  IADD3 R0, R0, 0x1, RZ ;  /* 0x0000000100007810 */ /* 0x000fe40007ffe0ff */
[----:B------:R-:W-:Y:S02]  /*33d80*/  IMNMX.U32 R12, R3, 0x1, !PT ;  /* 0x00000001030c7817 */ /* 0x000fe40007800000 */
[----:B------:R-:W-:Y:S02]  /*33d90*/  ISETP.GE.U32.AND P1, PT, R0, 0x10, PT ;  /* 0x000000100000780c */ /* 0x000fe40003f26070 */
[C---:B------:R-:W-:Y:S02]  /*33da0*/  IADD3 R6, R12.reuse, -0x1, RZ ;  /* 0xffffffff0c067810 */ /* 0x040fe40007ffe0ff */
[----:B------:R-:W-:Y:S02]  /*33db0*/  LOP3.LUT R7, R12, 0x3, RZ, 0xc0, !PT ;  /* 0x000000030c077812 */ /* 0x000fe400078ec0ff */
[----:B----4-:R-:W-:-:S13]  /*33dc0*/  ISETP.NE.AND P0, PT, R4, 0x10000, PT ;  /* 0x000100000400780c */ /* 0x010fda0003f05270 */
[----:B--2---:R-:W-:Y:S05]  /*33dd0*/  @!P0 BRA `(.L_x_255) ;  /* 0x00000d4000008947 */ /* 0x004fea0003800000 */
[----:B------:R-:W-:Y:S01]  /*33de0*/  IMAD.IADD R10, R7, 0x1, -R12 ;  /* 0x00000001070a7824 */ /* 0x000fe200078e0a0c */
[----:B------:R-:W-:Y:S02]  /*33df0*/  IADD3 R11, R3, 0x3, RZ ;  /* 0x00000003030b7810 */ /* 0x000fe40007ffe0ff */
[----:B------:R-:W-:-:S02]  /*33e00*/  MOV R12, RZ ;  /* 0x000000ff000c7202 */ /* 0x000fc40000000f00 */
.L_x_259:
[----:B------:R-:W-:Y:S01]  /*33e10*/  ISETP.GE.U32.AND P0, PT, R6, 0x3, PT ;  /* 0x000000030600780c */ /* 0x000fe20003f06070 */
[----:B------:R-:W-:Y:S01]  /*33e20*/  UMOV UR4, URZ ;  /* 0x0000003f00047c82 */ /* 0x000fe20008000000 */
[----:B------:R-:W-:Y:S01]  /*33e30*/  ISETP.NE.AND P2, PT, R7, RZ, PT ;  /* 0x000000ff0700720c */ /* 0x000fe20003f45270 */
[----:B--2---:R-:W-:-:S10]  /*33e40*/  IMAD.MOV.U32 R35, RZ, RZ, 0x1 ;  /* 0x00000001ff237424 */ /* 0x004fd400078e00ff */
[----:B------:R-:W-:Y:S05]  /*33e50*/  @!P0 BRA `(.L_x_256) ;  /* 0x0000076000008947 */ /* 0x000fea0003800000 */
[C---:B------:R-:W-:Y:S01]  /*33e60*/  IADD3 R14, R12.reuse, 0x1, RZ ;  /* 0x000000010c0e7810 */ /* 0x040fe20007ffe0ff */
[----:B------:R-:W-:Y:S01]  /*33e70*/  IMAD.IADD R23, R11, 0x1, R12 ;  /* 0x000000010b177824 */ /* 0x000fe200078e020c */
[----:B------:R-:W-:Y:S01]  /*33e80*/  IADD3 R33, R12, 0x3, RZ ;  /* 0x000000030c217810 */ /* 0x000fe20007ffe0ff */
[----:B------:R-:W-:Y:S01]  /*33e90*/  UMOV UR4, URZ ;  /* 0x0000003f00047c82 */ /* 0x000fe20008000000 */
[C---:B------:R-:W-:Y:S01]  /*33ea0*/  IADD3 R32, R3.reuse, R12, RZ ;  /* 0x0000000c03207210 */ /* 0x040fe20007ffe0ff */
[----:B------:R-:W-:-:S03]  /*33eb0*/  IMAD.IADD R22, R3, 0x1, R14 ;  /* 0x0000000103167824 */ /* 0x000fc600078e020e */
.L_x_257:
        /* <DEDUP_REMOVED lines=112> */
.L_x_256:
[----:B------:R-:W-:Y:S05]  /*345c0*/  @!P2 BRA `(.L_x_258) ;  /* 0x000005100000a947 */ /* 0x000fea0003800000 */
[----:B------:R-:W-:-:S04]  /*345d0*/  IADD3 R14, R12, UR4, RZ ;  /* 0x000000040c0e7c10 */ /* 0x000fc8000fffe0ff */
[----:B------:R-:W-:-:S05]  /*345e0*/  IADD3 R23, R3, R14, RZ ;  /* 0x0000000e03177210 */ /* 0x000fca0007ffe0ff */
[----:B------:R-:W-:-:S05]  /*345f0*/  IMAD.WIDE.U32 R22, R23, 0x4, R20 ;  /* 0x0000000417167825 */ /* 0x000fca00078e0014 */
[----:B0-----:R-:W2:Y:S01]  /*34600*/  LDG.E R28, [R22.64] ;  /* 0x00000008161c7981 */ /* 0x001ea2000c1e1900 */
[----:B------:R-:W-:-:S05]  /*34610*/  IMAD.WIDE.U32 R24, R14, 0x4, R20 ;  /* 0x000000040e187825 */ /* 0x000fca00078e0014 */
[----:B------:R-:W4:Y:S01]  /*34620*/  LDG.E R31, [R24.64] ;  /* 0x00000008181f7981 */ /* 0x000f22000c1e1900 */
        /* <DEDUP_REMOVED lines=46> */
[----:B------:R-:W-:-:S03]  /*34910*/  IMAD R28, R4, R35, RZ ;  /* 0x00000023041c7224 */ /* 0x000fc600078e02ff */
[----:B------:R0:W-:Y:S01]  /*34920*/  STG.E [R24.64], R31 ;  /* 0x0000001f18007986 */ /* 0x0001e2000c101908 */
[----:B------:R-:W-:-:S05]  /*34930*/  IMAD.WIDE.U32 R26, R28, -0xffff, RZ ;  /* 0xffff00011c1a7825 */ /* 0x000fca00078e00ff */
        /* <DEDUP_REMOVED lines=26> */
.L_x_258:
[----:B0-----:R-:W-:-:S04]  /*34ae0*/  LEA R12, R3, R12, 0x1 ;  /* 0x0000000c030c7211 */ /* 0x001fc800078e08ff */
[----:B------:R-:W-:-:S13]  /*34af0*/  ISETP.GE.U32.AND P0, PT, R12, 0x10000, PT ;  /* 0x000100000c00780c */ /* 0x000fda0003f06070 */
[----:B------:R-:W-:Y:S05]  /*34b00*/  @!P0 BRA `(.L_x_259) ;  /* 0xfffff30000008947 */ /* 0x000fea000383ffff */
[----:B------:R-:W-:Y:S05]  /*34b10*/  BRA `(.L_x_260) ;  /* 0x00000a2000007947 */ /* 0x000fea0003800000 */
.L_x_255:
[----:B------:R-:W-:Y:S02]  /*34b20*/  IADD3 R4, R12, -R7, RZ ;  /* 0x800000070c047210 */ /* 0x000fe40007ffe0ff */
[----:B------:R-:W-:-:S02]  /*34b30*/  MOV R12, RZ ;  /* 0x000000ff000c7202 */ /* 0x000fc40000000f00 */
.L_x_264:
[----:B------:R-:W-:Y:S01]  /*34b40*/  ISETP.GE.U32.AND P0, PT, R6, 0x3, PT ;  /* 0x000000030600780c */ /* 0x000fe20003f06070 */
[----:B------:R-:W-:Y:S01]  /*34b50*/  UMOV UR4, URZ ;  /* 0x0000003f00047c82 */ /* 0x000fe20008000000 */
[----:B------:R-:W-:-:S11]  /*34b60*/  ISETP.NE.AND P2, PT, R7, RZ, PT ;  /* 0x000000ff0700720c */ /* 0x000fd60003f45270 */
[----:B0-2---:R-:W-:Y:S05]  /*34b70*/  @!P0 BRA `(.L_x_261) ;  /* 0x0000058000008947 */ /* 0x005fea0003800000 */
[----:B------:R-:W-:Y:S01]  /*34b80*/  MOV R14, R4 ;  /* 0x00000004000e7202 */ /* 0x000fe20000000f00 */
[----:B------:R-:W-:-:S02]  /*34b90*/  UMOV UR4, URZ ;  /* 0x0000003f00047c82 */ /* 0x000fc40008000000 */
.L_x_262:
[----:B0-2---:R-:W-:-:S04]  /*34ba0*/  IADD3 R24, R12, UR4, RZ ;  /* 0x000000040c187c10 */ /* 0x005fc8000fffe0ff */
        /* <DEDUP_REMOVED lines=21> */
[----:B------:R-:W4:Y:S01]  /*34d00*/  LDG.E R32, [R10.64] ;  /* 0x000000080a207981 */ /* 0x000f22000c1e1900 */
[----:B------:R-:W-:-:S05]  /*34d10*/  IMAD.WIDE.U32 R26, R26, 0x4, R20 ;  /* 0x000000041a1a7825 */ /* 0x000fca00078e0014 */
[----:B------:R-:W0:Y:S01]  /*34d20*/  LDG.E R35, [R26.64] ;  /* 0x000000081a237981 */ /* 0x000e22000c1e1900 */
[----:B----4-:R-:W-:-:S13]  /*34d30*/  ISETP.NE.AND P0, PT, R32, 0x10000, PT ;  /* 0x000100002000780c */ /* 0x010fda0003f05270 */
[----:B------:R-:W-:-:S05]  /*34d40*/  @P0 SHF.L.U32 R32, R32, 0x10, RZ ;  /* 0x0000001020200819 */ /* 0x000fca00000006ff */
[----:B------:R-:W-:Y:S01]  /*34d50*/  @P0 IMAD.WIDE.U32 R30, R32, -0xffff, RZ ;  /* 0xffff0001201e0825 */ /* 0x000fe200078e00ff */
[----:B------:R-:W-:-:S04]  /*34d60*/  MOV R30, 0x1 ;  /* 0x00000001001e7802 */ /* 0x000fc80000000f00 */
[----:B------:R-:W-:-:S05]  /*34d70*/  @P0 SHF.R.U32.HI R31, RZ, 0x10, R31 ;  /* 0x00000010ff1f0819 */ /* 0x000fca000001161f */
[----:B------:R-:W-:-:S04]  /*34d80*/  @P0 IMAD R30, R31, -0x10001, R32 ;  /* 0xfffeffff1f1e0824 */ /* 0x000fc800078e0220 */
[----:B0-----:R-:W-:Y:S01]  /*34d90*/  IMAD.IADD R25, R35, 0x1, R30 ;  /* 0x0000000123197824 */ /* 0x001fe200078e021e */
[----:B------:R-:W-:-:S03]  /*34da0*/  IADD3 R30, -R30, 0x10001, R35 ;  /* 0x000100011e1e7810 */ /* 0x000fc60007ffe123 */
[----:B--2---:R-:W-:-:S04]  /*34db0*/  IMAD.WIDE.U32 R22, R25, -0xffff, RZ ;  /* 0xffff000119167825 */ /* 0x004fc800078e00ff */
        /* <DEDUP_REMOVED lines=8> */
[----:B------:R-:W-:Y:S04]  /*34e40*/  STG.E [R26.64], R25 ;  /* 0x000000191a007986 */ /* 0x000fe8000c101908 */
[----:B------:R0:W-:Y:S04]  /*34e50*/  STG.E [R10.64], R33 ;  /* 0x000000210a007986 */ /* 0x0001e8000c101908 */
[----:B------:R-:W2:Y:S01]  /*34e60*/  LDG.E R32, [R22.64] ;  /* 0x0000000816207981 */ /* 0x000ea2000c1e1900 */
[----:B------:R-:W-:-:S05]  /*34e70*/  IMAD.WIDE.U32 R28, R28, 0x4, R20 ;  /* 0x000000041c1c7825 */ /* 0x000fca00078e0014 */
[----:B------:R-:W4:Y:S01]  /*34e80*/  LDG.E R35, [R28.64] ;  /* 0x000000081c237981 */ /* 0x000f22000c1e1900 */
[----:B------:R-:W-:-:S05]  /*34e90*/  IADD3 R24, R24, 0x3, RZ ;  /* 0x0000000318187810 */ /* 0x000fca0007ffe0ff */
[----:B0-----:R-:W-:-:S04]  /*34ea0*/  IMAD.IADD R11, R3, 0x1, R24 ;  /* 0x00000001030b7824 */ /* 0x001fc800078e0218 */
[----:B------:R-:W-:-:S04]  /*34eb0*/  IMAD.WIDE.U32 R10, R11, 0x4, R20 ;  /* 0x000000040b0a7825 */ /* 0x000fc800078e0014 */
        /* <DEDUP_REMOVED lines=14> */
[----:B------:R-:W4:Y:S04]  /*34fa0*/  LDG.E R30, [R10.64] ;  /* 0x000000080a1e7981 */ /* 0x000f28000c1e1900 */
[----:B------:R-:W0:Y:S01]  /*34fb0*/  LDG.E R35, [R24.64] ;  /* 0x0000000818237981 */ /* 0x000e22000c1e1900 */
[----:B------:R-:W-:Y:S01]  /*34fc0*/  IADD3 R14, R14, -0x4, RZ ;  /* 0xfffffffc0e0e7810 */ /* 0x000fe20007ffe0ff */
[----:B------:R-:W-:Y:S01]  /*34fd0*/  UIADD3 UR4, UR4, 0x4, URZ ;  /* 0x0000000404047890 */ /* 0x000fe2000fffe03f */
[----:B----4-:R-:W-:-:S13]  /*34fe0*/  ISETP.NE.AND P0, PT, R30, 0x10000, PT ;  /* 0x000100001e00780c */ /* 0x010fda0003f05270 */
[----:B------:R-:W-:-:S05]  /*34ff0*/  @P0 SHF.L.U32 R30, R30, 0x10, RZ ;  /* 0x000000101e1e0819 */ /* 0x000fca00000006ff */
[----:B------:R-:W-:Y:S01]  /*35000*/  @P0 IMAD.WIDE.U32 R26, R30, -0xffff, RZ ;  /* 0xffff00011e1a0825 */ /* 0x000fe200078e00ff */
[----:B------:R-:W-:-:S04]  /*35010*/  MOV R26, 0x1 ;  /* 0x00000001001a7802 */ /* 0x000fc80000000f00 */
[----:B------:R-:W-:-:S05]  /*35020*/  @P0 SHF.R.U32.HI R27, RZ, 0x10, R27 ;  /* 0x00000010ff1b0819 */ /* 0x000fca000001161b */
[----:B------:R-:W-:Y:S01]  /*35030*/  @P0 IMAD R26, R27, -0x10001, R30 ;  /* 0xfffeffff1b1a0824 */ /* 0x000fe200078e021e */
[----:B------:R-:W-:-:S04]  /*35040*/  ISETP.NE.AND P0, PT, R14, RZ, PT ;  /* 0x000000ff0e00720c */ /* 0x000fc80003f05270 */
[----:B0-----:R-:W-:Y:S02]  /*35050*/  IADD3 R28, R35, R26, RZ ;  /* 0x0000001a231c7210 */ /* 0x001fe40007ffe0ff */
[----:B------:R-:W-:-:S03]  /*35060*/  IADD3 R29, -R26, 0x10001, R35 ;  /* 0x000100011a1d7810 */ /* 0x000fc60007ffe123 */
[----:B------:R-:W-:-:S04]  /*35070*/  IMAD.WIDE.U32 R26, R28, -0xffff, RZ ;  /* 0xffff00011c1a7825 */ /* 0x000fc800078e00ff */
        /* <DEDUP_REMOVED lines=8> */
.L_x_261:
[----:B------:R-:W-:Y:S05]  /*35100*/  @!P2 BRA `(.L_x_263) ;  /* 0x000004000000a947 */ /* 0x000fea0003800000 */
[----:B------:R-:W-:-:S04]  /*35110*/  IADD3 R14, R12, UR4, RZ ;  /* 0x000000040c0e7c10 */ /* 0x000fc8000fffe0ff */
[----:B0-2---:R-:W-:-:S05]  /*35120*/  IADD3 R23, R3, R14, RZ ;  /* 0x0000000e03177210 */ /* 0x005fca0007ffe0ff */
        /* <DEDUP_REMOVED lines=25> */
[----:B--2---:R-:W-:-:S13]  /*352c0*/  ISETP.NE.AND P0, PT, R26, 0x10000, PT ;  /* 0x000100001a00780c */ /* 0x004fda0003f05270 */
        /* <DEDUP_REMOVED lines=36> */
.L_x_263:
[----:B------:R-:W-:-:S04]  /*35510*/  LEA R12, R3, R12, 0x1 ;  /* 0x0000000c030c7211 */ /* 0x000fc800078e08ff */
[----:B------:R-:W-:-:S13]  /*35520*/  ISETP.GE.U32.AND P0, PT, R12, 0x10000, PT ;  /* 0x000100000c00780c */ /* 0x000fda0003f06070 */
[----:B------:R-:W-:Y:S05]  /*35530*/  @!P0 BRA `(.L_x_264) ;  /* 0xfffff60000008947 */ /* 0x000fea000383ffff */
.L_x_260:
[----:B------:R-:W-:Y:S01]  /*35540*/  @P1 CALL.REL.NOINC `(.L_x_265) ;  /* 0x0000001000001944 */ /* 0x000fe20003c00000 */
[----:B------:R-:W-:Y:S05]  /*35550*/  BRA `(.L_x_266) ;  /* 0xffffe7c000007947 */ /* 0x000fea000383ffff */
.L_x_265:
[----:B------:R-:W-:Y:S01]  /*35560*/  IADD3 R4, P0, R13, c[0x0][0x178], RZ ;  /* 0x00005e000d047a10 */ /* 0x000fe20007f1e0ff */
[----:B------:R-:W-:-:S03]  /*35570*/  IMAD.MOV.U32 R0, RZ, RZ, RZ ;  /* 0x000000ffff007224 */ /* 0x000fc600078e00ff */
[----:B0-----:R-:W-:-:S03]  /*35580*/  IADD3.X R11, R9, c[0x0][0x17c], RZ, P0, !PT ;  /* 0x00005f00090b7a10 */ /* 0x001fc600007fe4ff */
.L_x_267:
[----:B------:R-:W-:Y:S01]  /*35590*/  IMAD.MOV.U32 R14, RZ, RZ, R8 ;  /* 0x000000ffff0e7224 */ /* 0x000fe200078e0008 */
[----:B0-----:R-:W-:Y:S01]  /*355a0*/  MOV R7, R11 ;  /* 0x0000000b00077202 */ /* 0x001fe20000000f00 */
[----:B------:R-:W-:-:S03]  /*355b0*/  IMAD.MOV.U32 R6, RZ, RZ, R4 ;  /* 0x000000ffff067224 */ /* 0x000fc600078e0004 */
[----:B------:R-:W4:Y:S04]  /*355c0*/  LDG.E R8, [R14.64+-0x10] ;  /* 0xfffff0080e087981 */ /* 0x000f28000c1e1900 */
[----:B------:R-:W5:Y:S01]  /*355d0*/  LDG.E R3, [R6.64+-0x10] ;  /* 0xfffff00806037981 */ /* 0x000f62000c1e1900 */
[----:B---3--:R-:W-:-:S03]  /*355e0*/  IMAD.MOV.U32 R21, RZ, RZ, 0x1 ;  /* 0x00000001ff157424 */ /* 0x008fc600078e00ff */
[----:B------:R-:W3:Y:S01]  /*355f0*/  LDG.E R4, [R6.64+-0xc] ;  /* 0xfffff40806047981 */ /* 0x000ee2000c1e1900 */
[----:B----4-:R-:W-:-:S04]  /*35600*/  ISETP.NE.AND P0, PT, R8, 0x10000, PT ;  /* 0x000100000800780c */ /* 0x010fc80003f05270 */
[----:B-----5:R-:W-:-:S13]  /*35610*/  ISETP.EQ.AND P0, PT, R3, 0x10000, !P0 ;  /* 0x000100000300780c */ /* 0x020fda0004702270 */
[----:B------:R-:W-:-:S04]  /*35620*/  @!P0 IMAD R3, R3, R8, RZ ;  /* 0x0000000803038224 */ /* 0x000fc800078e02ff */
[----:B------:R-:W-:-:S05]  /*35630*/  @!P0 IMAD.WIDE.U32 R10, R3, -0xffff, RZ ;  /* 0xffff0001030a8825 */ /* 0x000fca00078e00ff */
[----:B------:R-:W-:-:S05]  /*35640*/  @!P0 SHF.R.U32.HI R10, RZ, 0x10, R11 ;  /* 0x00000010ff0a8819 */ /* 0x000fca000001160b */
[----:B------:R-:W-:-:S05]  /*35650*/  @!P0 IMAD R21, R10, -0x10001, R3 ;  /* 0xfffeffff0a158824 */ /* 0x000fca00078e0203 */
[----:B------:R0:W-:Y:S04]  /*35660*/  STG.E [R6.64+-0x10], R21 ;  /* 0xfffff01506007986 */ /* 0x0001e8000c101908 */
[----:B------:R-:W4:Y:S02]  /*35670*/  LDG.E R3, [R14.64+-0xc] ;  /* 0xfffff4080e037981 */ /* 0x000f24000c1e1900 */
[----:B----4-:R-:W-:-:S04]  /*35680*/  ISETP.NE.AND P0, PT, R3, 0x10000, PT ;  /* 0x000100000300780c */ /* 0x010fc80003f05270 */
[----:B---3--:R-:W-:-:S13]  /*35690*/  ISETP.EQ.AND P0, PT, R4, 0x10000, !P0 ;  /* 0x000100000400780c */ /* 0x008fda0004702270 */
[----:B------:R-:W-:-:S04]  /*356a0*/  @!P0 IMAD R4, R4, R3, RZ ;  /* 0x0000000304048224 */ /* 0x000fc800078e02ff */
[----:B------:R-:W-:Y:S01]  /*356b0*/  @!P0 IMAD.WIDE.U32 R10, R4, -0xffff, RZ ;  /* 0xffff0001040a8825 */ /* 0x000fe200078e00ff */
[----:B------:R-:W-:-:S04]  /*356c0*/  MOV R3, 0x1 ;  /* 0x0000000100037802 */ /* 0x000fc80000000f00 */
[----:B------:R-:W-:-:S05]  /*356d0*/  @!P0 SHF.R.U32.HI R11, RZ, 0x10, R11 ;  /* 0x00000010ff0b8819 */ /* 0x000fca000001160b */
[----:B------:R-:W-:Y:S02]  /*356e0*/  @!P0 IMAD R3, R11, -0x10001, R4 ;  /* 0xfffeffff0b038824 */ /* 0x000fe400078e0204 */
[----:B------:R-:W3:Y:S04]  /*356f0*/  LDG.E R4, [R6.64+-0x8] ;  /* 0xfffff80806047981 */ /* 0x000ee8000c1e1900 */
[----:B------:R4:W-:Y:S04]  /*35700*/  STG.E [R6.64+-0xc], R3 ;  /* 0xfffff40306007986 */ /* 0x0009e8000c101908 */
[----:B------:R-:W5:Y:S01]  /*35710*/  LDG.E R11, [R14.64+-0x8] ;  /* 0xfffff8080e0b7981 */ /* 0x000f62000c1e1900 */
[----:B0-----:R-:W-:Y:S01]  /*35720*/  IMAD.MOV.U32 R21, RZ, RZ, 0x1 ;  /* 0x00000001ff157424 */ /* 0x001fe200078e00ff */
[----:B-----5:R-:W-:-:S04]  /*35730*/  ISETP.NE.AND P0, PT, R11, 0x10000, PT ;  /* 0x000100000b00780c */ /* 0x020fc80003f05270 */
[----:B---3--:R-:W-:-:S13]  /*35740*/  ISETP.EQ.AND P0, PT, R4, 0x10000, !P0 ;  /* 0x000100000400780c */ /* 0x008fda0004702270 */
[----:B------:R-:W-:-:S04]  /*35750*/  @!P0 IMAD R4, R4, R11, RZ ;  /* 0x0000000b04048224 */ /* 0x000fc800078e02ff */
[----:B------:R-:W-:-:S05]  /*35760*/  @!P0 IMAD.WIDE.U32 R10, R4, -0xffff, RZ ;  /* 0xffff0001040a8825 */ /* 0x000fca00078e00ff */
[----:B------:R-:W-:-:S05]  /*35770*/  @!P0 SHF.R.U32.HI R11, RZ, 0x10, R11 ;  /* 0x00000010ff0b8819 */ /* 0x000fca000001160b */
[----:B------:R-:W-:Y:S02]  /*35780*/  @!P0 IMAD R21, R11, -0x10001, R4 ;  /* 0xfffeffff0b158824 */ /* 0x000fe400078e0204 */
[----:B------:R-:W3:Y:S04]  /*35790*/  LDG.E R4, [R6.64+-0x4] ;  /* 0xfffffc0806047981 */ /* 0x000ee8000c1e1900 */
[----:B------:R0:W-:Y:S04]  /*357a0*/  STG.E [R6.64+-0x8], R21 ;  /* 0xfffff81506007986 */ /* 0x0001e8000c101908 */
[----:B----4-:R-:W4:Y:S02]  /*357b0*/  LDG.E R3, [R14.64+-0x4] ;  /* 0xfffffc080e037981 */ /* 0x010f24000c1e1900 */
[----:B----4-:R-:W-:-:S04]  /*357c0*/  ISETP.NE.AND P0, PT, R3, 0x10000, PT ;  /* 0x000100000300780c */ /* 0x010fc80003f05270 */
[----:B---3--:R-:W-:-:S13]  /*357d0*/  ISETP.EQ.AND P0, PT, R4, 0x10000, !P0 ;  /* 0x000100000400780c */ /* 0x008fda0004702270 */
[----:B------:R-:W-:-:S04]  /*357e0*/  @!P0 IMAD R4, R4, R3, RZ ;  /* 0x0000000304048224 */ /* 0x000fc800078e02ff */
[----:B------:R-:W-:Y:S01]  /*357f0*/  @!P0 IMAD.WIDE.U32 R10, R4, -0xffff, RZ ;  /* 0xffff0001040a8825 */ /* 0x000fe200078e00ff */
[----:B------:R-:W-:-:S04]  /*35800*/  MOV R3, 0x1 ;  /* 0x0000000100037802 */ /* 0x000fc80000000f00 */
[----:B------:R-:W-:-:S05]  /*35810*/  @!P0 SHF.R.U32.HI R11, RZ, 0x10, R11 ;  /* 0x00000010ff0b8819 */ /* 0x000fca000001160b */
[----:B------:R-:W-:Y:S02]  /*35820*/  @!P0 IMAD R3, R11, -0x10001, R4 ;  /* 0xfffeffff0b038824 */ /* 0x000fe400078e0204 */
[----:B------:R-:W3:Y:S04]  /*35830*/  LDG.E R4, [R6.64] ;  /* 0x0000000806047981 */ /* 0x000ee8000c1e1900 */
[----:B------:R4:W-:Y:S04]  /*35840*/  STG.E [R6.64+-0x4], R3 ;  /* 0xfffffc0306007986 */ /* 0x0009e8000c101908 */
[----:B------:R-:W5:Y:S01]  /*35850*/  LDG.E R11, [R14.64] ;  /* 0x000000080e0b7981 */ /* 0x000f62000c1e1900 */
[----:B0-----:R-:W-:Y:S01]  /*35860*/  IMAD.MOV.U32 R21, RZ, RZ, 0x1 ;  /* 0x00000001ff157424 */ /* 0x001fe200078e00ff */
[----:B-----5:R-:W-:-:S04]  /*35870*/  ISETP.NE.AND P0, PT, R11, 0x10000, PT ;  /* 0x000100000b00780c */ /* 0x020fc80003f05270 */
[----:B---3--:R-:W-:-:S13]  /*35880*/  ISETP.EQ.AND P0, PT, R4, 0x10000, !P0 ;  /* 0x000100000400780c */ /* 0x008fda0004702270 */
[----:B------:R-:W-:-:S04]  /*35890*/  @!P0 IMAD R4, R4, R11, RZ ;  /* 0x0000000b04048224 */ /* 0x000fc800078e02ff */
[----:B------:R-:W-:-:S05]  /*358a0*/  @!P0 IMAD.WIDE.U32 R10, R4, -0xffff, RZ ;  /* 0xffff0001040a8825 */ /* 0x000fca00078e00ff */
[----:B------:R-:W-:-:S05]  /*358b0*/  @!P0 SHF.R.U32.HI R11, RZ, 0x10, R11 ;  /* 0x00000010ff0b8819 */ /* 0x000fca000001160b */
[----:B------:R-:W-:Y:S02]  /*358c0*/  @!P0 IMAD R21, R11, -0x10001, R4 ;  /* 0xfffeffff0b158824 */ /* 0x000fe400078e0204 */
[----:B------:R-:W3:Y:S04]  /*358d0*/  LDG.E R4, [R6.64+0x4] ;  /* 0x0000040806047981 */ /* 0x000ee8000c1e1900 */
[----:B------:R0:W-:Y:S04]  /*358e0*/  STG.E [R6.64], R21 ;  /* 0x0000001506007986 */ /* 0x0001e8000c101908 */
[----:B----4-:R-:W4:Y:S02]  /*358f0*/  LDG.E R3, [R14.64+0x4] ;  /* 0x000004080e037981 */ /* 0x010f24000c1e1900 */
[----:B----4-:R-:W-:-:S04]  /*35900*/  ISETP.NE.AND P0, PT, R3, 0x10000, PT ;  /* 0x000100000300780c */ /* 0x010fc80003f05270 */
[----:B---3--:R-:W-:-:S13]  /*35910*/  ISETP.EQ.AND P0, PT, R4, 0x10000, !P0 ;  /* 0x000100000400780c */ /* 0x008fda0004702270 */
[----:B------:R-:W-:-:S04]  /*35920*/  @!P0 IMAD R4, R4, R3, RZ ;  /* 0x0000000304048224 */ /* 0x000fc800078e02ff */
[----:B------:R-:W-:Y:S01]  /*35930*/  @!P0 IMAD.WIDE.U32 R10, R4, -0xffff, RZ ;  /* 0xffff0001040a8825 */ /* 0x000fe200078e00ff */
[----:B------:R-:W-:-:S04]  /*35940*/  MOV R3, 0x1 ;  /* 0x0000000100037802 */ /* 0x000fc80000000f00 */
[----:B------:R-:W-:-:S05]  /*35950*/  @!P0 SHF.R.U32.HI R11, RZ, 0x10, R11 ;  /* 0x00000010ff0b8819 */ /* 0x000fca000001160b */
[----:B------:R-:W-:Y:S02]  /*35960*/  @!P0 IMAD R3, R11, -0x10001, R4 ;  /* 0xfffeffff0b038824 */ /* 0x000fe400078e0204 */
[----:B------:R-:W3:Y:S04]  /*35970*/  LDG.E R4, [R6.64+0x8] ;  /* 0x0000080806047981 */ /* 0x000ee8000c1e1900 */
[----:B------:R4:W-:Y:S04]  /*35980*/  STG.E [R6.64+0x4], R3 ;  /* 0x0000040306007986 */ /* 0x0009e8000c101908 */
[----:B------:R-:W5:Y:S01]  /*35990*/  LDG.E R11, [R14.64+0x8] ;  /* 0x000008080e0b7981 */ /* 0x000f62000c1e1900 */
        /* <DEDUP_REMOVED lines=8> */
[----:B------:R0:W-:Y:S04]  /*35a20*/  STG.E [R6.64+0x8], R21 ;  /* 0x0000081506007986 */ /* 0x0001e8000c101908 */
[----:B----4-:R4:W5:Y:S01]  /*35a30*/  LDG.E R3, [R14.64+0xc] ;  /* 0x00000c080e037981 */ /* 0x010962000c1e1900 */
[----:B------:R-:W-:-:S04]  /*35a40*/  IADD3 R0, R0, 0x8, RZ ;  /* 0x0000000800007810 */ /* 0x000fc80007ffe0ff */
[----:B------:R-:W-:Y:S02]  /*35a50*/  ISETP.NE.AND P2, PT, R0, 0x10000, PT ;  /* 0x000100000000780c */ /* 0x000fe40003f45270 */
[----:B------:R-:W-:-:S04]  /*35a60*/  IADD3 R8, P1, R14, 0x20, RZ ;  /* 0x000000200e087810 */ /* 0x000fc80007f3e0ff */
[----:B----4-:R-:W-:Y:S02]  /*35a70*/  IADD3.X R15, RZ, R15, RZ, P1, !PT ;  /* 0x0000000fff0f7210 */ /* 0x010fe40000ffe4ff */
[----:B-----5:R-:W-:-:S04]  /*35a80*/  ISETP.NE.AND P0, PT, R3, 0x10000, PT ;  /* 0x000100000300780c */ /* 0x020fc80003f05270 */
[----:B---3--:R-:W-:-:S13]  /*35a90*/  ISETP.EQ.AND P0, PT, R4, 0x10000, !P0 ;  /* 0x000100000400780c */ /* 0x008fda0004702270 */
[----:B------:R-:W-:-:S04]  /*35aa0*/  @!P0 IMAD R4, R4, R3, RZ ;  /* 0x0000000304048224 */ /* 0x000fc800078e02ff */
[----:B------:R-:W-:Y:S01]  /*35ab0*/  @!P0 IMAD.WIDE.U32 R10, R4, -0xffff, RZ ;  /* 0xffff0001040a8825 */ /* 0x000fe200078e00ff */
[----:B------:R-:W-:-:S04]  /*35ac0*/  MOV R3, 0x1 ;  /* 0x0000000100037802 */ /* 0x000fc80000000f00 */
[----:B------:R-:W-:-:S05]  /*35ad0*/  @!P0 SHF.R.U32.HI R11, RZ, 0x10, R11 ;  /* 0x00000010ff0b8819 */ /* 0x000fca000001160b */
[----:B------:R-:W-:Y:S01]  /*35ae0*/  @!P0 IMAD R3, R11, -0x10001, R4 ;  /* 0xfffeffff0b038824 */ /* 0x000fe200078e0204 */
[----:B------:R-:W-:-:S04]  /*35af0*/  IADD3 R4, P0, R6, 0x20, RZ ;  /* 0x0000002006047810 */ /* 0x000fc80007f1e0ff */
[----:B------:R0:W-:Y:S01]  /*35b00*/  STG.E [R6.64+0xc], R3 ;  /* 0x00000c0306007986 */ /* 0x0001e2000c101908 */
[----:B------:R-:W-:Y:S01]  /*35b10*/  IMAD.X R11, RZ, RZ, R7, P0 ;  /* 0x000000ffff0b7224 */ /* 0x000fe200000e0607 */
[----:B------:R-:W-:Y:S05]  /*35b20*/  @P2 BRA `(.L_x_267) ;  /* 0xfffffa6000002947 */ /* 0x000fea000383ffff */
[----:B0-----:R-:W-:-:S04]  /*35b30*/  MOV R3, RZ ;  /* 0x000000ff00037202 */ /* 0x001fc80000000f00 */
.L_x_268:
[----:B------:R-:W-:Y:S01]  /*35b40*/  MOV R10, 0x4 ;  /* 0x00000004000a7802 */ /* 0x000fe20000000f00 */
[----:B------:R-:W-:-:S04]  /*35b50*/  IMAD.WIDE.U32 R6, R3, 0x4, R16 ;  /* 0x0000000403067825 */ /* 0x000fc800078e0010 */
[----:B------:R-:W-:Y:S01]  /*35b60*/  IMAD.WIDE.U32 R10, R3, R10, c[0x0][0x1c0] ;  /* 0x00007000030a7625 */ /* 0x000fe200078e000a */
[----:B--2---:R-:W2:Y:S04]  /*35b70*/  LDG.E R25, [R6.64] ;  /* 0x0000000806197981 */ /* 0x004ea8000c1e1900 */
[----:B------:R-:W3:Y:S02]  /*35b80*/  LDG.E R15, [R10.64+0x3fffc] ;  /* 0x03fffc080a0f7981 */ /* 0x000ee4000c1e1900 */
[----:B---3--:R-:W-:-:S05]  /*35b90*/  IMAD.WIDE.U32 R14, R15, 0x4, R18 ;  /* 0x000000040f0e7825 */ /* 0x008fca00078e0012 */
[----:B--2---:R0:W-:Y:S04]  /*35ba0*/  STG.E [R14.64], R25 ;  /* 0x000000190e007986 */ /* 0x0041e8000c101908 */
        /* <DEDUP_REMOVED lines=64> */
.L_x_280:
        /* <DEDUP_REMOVED lines=12> */
[----:B-12---:R-:W-:Y:S05]  /*36070*/  @!P0 BRA `(.L_x_269) ;  /* 0x00000d4000008947 */ /* 0x006fea0003800000 */
[----:B------:R-:W-:Y:S01]  /*36080*/  IMAD.IADD R8, R7, 0x1, -R8 ;  /* 0x0000000107087824 */ /* 0x000fe200078e0a08 */
[----:B------:R-:W-:Y:S02]  /*36090*/  IADD3 R10, R3, 0x3, RZ ;  /* 0x00000003030a7810 */ /* 0x000fe40007ffe0ff */
[----:B------:R-:W-:-:S02]  /*360a0*/  MOV R12, RZ ;  /* 0x000000ff000c7202 */ /* 0x000fc40000000f00 */
.L_x_273:
[----:B------:R-:W-:Y:S01]  /*360b0*/  ISETP.GE.U32.AND P0, PT, R6, 0x3, PT ;  /* 0x000000030600780c */ /* 0x000fe20003f06070 */
[----:B------:R-:W-:Y:S01]  /*360c0*/  UMOV UR4, URZ ;  /* 0x0000003f00047c82 */ /* 0x000fe20008000000 */
[----:B------:R-:W-:Y:S01]  /*360d0*/  ISETP.NE.AND P2, PT, R7, RZ, PT ;  /* 0x000000ff0700720c */ /* 0x000fe20003f45270 */
[----:B--2---:R-:W-:-:S10]  /*360e0*/  IMAD.MOV.U32 R29, RZ, RZ, 0x1 ;  /* 0x00000001ff1d7424 */ /* 0x004fd400078e00ff */
[----:B01----:R-:W-:Y:S05]  /*360f0*/  @!P0 BRA `(.L_x_270) ;  /* 0x0000076000008947 */ /* 0x003fea0003800000 */
[----:B------:R-:W-:Y:S01]  /*36100*/  IADD3 R14, R12, 0x1, RZ ;  /* 0x000000010c0e7810 */ /* 0x000fe20007ffe0ff */
[----:B------:R-:W-:Y:S01]  /*36110*/  IMAD.IADD R11, R10, 0x1, R12 ;  /* 0x000000010a0b7824 */ /* 0x000fe200078e020c */
[----:B-1----:R-:W-:Y:S01]  /*36120*/  IADD3 R16, R12, 0x3, RZ ;  /* 0x000000030c107810 */ /* 0x002fe20007ffe0ff */
[----:B------:R-:W-:Y:S01]  /*36130*/  UMOV UR4, URZ ;  /* 0x0000003f00047c82 */ /* 0x000fe20008000000 */
[C---:B------:R-:W-:Y:S01]  /*36140*/  IADD3 R17, R3.reuse, R12, RZ ;  /* 0x0000000c03117210 */ /* 0x040fe20007ffe0ff */
[----:B------:R-:W-:-:S03]  /*36150*/  IMAD.IADD R15, R3, 0x1, R14 ;  /* 0x00000001030f7824 */ /* 0x000fc600078e020e */
.L_x_271:
[----:B0-----:R-:W-:-:S05]  /*36160*/  IADD3 R27, R17, UR4, RZ ;  /* 0x00000004111b7c10 */ /* 0x001fca000fffe0ff */
[----:B------:R-:W-:-:S05]  /*36170*/  IMAD.WIDE.U32 R26, R27, 0x4, R18 ;  /* 0x000000041b1a7825 */ /* 0x000fca00078e0012 */
[----:B------:R-:W2:Y:S01]  /*36180*/  LDG.E R22, [R26.64] ;  /* 0x000000081a167981 */ /* 0x000ea2000c1e1900 */
        /* <DEDUP_REMOVED lines=19> */
[----:B------:R-:W-:Y:S01]  /*362c0*/  STG.E [R24.64], R31 ;  /* 0x0000001f18007986 */ /* 0x000fe2000c101908 */
[----:B------:R-:W-:-:S03]  /*362d0*/  IMAD.WIDE.U32 R20, R21, 0x4, R18 ;  /* 0x0000000415147825 */ /* 0x000fc600078e0012 */
[----:B------:R0:W-:Y:S04]  /*362e0*/  STG.E [R26.64], R33 ;  /* 0x000000211a007986 */ /* 0x0001e8000c101908 */
[----:B------:R-:W2:Y:S01]  /*362f0*/  LDG.E R32, [R20.64] ;  /* 0x0000000814207981 */ /* 0x000ea2000c1e1900 */
[----:B------:R-:W-:-:S05]  /*36300*/  IADD3 R23, R14, UR4, RZ ;  /* 0x000000040e177c10 */ /* 0x000fca000fffe0ff */
        /* <DEDUP_REMOVED lines=17> */
[----:B------:R-:W-:Y:S02]  /*36420*/  SHF.R.U32.HI R31, RZ, 0x10, R25 ;  /* 0x00000010ff1f7819 */ /* 0x000fe40000011619 */
[----:B------:R-:W-:Y:S02]  /*36430*/  IADD3 R25, R11, -0x1, RZ ;  /* 0xffffffff0b197810 */ /* 0x000fe40007ffe0ff */
[----:B------:R-:W-:Y:S01]  /*36440*/  SHF.R.U32.HI R27, RZ, 0x10, R27 ;  /* 0x00000010ff1b7819 */ /* 0x000fe2000001161b */
[----:B------:R-:W-:Y:S02]  /*36450*/  IMAD R31, R31, -0x10001, R28 ;  /* 0xfffeffff1f1f7824 */ /* 0x000fe400078e021c */
[----:B------:R-:W-:-:S03]  /*36460*/  IMAD.WIDE.U32 R24, R25, 0x4, R18 ;  /* 0x0000000419187825 */ /* 0x000fc600078e0012 */
[----:B------:R0:W-:Y:S01]  /*36470*/  STG.E [R22.64], R31 ;  /* 0x0000001f16007986 */ /* 0x0001e2000c101908 */
[----:B------:R-:W-:-:S05]  /*36480*/  IMAD R33, R27, -0x10001, R30 ;  /* 0xfffeffff1b217824 */ /* 0x000fca00078e021e */
[----:B------:R1:W-:Y:S04]  /*36490*/  STG.E [R20.64], R33 ;  /* 0x0000002114007986 */ /* 0x0003e8000c101908 */
[----:B------:R-:W2:Y:S01]  /*364a0*/  LDG.E R32, [R24.64] ;  /* 0x0000000818207981 */ /* 0x000ea2000c1e1900 */
[----:B------:R-:W-:-:S05]  /*364b0*/  IADD3 R27, R16, -0x1, RZ ;  /* 0xffffffff101b7810 */ /* 0x000fca0007ffe0ff */
        /* <DEDUP_REMOVED lines=24> */
[----:B------:R-:W2:Y:S01]  /*36640*/  LDG.E R32, [R20.64] ;  /* 0x0000000814207981 */ /* 0x000ea2000c1e1900 */
[----:B------:R-:W-:-:S05]  /*36650*/  IMAD.WIDE.U32 R22, R16, 0x4, R18 ;  /* 0x0000000410167825 */ /* 0x000fca00078e0012 */
[----:B------:R-:W3:Y:S01]  /*36660*/  LDG.E R37, [R22.64] ;  /* 0x0000000816257981 */ /* 0x000ee2000c1e1900 */
[----:B------:R-:W-:Y:S01]  /*36670*/  IMAD R30, R4, R29, RZ ;  /* 0x0000001d041e7224 */ /* 0x000fe200078e02ff */
[----:B------:R-:W-:Y:S01]  /*36680*/  UIADD3 UR4, UR4, 0x4, URZ ;  /* 0x0000000404047890 */ /* 0x000fe2000fffe03f */
[----:B------:R-:W-:Y:S02]  /*36690*/  IADD3 R11, R11, 0x4, RZ ;  /* 0x000000040b0b7810 */ /* 0x000fe40007ffe0ff */
[----:B------:R-:W-:Y:S01]  /*366a0*/  IMAD.WIDE.U32 R28, R30, -0xffff, RZ ;  /* 0xffff00011e1c7825 */ /* 0x000fe200078e00ff */
[----:B------:R-:W-:-:S04]  /*366b0*/  IADD3 R16, R16, 0x4, RZ ;  /* 0x0000000410107810 */ /* 0x000fc80007ffe0ff */
        /* <DEDUP_REMOVED lines=9> */
[----:B---3--:R-:W-:Y:S02]  /*36750*/  IADD3 R29, -R24, 0x10001, R37 ;  /* 0x00010001181d7810 */ /* 0x008fe40007ffe125 */
[----:B------:R-:W-:-:S03]  /*36760*/  IADD3 R28, R37, R24, RZ ;  /* 0x00000018251c7210 */ /* 0x000fc60007ffe0ff */
[----:B------:R-:W-:-:S04]  /*36770*/  IMAD.WIDE.U32 R26, R29, -0xffff, RZ ;  /* 0xffff00011d1a7825 */ /* 0x000fc800078e00ff */
[----:B------:R-:W-:Y:S01]  /*36780*/  IMAD.WIDE.U32 R24, R28, -0xffff, RZ ;  /* 0xffff00011c187825 */ /* 0x000fe200078e00ff */
[----:B------:R-:W-:-:S04]  /*36790*/  SHF.R.U32.HI R26, RZ, 0x10, R27 ;  /* 0x00000010ff1a7819 */ /* 0x000fc8000001161b */
[----:B------:R-:W-:Y:S01]  /*367a0*/  SHF.R.U32.HI R25, RZ, 0x10, R25 ;  /* 0x00000010ff197819 */ /* 0x000fe20000011619 */
[----:B------:R-:W-:Y:S02]  /*367b0*/  IMAD R31, R26, -0x10001, R29 ;  /* 0xfffeffff1a1f7824 */ /* 0x000fe400078e021d */
[----:B------:R-:W-:Y:S02]  /*367c0*/  IMAD R29, R4, R35, RZ ;  /* 0x00000023041d7224 */ /* 0x000fe400078e02ff */
[----:B------:R-:W-:Y:S02]  /*367d0*/  IMAD R27, R25, -0x10001, R28 ;  /* 0xfffeffff191b7824 */ /* 0x000fe400078e021c */
[----:B------:R-:W-:Y:S01]  /*367e0*/  IMAD.WIDE.U32 R24, R29, -0xffff, RZ ;  /* 0xffff00011d187825 */ /* 0x000fe200078e00ff */
[----:B------:R-:W-:Y:S02]  /*367f0*/  IADD3 R24, R8, UR4, RZ ;  /* 0x0000000408187c10 */ /* 0x000fe4000fffe0ff */
[----:B------:R0:W-:Y:S02]  /*36800*/  STG.E [R22.64], R27 ;  /* 0x0000001b16007986 */ /* 0x0001e4000c101908 */
[----:B------:R-:W-:-:S02]  /*36810*/  ISETP.NE.AND P0, PT, R24, RZ, PT ;  /* 0x000000ff1800720c */ /* 0x000fc40003f05270 */
[----:B------:R-:W-:Y:S01]  /*36820*/  SHF.R.U32.HI R26, RZ, 0x10, R25 ;  /* 0x00000010ff1a7819 */ /* 0x000fe20000011619 */
[----:B------:R0:W-:Y:S04]  /*36830*/  STG.E [R20.64], R31 ;  /* 0x0000001f14007986 */ /* 0x0001e8000c101908 */
[----:B------:R-:W-:-:S06]  /*36840*/  IMAD R29, R26, -0x10001, R29 ;  /* 0xfffeffff1a1d7824 */ /* 0x000fcc00078e021d */
[----:B------:R-:W-:Y:S05]  /*36850*/  @P0 BRA `(.L_x_271) ;  /* 0xfffff90000000947 */ /* 0x000fea000383ffff */
.L_x_270:
[----:B------:R-:W-:Y:S05]  /*36860*/  @!P2 BRA `(.L_x_272) ;  /* 0x000005100000a947 */ /* 0x000fea0003800000 */
[----:B------:R-:W-:-:S04]  /*36870*/  IADD3 R11, R12, UR4, RZ ;  /* 0x000000040c0b7c10 */ /* 0x000fc8000fffe0ff */
[----:B-1----:R-:W-:-:S05]  /*36880*/  IADD3 R17, R3, R11, RZ ;  /* 0x0000000b03117210 */ /* 0x002fca0007ffe0ff */
        /* <DEDUP_REMOVED lines=45> */
[----:B------:R-:W-:-:S03]  /*36b60*/  SHF.R.U32.HI R23, RZ, 0x10, R23 ;  /* 0x00000010ff177819 */ /* 0x000fc60000011617 */
[----:B------:R-:W-:Y:S01]  /*36b70*/  IMAD R22, R4, R29, RZ ;  /* 0x0000001d04167224 */ /* 0x000fe200078e02ff */
        /* <DEDUP_REMOVED lines=9> */
[----:B------:R-:W-:-:S04]  /*36c10*/  IADD3 R11, R11, 0x2, RZ ;  /* 0x000000020b0b7810 */ /* 0x000fc80007ffe0ff */
        /* <DEDUP_REMOVED lines=22> */
.L_x_272:
[----:B------:R-:W-:-:S04]  /*36d80*/  LEA R12, R3, R12, 0x1 ;  /* 0x0000000c030c7211 */ /* 0x000fc800078e08ff */
[----:B------:R-:W-:-:S13]  /*36d90*/  ISETP.GE.U32.AND P0, PT, R12, 0x10000, PT ;  /* 0x000100000c00780c */ /* 0x000fda0003f06070 */
[----:B------:R-:W-:Y:S05]  /*36da0*/  @!P0 BRA `(.L_x_273) ;  /* 0xfffff30000008947 */ /* 0x000fea000383ffff */
[----:B------:R-:W-:Y:S05]  /*36db0*/  BRA `(.L_x_274) ;  /* 0x00000a2000007947 */ /* 0x000fea0003800000 */
.L_x_269:
[----:B------:R-:W-:Y:S02]  /*36dc0*/  IADD3 R4, R8, -R7, RZ ;  /* 0x8000000708047210 */ /* 0x000fe40007ffe0ff */
[----:B------:R-:W-:-:S02]  /*36dd0*/  MOV R8, RZ ;  /* 0x000000ff00087202 */ /* 0x000fc40000000f00 */
.L_x_278:
[----:B------:R-:W-:Y:S01]  /*36de0*/  ISETP.GE.U32.AND P0, PT, R6, 0x3, PT ;  /* 0x000000030600780c */ /* 0x000fe20003f06070 */
[----:B------:R-:W-:Y:S01]  /*36df0*/  UMOV UR4, URZ ;  /* 0x0000003f00047c82 */ /* 0x000fe20008000000 */
[----:B------:R-:W-:-:S11]  /*36e00*/  ISETP.NE.AND P2, PT, R7, RZ, PT ;  /* 0x000000ff0700720c */ /* 0x000fd60003f45270 */
[----:B0-2---:R-:W-:Y:S05]  /*36e10*/  @!P0 BRA `(.L_x_275) ;  /* 0x0000058000008947 */ /* 0x005fea0003800000 */
[----:B------:R-:W-:Y:S01]  /*36e20*/  MOV R10, R4 ;  /* 0x00000004000a7202 */ /* 0x000fe20000000f00 */
[----:B------:R-:W-:-:S02]  /*36e30*/  UMOV UR4, URZ ;  /* 0x0000003f00047c82 */ /* 0x000fc40008000000 */
.L_x_276:
[----:B0-----:R-:W-:-:S04]  /*36e40*/  IADD3 R11, R8, UR4, RZ ;  /* 0x00000004080b7c10 */ /* 0x001fc8000fffe0ff */
[----:B--2---:R-:W-:-:S05]  /*36e50*/  IADD3 R15, R3, R11, RZ ;  /* 0x0000000b030f7210 */ /* 0x004fca0007ffe0ff */
[----:B------:R-:W-:-:S05]  /*36e60*/  IMAD.WIDE.U32 R14, R15, 0x4, R18 ;  /* 0x000000040f0e7825 */ /* 0x000fca00078e0012 */
[----:B------:R-:W2:Y:S01]  /*36e70*/  LDG.E R12, [R14.64] ;  /* 0x000000080e0c7981 */ /* 0x000ea2000c1e1900 */
[----:B-1----:R-:W-:-:S05]  /*36e80*/  IMAD.WIDE.U32 R16, R11, 0x4, R18 ;  /* 0x000000040b107825 */ /* 0x002fca00078e0012 */
        /* <DEDUP_REMOVED lines=25> */
[----:B------:R-:W-:-:S04]  /*37020*/  @P0 IMAD R12, R25, -0x10001, R26 ;  /* 0xfffeffff190c0824 */ /* 0x000fc800078e021a */
[----:B---3--:R-:W-:Y:S01]  /*37030*/  IMAD.IADD R24, R31, 0x1, R12 ;  /* 0x000000011f187824 */ /* 0x008fe200078e020c */
[----:B------:R-:W-:-:S03]  /*37040*/  IADD3 R12, -R12, 0x10001, R31 ;  /* 0x000100010c0c7810 */ /* 0x000fc60007ffe11f */
[----:B0-----:R-:W-:-:S04]  /*37050*/  IMAD.WIDE.U32 R14, R24, -0xffff, RZ ;  /* 0xffff0001180e7825 */ /* 0x001fc800078e00ff */
        /* <DEDUP_REMOVED lines=13> */
[----:B------:R-:W-:-:S05]  /*37130*/  IADD3 R11, R11, 0x3, RZ ;  /* 0x000000030b0b7810 */ /* 0x000fca0007ffe0ff */
[----:B0-----:R-:W-:-:S04]  /*37140*/  IMAD.IADD R21, R3, 0x1, R11 ;  /* 0x0000000103157824 */ /* 0x001fc800078e020b */
        /* <DEDUP_REMOVED lines=16> */
[----:B------:R-:W3:Y:S01]  /*37250*/  LDG.E R26, [R22.64] ;  /* 0x00000008161a7981 */ /* 0x000ee2000c1e1900 */
        /* <DEDUP_REMOVED lines=9> */
[----:B---3--:R-:W-:Y:S02]  /*372f0*/  IADD3 R12, R26, R11, RZ ;  /* 0x0000000b1a0c7210 */ /* 0x008fe40007ffe0ff */
        /* <DEDUP_REMOVED lines=10> */
.L_x_275:
[----:B------:R-:W-:Y:S05]  /*373a0*/  @!P2 BRA `(.L_x_277) ;  /* 0x000004000000a947 */ /* 0x000fea0003800000 */
[----:B------:R-:W-:-:S04]  /*373b0*/  IADD3 R12, R8, UR4, RZ ;  /* 0x00000004080c7c10 */ /* 0x000fc8000fffe0ff */
[----:B0-2---:R-:W-:-:S05]  /*373c0*/  IADD3 R15, R3, R12, RZ ;  /* 0x0000000c030f7210 */ /* 0x005fca0007ffe0ff */
[----:B------:R-:W-:-:S05]  /*373d0*/  IMAD.WIDE.U32 R14, R15, 0x4, R18 ;  /* 0x000000040f0e7825 */ /* 0x000fca00078e0012 */
[----:B------:R-:W2:Y:S01]  /*373e0*/  LDG.E R20, [R14.64] ;  /* 0x000000080e147981 */ /* 0x000ea2000c1e1900 */
[----:B------:R-:W-:-:S05]  /*373f0*/  IMAD.WIDE.U32 R10, R12, 0x4, R18 ;  /* 0x000000040c0a7825 */ /* 0x000fca00078e0012 */
[----:B------:R-:W3:Y:S01]  /*37400*/  LDG.E R21, [R10.64] ;  /* 0x000000080a157981 */ /* 0x000ee2000c1e1900 */
[----:B------:R-:W-:Y:S01]  /*37410*/  ISETP.NE.AND P0, PT, R7, 0x1, PT ;  /* 0x000000010700780c */ /* 0x000fe20003f05270 */
[----:B-12---:R-:W-:-:S05]  /*37420*/  IMAD.WIDE.U32 R16, R20, -0xffff, RZ ;  /* 0xffff000114107825 */ /* 0x006fca00078e00ff */
        /* <DEDUP_REMOVED lines=56> */
.L_x_277:
[----:B------:R-:W-:-:S04]  /*377b0*/  LEA R8, R3, R8, 0x1 ;  /* 0x0000000803087211 */ /* 0x000fc800078e08ff */
[----:B------:R-:W-:-:S13]  /*377c0*/  ISETP.GE.U32.AND P0, PT, R8, 0x10000, PT ;  /* 0x000100000800780c */ /* 0x000fda0003f06070 */
[----:B------:R-:W-:Y:S05]  /*377d0*/  @!P0 BRA `(.L_x_278) ;  /* 0xfffff60000008947 */ /* 0x000fea000383ffff */
.L_x_274:
[----:B------:R-:W-:Y:S01]  /*377e0*/  @P1 CALL.REL.NOINC `(.L_x_279) ;  /* 0x0000001000001944 */ /* 0x000fe20003c00000 */
[----:B------:R-:W-:Y:S05]  /*377f0*/  BRA `(.L_x_280) ;  /* 0xffffe7b000007947 */ /* 0x000fea000383ffff */
.L_x_279:
[----:B0-----:R-:W-:Y:S02]  /*37800*/  IMAD.MOV.U32 R10, RZ, RZ, c[0x0][0x1d0] ;  /* 0x00007400ff0a7624 */ /* 0x001fe400078e00ff */
[----:B------:R-:W-:-:S05]  /*37810*/  IMAD.MOV.U32 R11, RZ, RZ, c[0x0][0x1d4] ;  /* 0x00007500ff0b7624 */ /* 0x000fca00078e00ff */
[----:B------:R-:W3:Y:S02]  /*37820*/  LDG.E R10, [R10.64+0x40000] ;  /* 0x040000080a0a7981 */ /* 0x000ee4000c1e1900 */
[----:B---3--:R-:W-:Y:S01]  /*37830*/  IMAD.WIDE.U32 R6, R10, -0xffff, RZ ;  /* 0xffff00010a067825 */ /* 0x008fe200078e00ff */
[----:B------:R-:W-:-:S04]  /*37840*/  IADD3 R6, P1, R13, c[0x0][0x1a8], RZ ;  /* 0x00006a000d067a10 */ /* 0x000fc80007f3e0ff */
[----:B------:R-:W-:-:S05]  /*37850*/  SHF.R.U32.HI R7, RZ, 0x10, R7 ;  /* 0x00000010ff077819 */ /* 0x000fca0000011607 */
[----:B------:R-:W-:Y:S01]  /*37860*/  IMAD R0, R7, -0x10001, R10 ;  /* 0xfffeffff07007824 */ /* 0x000fe200078e020a */
[----:B------:R-:W-:-:S04]  /*37870*/  IADD3.X R7, R9, c[0x0][0x1ac], RZ, P1, !PT ;  /* 0x00006b0009077a10 */ /* 0x000fc80000ffe4ff */
[----:B------:R-:W-:-:S13]  /*37880*/  ISETP.NE.AND P0, PT, R0, 0x10000, PT ;  /* 0x000100000000780c */ /* 0x000fda0003f05270 */
[----:B------:R-:W-:Y:S05]  /*37890*/  @!P0 BRA `(.L_x_281) ;  /* 0x000006b000008947 */ /* 0x000fea0003800000 */
[----:B------:R-:W3:Y:S04]  /*378a0*/  LDG.E R9, [R6.64+-0xc] ;  /* 0xfffff40806097981 */ /* 0x000ee8000c1e1900 */
[----:B------:R-:W4:Y:S04]  /*378b0*/  LDG.E R11, [R6.64+-0x8] ;  /* 0xfffff808060b7981 */ /* 0x000f28000c1e1900 */
[----:B------:R-:W5:Y:S04]  /*378c0*/  LDG.E R3, [R6.64+-0x10] ;  /* 0xfffff00806037981 */ /* 0x000f68000c1e1900 */
[----:B--2---:R-:W2:Y:S04]  /*378d0*/  LDG.E R15, [R6.64+-0x4] ;  /* 0xfffffc08060f7981 */ /* 0x004ea8000c1e1900 */
[----:B------:R-:W2:Y:S04]  /*378e0*/  LDG.E R23, [R6.64] ;  /* 0x0000000806177981 */ /* 0x000ea8000c1e1900 */
[----:B------:R-:W2:Y:S04]  /*378f0*/  LDG.E R25, [R6.64+0x4] ;  /* 0x0000040806197981 */ /* 0x000ea8000c1e1900 */
[----:B------:R-:W2:Y:S04]  /*37900*/  LDG.E R27, [R6.64+0x8] ;  /* 0x00000808061b7981 */ /* 0x000ea8000c1e1900 */
[----:B------:R-:W2:Y:S01]  /*37910*/  LDG.E R29, [R6.64+0xc] ;  /* 0x00000c08061d7981 */ /* 0x000ea2000c1e1900 */
[----:B---3--:R-:W-:-:S02]  /*37920*/  IMAD R4, R0, R9, RZ ;  /* 0x0000000900047224 */ /* 0x008fc400078e02ff */
[----:B----4-:R-:W-:Y:S02]  /*37930*/  IMAD R14, R0, R11, RZ ;  /* 0x0000000b000e7224 */ /* 0x010fe400078e02ff */
[----:B------:R-:W-:-:S04]  /*37940*/  IMAD.WIDE.U32 R10, R4, -0xffff, RZ ;  /* 0xffff0001040a7825 */ /* 0x000fc800078e00ff */
[----:B-----5:R-:W-:Y:S01]  /*37950*/  IMAD R3, R0, R3, RZ ;  /* 0x0000000300037224 */ /* 0x020fe200078e02ff */
[----:B------:R-:W-:Y:S01]  /*37960*/  SHF.R.U32.HI R11, RZ, 0x10, R11 ;  /* 0x00000010ff0b7819 */ /* 0x000fe2000001160b */
[----:B------:R-:W-:-:S04]  /*37970*/  IMAD.WIDE.U32 R12, R14, -0xffff, RZ ;  /* 0xffff00010e0c7825 */ /* 0x000fc800078e00ff */
[----:B------:R-:W-:Y:S01]  /*37980*/  IMAD.WIDE.U32 R8, R3, -0xffff, RZ ;  /* 0xffff000103087825 */ /* 0x000fe200078e00ff */
[----:B------:R-:W-:-:S03]  /*37990*/  SHF.R.U32.HI R13, RZ, 0x10, R13 ;  /* 0x00000010ff0d7819 */ /* 0x000fc6000001160d */
[----:B-1----:R-:W-:Y:S01]  /*379a0*/  IMAD R17, R11, -0x10001, R4 ;  /* 0xfffeffff0b117824 */ /* 0x002fe200078e0204 */
[----:B------:R-:W-:Y:S01]  /*379b0*/  SHF.R.U32.HI R8, RZ, 0x10, R9 ;  /* 0x00000010ff087819 */ /* 0x000fe20000011609 */
[C---:B--2---:R-:W-:Y:S02]  /*379c0*/  IMAD R4, R0.reuse, R15, RZ ;  /* 0x0000000f00047224 */ /* 0x044fe400078e02ff */
[C---:B------:R-:W-:Y:S02]  /*379d0*/  IMAD R23, R0.reuse, R23, RZ ;  /* 0x0000001700177224 */ /* 0x040fe400078e02ff */
[C---:B------:R-:W-:Y:S02]  /*379e0*/  IMAD R25, R0.reuse, R25, RZ ;  /* 0x0000001900197224 */ /* 0x040fe400078e02ff */
[C---:B------:R-:W-:Y:S02]  /*379f0*/  IMAD R27, R0.reuse, R27, RZ ;  /* 0x0000001b001b7224 */ /* 0x040fe400078e02ff */
[----:B------:R-:W-:Y:S01]  /*37a00*/  IMAD R29, R0, R29, RZ ;  /* 0x0000001d001d7224 */ /* 0x000fe200078e02ff */
[----:B------:R0:W-:Y:S01]  /*37a10*/  STG.E [R6.64+-0xc], R17 ;  /* 0xfffff41106007986 */ /* 0x0001e2000c101908 */
[----:B------:R-:W-:-:S02]  /*37a20*/  IMAD R3, R8, -0x10001, R3 ;  /* 0xfffeffff08037824 */ /* 0x000fc400078e0203 */
[----:B------:R-:W-:Y:S02]  /*37a30*/  IMAD R21, R13, -0x10001, R14 ;  /* 0xfffeffff0d157824 */ /* 0x000fe400078e020e */
[----:B------:R-:W-:-:S04]  /*37a40*/  IMAD.WIDE.U32 R8, R4, -0xffff, RZ ;  /* 0xffff000104087825 */ /* 0x000fc800078e00ff */
[----:B------:R-:W-:-:S04]  /*37a50*/  IMAD.WIDE.U32 R10, R23, -0xffff, RZ ;  /* 0xffff0001170a7825 */ /* 0x000fc800078e00ff */
[----:B------:R-:W-:-:S04]  /*37a60*/  IMAD.WIDE.U32 R12, R25, -0xffff, RZ ;  /* 0xffff0001190c7825 */ /* 0x000fc800078e00ff */
[----:B------:R-:W-:-:S04]  /*37a70*/  IMAD.WIDE.U32 R14, R27, -0xffff, RZ ;  /* 0xffff00011b0e7825 */ /* 0x000fc800078e00ff */
[----:B0-----:R-:W-:Y:S01]  /*37a80*/  IMAD.WIDE.U32 R16, R29, -0xffff, RZ ;  /* 0xffff00011d107825 */ /* 0x001fe200078e00ff */
[----:B------:R-:W-:Y:S02]  /*37a90*/  SHF.R.U32.HI R9, RZ, 0x10, R9 ;  /* 0x00000010ff097819 */ /* 0x000fe40000011609 */
[----:B------:R-:W-:Y:S02]  /*37aa0*/  SHF.R.U32.HI R10, RZ, 0x10, R11 ;  /* 0x00000010ff0a7819 */ /* 0x000fe4000001160b */
[----:B------:R-:W-:Y:S02]  /*37ab0*/  SHF.R.U32.HI R12, RZ, 0x10, R13 ;  /* 0x00000010ff0c7819 */ /* 0x000fe4000001160d */
[----:B------:R-:W-:Y:S02]  /*37ac0*/  SHF.R.U32.HI R14, RZ, 0x10, R15 ;  /* 0x00000010ff0e7819 */ /* 0x000fe4000001160f */
[----:B------:R-:W-:Y:S01]  /*37ad0*/  SHF.R.U32.HI R16, RZ, 0x10, R17 ;  /* 0x00000010ff107819 */ /* 0x000fe20000011611 */
[----:B------:R-:W-:-:S02]  /*37ae0*/  IMAD R9, R9, -0x10001, R4 ;  /* 0xfffeffff09097824 */ /* 0x000fc400078e0204 */
[----:B------:R-:W-:Y:S02]  /*37af0*/  IMAD R23, R10, -0x10001, R23 ;  /* 0xfffeffff0a177824 */ /* 0x000fe400078e0217 */
[----:B------:R-:W-:Y:S02]  /*37b00*/  IMAD R25, R12, -0x10001, R25 ;  /* 0xfffeffff0c197824 */ /* 0x000fe400078e0219 */
[----:B------:R-:W-:Y:S02]  /*37b10*/  IMAD R27, R14, -0x10001, R27 ;  /* 0xfffeffff0e1b7824 */ /* 0x000fe400078e021b */
[----:B------:R-:W-:Y:S01]  /*37b20*/  IMAD R29, R16, -0x10001, R29 ;  /* 0xfffeffff101d7824 */ /* 0x000fe200078e021d */
[----:B------:R-:W-:Y:S04]  /*37b30*/  STG.E [R6.64+-0x8], R21 ;  /* 0xfffff81506007986 */ /* 0x000fe8000c101908 */
[----:B------:R-:W-:Y:S04]  /*37b40*/  STG.E [R6.64+-0x4], R9 ;  /* 0xfffffc0906007986 */ /* 0x000fe8000c101908 */
[----:B------:R-:W-:Y:S04]  /*37b50*/  STG.E [R6.64], R23 ;  /* 0x0000001706007986 */ /* 0x000fe8000c101908 */
[----:B------:R-:W-:Y:S04]  /*37b60*/  STG.E [R6.64+0x4], R25 ;  /* 0x0000041906007986 */ /* 0x000fe8000c101908 */
[----:B------:R-:W-:Y:S04]  /*37b70*/  STG.E [R6.64+0x8], R27 ;  /* 0x0000081b06007986 */ /* 0x000fe8000c101908 */
[----:B------:R-:W-:Y:S01]  /*37b80*/  STG.E [R6.64+0xc], R29 ;  /* 0x00000c1d06007986 */ /* 0x000fe2000c101908 */
[----:B------:R-:W-:-:S03]  /*37b90*/  IADD3 R4, P0, R6, 0x20, RZ ;  /* 0x0000002006047810 */ /* 0x000fc60007f1e0ff */
[----:B------:R0:W-:Y:S01]  /*37ba0*/  STG.E [R6.64+-0x10], R3 ;  /* 0xfffff00306007986 */ /* 0x0001e2000c101908 */
[----:B------:R-:W-:Y:S02]  /*37bb0*/  IADD3.X R11, RZ, R7, RZ, P0, !PT ;  /* 0x00000007ff0b7210 */ /* 0x000fe400007fe4ff */
[----:B0-----:R-:W-:-:S02]  /*37bc0*/  MOV R3, 0x8 ;  /* 0x0000000800037802 */ /* 0x001fc40000000f00 */
.L_x_282:
[----:B--2---:R-:W-:Y:S02]  /*37bd0*/  MOV R6, R4 ;  /* 0x0000000400067202 */ /* 0x004fe40000000f00 */
[----:B------:R-:W-:-:S05]  /*37be0*/  MOV R7, R11 ;  /* 0x0000000b00077202 */ /* 0x000fca0000000f00 */
[----:B------:R-:W2:Y:S04]  /*37bf0*/  LDG.E R9, [R6.64+-0x10] ;  /* 0xfffff00806097981 */ /* 0x000ea8000c1e1900 */
[----:B------:R-:W3:Y:S04]  /*37c00*/  LDG.E R11, [R6.64+-0xc] ;  /* 0xfffff408060b7981 */ /* 0x000ee8000c1e1900 */
[----:B------:R-:W4:Y:S04]  /*37c10*/  LDG.E R13, [R6.64+-0x8] ;  /* 0xfffff808060d7981 */ /* 0x000f28000c1e1900 */
[----:B------:R-:W5:Y:S04]  /*37c20*/  LDG.E R23, [R6.64+-0x4] ;  /* 0xfffffc0806177981 */ /* 0x000f68000c1e1900 */
[----:B------:R-:W5:Y:S04]  /*37c30*/  LDG.E R25, [R6.64] ;  /* 0x0000000806197981 */ /* 0x000f68000c1e1900 */
[----:B------:R-:W5:Y:S04]  /*37c40*/  LDG.E R27, [R6.64+0x4] ;  /* 0x00000408061b7981 */ /* 0x000f68000c1e1900 */
[----:B------:R-:W5:Y:S04]  /*37c50*/  LDG.E R29, [R6.64+0x8] ;  /* 0x00000808061d7981 */ /* 0x000f68000c1e1900 */
[----:B------:R-:W5:Y:S01]  /*37c60*/  LDG.E R31, [R6.64+0xc] ;  /* 0x00000c08061f7981 */ /* 0x000f62000c1e1900 */
[----:B------:R-:W-:-:S04]  /*37c70*/  IADD3 R3, R3, 0x8, RZ ;  /* 0x0000000803037810 */ /* 0x000fc80007ffe0ff */
[----:B------:R-:W-:Y:S01]  /*37c80*/  ISETP.NE.AND P0, PT, R3, 0x10000, PT ;  /* 0x000100000300780c */ /* 0x000fe20003f05270 */
[C---:B--2---:R-:W-:Y:S02]  /*37c90*/  IMAD R4, R0.reuse, R9, RZ ;  /* 0x0000000900047224 */ /* 0x044fe400078e02ff */
[----:B---3--:R-:W-:Y:S02]  /*37ca0*/  IMAD R14, R0, R11, RZ ;  /* 0x0000000b000e7224 */ /* 0x008fe400078e02ff */
[----:B------:R-:W-:-:S04]  /*37cb0*/  IMAD.WIDE.U32 R8, R4, -0xffff, RZ ;  /* 0xffff000104087825 */ /* 0x000fc800078e00ff */
[----:B------:R-:W-:Y:S01]  /*37cc0*/  IMAD.WIDE.U32 R10, R14, -0xffff, RZ ;  /* 0xffff00010e0a7825 */ /* 0x000fe200078e00ff */
[----:B------:R-:W-:-:S03]  /*37cd0*/  SHF.R.U32.HI R9, RZ, 0x10, R9 ;  /* 0x00000010ff097819 */ /* 0x000fc60000011609 */
[----:B----4-:R-:W-:Y:S01]  /*37ce0*/  IMAD R16, R0, R13, RZ ;  /* 0x0000000d00107224 */ /* 0x010fe200078e02ff */
[----:B------:R-:W-:Y:S01]  /*37cf0*/  SHF.R.U32.HI R11, RZ, 0x10, R11 ;  /* 0x00000010ff0b7819 */ /* 0x000fe2000001160b */
[----:B------:R-:W-:Y:S01]  /*37d00*/  IMAD R15, R9, -0x10001, R4 ;  /* 0xfffeffff090f7824 */ /* 0x000fe200078e0204 */
[----:B------:R-:W-:Y:S01]  /*37d10*/  IADD3 R4, P1, R6, 0x20, RZ ;  /* 0x0000002006047810 */ /* 0x000fe20007f3e0ff */
[----:B------:R-:W-:-:S03]  /*37d20*/  IMAD.WIDE.U32 R12, R16, -0xffff, RZ ;  /* 0xffff0001100c7825 */ /* 0x000fc600078e00ff */
[----:B------:R0:W-:Y:S01]  /*37d30*/  STG.E [R6.64+-0x10], R15 ;  /* 0xfffff00f06007986 */ /* 0x0001e2000c101908 */
[----:B------:R-:W-:Y:S01]  /*37d40*/  IMAD R17, R11, -0x10001, R14 ;  /* 0xfffeffff0b117824 */ /* 0x000fe200078e020e */
[----:B------:R-:W-:Y:S01]  /*37d50*/  SHF.R.U32.HI R13, RZ, 0x10, R13 ;  /* 0x00000010ff0d7819 */ /* 0x000fe2000001160d */
[C---:B-----5:R-:W-:Y:S02]  /*37d60*/  IMAD R23, R0.reuse, R23, RZ ;  /* 0x0000001700177224 */ /* 0x060fe400078e02ff */
[C---:B------:R-:W-:Y:S01]  /*37d70*/  IMAD R25, R0.reuse, R25, RZ ;  /* 0x0000001900197224 */ /* 0x040fe200078e02ff */
[----:B------:R1:W-:Y:S01]  /*37d80*/  STG.E [R6.64+-0xc], R17 ;  /* 0xfffff41106007986 */ /* 0x0003e2000c101908 */
[C---:B------:R-:W-:Y:S02]  /*37d90*/  IMAD R27, R0.reuse, R27, RZ ;  /* 0x0000001b001b7224 */ /* 0x040fe400078e02ff */
[C---:B------:R-:W-:Y:S02]  /*37da0*/  IMAD R29, R0.reuse, R29, RZ ;  /* 0x0000001d001d7224 */ /* 0x040fe400078e02ff */
[----:B------:R-:W-:-:S02]  /*37db0*/  IMAD R31, R0, R31, RZ ;  /* 0x0000001f001f7224 */ /* 0x000fc400078e02ff */
[----:B------:R-:W-:Y:S02]  /*37dc0*/  IMAD R21, R13, -0x10001, R16 ;  /* 0xfffeffff0d157824 */ /* 0x000fe400078e0210 */
[----:B------:R-:W-:-:S03]  /*37dd0*/  IMAD.WIDE.U32 R8, R23, -0xffff, RZ ;  /* 0xffff000117087825 */ /* 0x000fc600078e00ff */
[----:B------:R2:W-:Y:S01]  /*37de0*/  STG.E [R6.64+-0x8], R21 ;  /* 0xfffff81506007986 */ /* 0x0005e2000c101908 */
[----:B------:R-:W-:Y:S01]  /*37df0*/  IMAD.WIDE.U32 R10, R25, -0xffff, RZ ;  /* 0xffff0001190a7825 */ /* 0x000fe200078e00ff */
[----:B------:R-:W-:-:S03]  /*37e00*/  SHF.R.U32.HI R8, RZ, 0x10, R9 ;  /* 0x00000010ff087819 */ /* 0x000fc60000011609 */
[----:B------:R-:W-:Y:S01]  /*37e10*/  IMAD.WIDE.U32 R12, R27, -0xffff, RZ ;  /* 0xffff00011b0c7825 */ /* 0x000fe200078e00ff */
[----:B------:R-:W-:Y:S02]  /*37e20*/  SHF.R.U32.HI R10, RZ, 0x10, R11 ;  /* 0x00000010ff0a7819 */ /* 0x000fe4000001160b */
[----:B------:R-:W-:Y:S01]  /*37e30*/  IADD3.X R11, RZ, R7, RZ, P1, !PT ;  /* 0x00000007ff0b7210 */ /* 0x000fe20000ffe4ff */
[----:B0-----:R-:W-:Y:S01]  /*37e40*/  IMAD.WIDE.U32 R14, R29, -0xffff, RZ ;  /* 0xffff00011d0e7825 */ /* 0x001fe200078e00ff */
[----:B------:R-:W-:-:S03]  /*37e50*/  SHF.R.U32.HI R12, RZ, 0x10, R13 ;  /* 0x00000010ff0c7819 */ /* 0x000fc6000001160d */
[----:B-1----:R-:W-:Y:S01]  /*37e60*/  IMAD.WIDE.U32 R16, R31, -0xffff, RZ ;  /* 0xffff00011f107825 */ /* 0x002fe200078e00ff */
[----:B------:R-:W-:-:S03]  /*37e70*/  SHF.R.U32.HI R14, RZ, 0x10, R15 ;  /* 0x00000010ff0e7819 */ /* 0x000fc6000001160f */
[----:B------:R-:W-:Y:S01]  /*37e80*/  IMAD R23, R8, -0x10001, R23 ;  /* 0xfffeffff08177824 */ /* 0x000fe200078e0217 */
[----:B------:R-:W-:Y:S01]  /*37e90*/  SHF.R.U32.HI R16, RZ, 0x10, R17 ;  /* 0x00000010ff107819 */ /* 0x000fe20000011611 */
[----:B------:R-:W-:Y:S02]  /*37ea0*/  IMAD R25, R10, -0x10001, R25 ;  /* 0xfffeffff0a197824 */ /* 0x000fe400078e0219 */
[----:B------:R-:W-:Y:S01]  /*37eb0*/  IMAD R27, R12, -0x10001, R27 ;  /* 0xfffeffff0c1b7824 */ /* 0x000fe200078e021b */
[----:B------:R2:W-:Y:S01]  /*37ec0*/  STG.E [R6.64+-0x4], R23 ;  /* 0xfffffc1706007986 */ /* 0x0005e2000c101908 */
[----:B------:R-:W-:Y:S02]  /*37ed0*/  IMAD R29, R14, -0x10001, R29 ;  /* 0xfffeffff0e1d7824 */ /* 0x000fe400078e021d */
[----:B------:R-:W-:Y:S01]  /*37ee0*/  IMAD R31, R16, -0x10001, R31 ;  /* 0xfffeffff101f7824 */ /* 0x000fe200078e021f */
[----:B------:R2:W-:Y:S04]  /*37ef0*/  STG.E [R6.64], R25 ;  /* 0x0000001906007986 */ /* 0x0005e8000c101908 */
[----:B------:R2:W-:Y:S04]  /*37f00*/  STG.E [R6.64+0x4], R27 ;  /* 0x0000041b06007986 */ /* 0x0005e8000c101908 */
[----:B------:R2:W-:Y:S04]  /*37f10*/  STG.E [R6.64+0x8], R29 ;  /* 0x0000081d06007986 */ /* 0x0005e8000c101908 */
[----:B------:R2:W-:Y:S01]  /*37f20*/  STG.E [R6.64+0xc], R31 ;  /* 0x00000c1f06007986 */ /* 0x0005e2000c101908 */
[----:B------:R-:W-:Y:S05]  /*37f30*/  @P0 BRA `(.L_x_282) ;  /* 0xfffffc9000000947 */ /* 0x000fea000383ffff */
[----:B------:R-:W-:Y:S05]  /*37f40*/  BRA `(.L_x_283) ;  /* 0x0000048000007947 */ /* 0x000fea0003800000 */
.L_x_281:
[----:B------:R-:W-:-:S02]  /*37f50*/  MOV R0, RZ ;  /* 0x000000ff00007202 */ /* 0x000fc40000000f00 */
.L_x_284:
[----:B------:R-:W3:Y:S04]  /*37f60*/  LDG.E R3, [R6.64+-0x10] ;  /* 0xfffff00806037981 */ /* 0x000ee8000c1e1900 */
[----:B------:R-:W4:Y:S04]  /*37f70*/  LDG.E R4, [R6.64+-0xc] ;  /* 0xfffff40806047981 */ /* 0x000f28000c1e1900 */
[----:B------:R-:W5:Y:S04]  /*37f80*/  LDG.E R12, [R6.64+-0x8] ;  /* 0xfffff808060c7981 */ /* 0x000f68000c1e1900 */
[----:B--2---:R-:W2:Y:S04]  /*37f90*/  LDG.E R13, [R6.64+-0x4] ;  /* 0xfffffc08060d7981 */ /* 0x004ea8000c1e1900 */
[----:B------:R-:W2:Y:S04]  /*37fa0*/  LDG.E R22, [R6.64+0x4] ;  /* 0x0000040806167981 */ /* 0x000ea8000c1e1900 */
[----:B------:R-:W2:Y:S04]  /*37fb0*/  LDG.E R24, [R6.64+0xc] ;  /* 0x00000c0806187981 */ /* 0x000ea8000c1e1900 */
[----:B------:R-:W2:Y:S04]  /*37fc0*/  LDG.E R20, [R6.64] ;  /* 0x0000000806147981 */ /* 0x000ea8000c1e1900 */
[----:B------:R-:W2:Y:S01]  /*37fd0*/  LDG.E R23, [R6.64+0x8] ;  /* 0x0000080806177981 */ /* 0x000ea2000c1e1900 */
[----:B------:R-:W-:Y:S01]  /*37fe0*/  IMAD.MOV.U32 R15, RZ, RZ, 0x1 ;  /* 0x00000001ff0f7424 */ /* 0x000fe200078e00ff */
[----:B------:R-:W-:Y:S01]  /*37ff0*/  IADD3 R0, R0, 0x8, RZ ;  /* 0x0000000800007810 */ /* 0x000fe20007ffe0ff */
[----:B------:R-:W-:Y:S01]  /*38000*/  IMAD.MOV.U32 R21, RZ, RZ, 0x1 ;  /* 0x00000001ff157424 */ /* 0x000fe200078e00ff */
[----:B---3--:R-:W-:-:S02]  /*38010*/  ISETP.NE.AND P2, PT, R3, 0x10000, PT ;  /* 0x000100000300780c */ /* 0x008fc40003f45270 */
[----:B----4-:R-:W-:Y:S02]  /*38020*/  ISETP.NE.AND P1, PT, R4, 0x10000, PT ;  /* 0x000100000400780c */ /* 0x010fe40003f25270 */
[----:B-----5:R-:W-:-:S09]  /*38030*/  ISETP.NE.AND P0, PT, R12, 0x10000, PT ;  /* 0x000100000c00780c */ /* 0x020fd20003f05270 */
[----:B------:R-:W-:-:S04]  /*38040*/  @P2 IMAD.U32 R3, R3, 0x10000, RZ ;  /* 0x0001000003032824 */ /* 0x000fc800078e00ff */
[----:B------:R-:W-:-:S05]  /*38050*/  @P2 IMAD.WIDE.U32 R8, R3, -0xffff, RZ ;  /* 0xffff000103082825 */ /* 0x000fca00078e00ff */
[----:B------:R-:W-:Y:S01]  /*38060*/  @P2 SHF.R.U32.HI R14, RZ, 0x10, R9 ;  /* 0x00000010ff0e2819 */ /* 0x000fe20000011609 */
[----:B------:R-:W-:Y:S01]  /*38070*/  @P1 IMAD.U32 R4, R4, 0x10000, RZ ;  /* 0x0001000004041824 */ /* 0x000fe200078e00ff */
[----:B--2---:R-:W-:-:S03]  /*38080*/  ISETP.NE.AND P4, PT, R22, 0x10000, PT ;  /* 0x000100001600780c */ /* 0x004fc60003f85270 */
[----:B------:R-:W-:Y:S01]  /*38090*/  @P2 IMAD R15, R14, -0x10001, R3 ;  /* 0xfffeffff0e0f2824 */ /* 0x000fe200078e0203 */
[----:B------:R-:W-:Y:S01]  /*380a0*/  ISETP.NE.AND P2, PT, R13, 0x10000, PT ;  /* 0x000100000d00780c */ /* 0x000fe20003f45270 */
[----:B------:R-:W-:Y:S01]  /*380b0*/  @P1 IMAD.WIDE.U32 R8, R4, -0xffff, RZ ;  /* 0xffff000104081825 */ /* 0x000fe200078e00ff */
[----:B------:R-:W-:Y:S02]  /*380c0*/  ISETP.NE.AND P6, PT, R24, 0x10000, PT ;  /* 0x000100001800780c */ /* 0x000fe40003fc5270 */
[----:B------:R-:W-:Y:S02]  /*380d0*/  ISETP.NE.AND P3, PT, R20, 0x10000, PT ;  /* 0x000100001400780c */ /* 0x000fe40003f65270 */
[----:B------:R-:W-:Y:S02]  /*380e0*/  ISETP.NE.AND P5, PT, R23, 0x10000, PT ;  /* 0x000100001700780c */ /* 0x000fe40003fa5270 */
[----:B------:R-:W-:Y:S02]  /*380f0*/  @P0 SHF.L.U32 R12, R12, 0x10, RZ ;  /* 0x000000100c0c0819 */ /* 0x000fe400000006ff */
[----:B------:R-:W-:-:S03]  /*38100*/  @P1 SHF.R.U32.HI R9, RZ, 0x10, R9 ;  /* 0x00000010ff091819 */ /* 0x000fc60000011609 */
[----:B------:R-:W-:Y:S01]  /*38110*/  @P0 IMAD.WIDE.U32 R10, R12, -0xffff, RZ ;  /* 0xffff00010c0a0825 */ /* 0x000fe200078e00ff */
[----:B------:R-:W-:-:S03]  /*38120*/  MOV R3, 0x1 ;  /* 0x0000000100037802 */ /* 0x000fc60000000f00 */
[----:B------:R-:W-:Y:S01]  /*38130*/  @P1 IMAD R3, R9, -0x10001, R4 ;  /* 0xfffeffff09031824 */ /* 0x000fe200078e0204 */
[----:B------:R-:W-:Y:S02]  /*38140*/  @P0 SHF.R.U32.HI R11, RZ, 0x10, R11 ;  /* 0x00000010ff0b0819 */ /* 0x000fe4000001160b */
[----:B------:R-:W-:Y:S01]  /*38150*/  @P2 SHF.L.U32 R4, R13, 0x10, RZ ;  /* 0x000000100d042819 */ /* 0x000fe200000006ff */
[----:B------:R-:W-:Y:S01]  /*38160*/  @P3 IMAD.U32 R20, R20, 0x10000, RZ ;  /* 0x0001000014143824 */ /* 0x000fe200078e00ff */
[----:B------:R-:W-:Y:S01]  /*38170*/  @P4 SHF.L.U32 R22, R22, 0x10, RZ ;  /* 0x0000001016164819 */ /* 0x000fe200000006ff */
[----:B------:R-:W-:Y:S01]  /*38180*/  @P5 IMAD.U32 R23, R23, 0x10000, RZ ;  /* 0x0001000017175824 */ /* 0x000fe200078e00ff */
[----:B------:R-:W-:Y:S01]  /*38190*/  @P6 SHF.L.U32 R24, R24, 0x10, RZ ;  /* 0x0000001018186819 */ /* 0x000fe200000006ff */
[----:B------:R-:W-:Y:S01]  /*381a0*/  @P0 IMAD R21, R11, -0x10001, R12 ;  /* 0xfffeffff0b150824 */ /* 0x000fe200078e020c */
[----:B------:R0:W-:Y:S01]  /*381b0*/  STG.E [R6.64+-0x10], R15 ;  /* 0xfffff00f06007986 */ /* 0x0001e2000c101908 */
[----:B------:R-:W-:Y:S01]  /*381c0*/  @P2 IMAD.WIDE.U32 R8, R4, -0xffff, RZ ;  /* 0xffff000104082825 */ /* 0x000fe200078e00ff */
[----:B------:R-:W-:-:S03]  /*381d0*/  ISETP.NE.AND P1, PT, R0, 0x10000, PT ;  /* 0x000100000000780c */ /* 0x000fc60003f25270 */
[----:B------:R-:W-:-:S04]  /*381e0*/  @P3 IMAD.WIDE.U32 R10, R20, -0xffff, RZ ;  /* 0xffff0001140a3825 */ /* 0x000fc800078e00ff */
[----:B------:R-:W-:-:S04]  /*381f0*/  @P4 IMAD.WIDE.U32 R12, R22, -0xffff, RZ ;  /* 0xffff0001160c4825 */ /* 0x000fc800078e00ff */
[----:B0-----:R-:W-:-:S04]  /*38200*/  @P5 IMAD.WIDE.U32 R14, R23, -0xffff, RZ ;  /* 0xffff0001170e5825 */ /* 0x001fc800078e00ff */
[----:B-1----:R-:W-:Y:S01]  /*38210*/  @P6 IMAD.WIDE.U32 R16, R24, -0xffff, RZ ;  /* 0xffff000118106825 */ /* 0x002fe200078e00ff */
[----:B------:R0:W-:Y:S01]  /*38220*/  STG.E [R6.64+-0x8], R21 ;  /* 0xfffff81506007986 */ /* 0x0001e2000c101908 */
[----:B------:R-:W-:Y:S02]  /*38230*/  @P2 SHF.R.U32.HI R27, RZ, 0x10, R9 ;  /* 0x00000010ff1b2819 */ /* 0x000fe40000011609 */
[----:B------:R-:W-:Y:S02]  /*38240*/  @P3 SHF.R.U32.HI R25, RZ, 0x10, R11 ;  /* 0x00000010ff193819 */ /* 0x000fe4000001160b */
[----:B------:R-:W-:Y:S02]  /*38250*/  @P5 SHF.R.U32.HI R14, RZ, 0x10, R15 ;  /* 0x00000010ff0e5819 */ /* 0x000fe4000001160f */
[----:B------:R-:W-:Y:S01]  /*38260*/  @P6 SHF.R.U32.HI R17, RZ, 0x10, R17 ;  /* 0x00000010ff116819 */ /* 0x000fe20000011611 */
[----:B------:R1:W-:Y:S01]  /*38270*/  STG.E [R6.64+-0xc], R3 ;  /* 0xfffff40306007986 */ /* 0x0003e2000c101908 */
[----:B0-----:R-:W-:Y:S01]  /*38280*/  @P4 SHF.R.U32.HI R21, RZ, 0x10, R13 ;  /* 0x00000010ff154819 */ /* 0x001fe2000001160d */
[----:B------:R-:W-:Y:S01]  /*38290*/  IMAD.MOV.U32 R9, RZ, RZ, 0x1 ;  /* 0x00000001ff097424 */ /* 0x000fe200078e00ff */
[----:B------:R-:W-:Y:S01]  /*382a0*/  MOV R11, 0x1 ;  /* 0x00000001000b7802 */ /* 0x000fe20000000f00 */
[----:B------:R-:W-:Y:S01]  /*382b0*/  IMAD.MOV.U32 R13, RZ, RZ, 0x1 ;  /* 0x00000001ff0d7424 */ /* 0x000fe200078e00ff */
[----:B------:R-:W-:Y:S01]  /*382c0*/  MOV R15, 0x1 ;  /* 0x00000001000f7802 */ /* 0x000fe20000000f00 */
[----:B------:R-:W-:-:S02]  /*382d0*/  @P3 IMAD R11, R25, -0x10001, R20 ;  /* 0xfffeffff190b3824 */ /* 0x000fc400078e0214 */
[----:B-1----:R-:W-:Y:S02]  /*382e0*/  IMAD.MOV.U32 R3, RZ, RZ, 0x1 ;  /* 0x00000001ff037424 */ /* 0x002fe400078e00ff */
[----:B------:R-:W-:Y:S01]  /*382f0*/  @P2 IMAD R3, R27, -0x10001, R4 ;  /* 0xfffeffff1b032824 */ /* 0x000fe200078e0204 */
[----:B------:R-:W-:Y:S01]  /*38300*/  IADD3 R4, P0, R6, 0x20, RZ ;  /* 0x0000002006047810 */ /* 0x000fe20007f1e0ff */
[----:B------:R-:W-:Y:S02]  /*38310*/  @P4 IMAD R9, R21, -0x10001, R22 ;  /* 0xfffeffff15094824 */ /* 0x000fe400078e0216 */
[----:B------:R-:W-:Y:S02]  /*38320*/  @P5 IMAD R15, R14, -0x10001, R23 ;  /* 0xfffeffff0e0f5824 */ /* 0x000fe400078e0217 */
[----:B------:R-:W-:Y:S01]  /*38330*/  @P6 IMAD R13, R17, -0x10001, R24 ;  /* 0xfffeffff110d6824 */ /* 0x000fe200078e0218 */
[----:B------:R-:W-:Y:S01]  /*38340*/  IADD3.X R17, RZ, R7, RZ, P0, !PT ;  /* 0x00000007ff117210 */ /* 0x000fe200007fe4ff */
[----:B------:R-:W-:Y:S04]  /*38350*/  STG.E [R6.64+-0x4], R3 ;  /* 0xfffffc0306007986 */ /* 0x000fe8000c101908 */
[----:B------:R-:W-:Y:S04]  /*38360*/  STG.E [R6.64], R11 ;  /* 0x0000000b06007986 */ /* 0x000fe8000c101908 */
[----:B------:R-:W-:Y:S04]  /*38370*/  STG.E [R6.64+0x4], R9 ;  /* 0x0000040906007986 */ /* 0x000fe8000c101908 */
[----:B------:R-:W-:Y:S04]  /*38380*/  STG.E [R6.64+0x8], R15 ;  /* 0x0000080f06007986 */ /* 0x000fe8000c101908 */
[----:B------:R0:W-:Y:S02]  /*38390*/  STG.E [R6.64+0xc], R13 ;  /* 0x00000c0d06007986 */ /* 0x0001e4000c101908 */
[----:B0-----:R-:W-:Y:S01]  /*383a0*/  IMAD.MOV.U32 R6, RZ, RZ, R4 ;  /* 0x000000ffff067224 */ /* 0x001fe200078e0004 */
[----:B------:R-:W-:Y:S01]  /*383b0*/  MOV R7, R17 ;  /* 0x0000001100077202 */ /* 0x000fe20000000f00 */
[----:B------:R-:W-:Y:S05]  /*383c0*/  @P1 BRA `(.L_x_284) ;  /* 0xfffffb9000001947 */ /* 0x000fea000383ffff */
.L_x_283:
[----:B------:R-:W-:Y:S02]  /*383d0*/  MOV R3, RZ ;  /* 0x000000ff00037202 */ /* 0x000fe40000000f00 */
[----:B------:R-:W-:-:S02]  /*383e0*/  MOV R0, RZ ;  /* 0x000000ff00007202 */ /* 0x000fc40000000f00 */
.L_x_285:
[----:B------:R-:W-:-:S05]  /*383f0*/  IADD3 R8, P0, R3, R18, RZ ;  /* 0x0000001203087210 */ /* 0x000fca0007f1e0ff */
[----:B------:R-:W-:-:S05]  /*38400*/  IMAD.X R9, R0, 0x1, R19, P0 ;  /* 0x0000000100097824 */ /* 0x000fca00000e0613 */
[----:B--2---:R-:W3:Y:S01]  /*38410*/  LDG.E.U8 R11, [R8.64] ;  /* 0x00000008080b7981 */ /* 0x004ee2000c1e1100 */
[----:B--2---:R-:W-:-:S05]  /*38420*/  IADD3 R6, P0, R3, R2, RZ ;  /* 0x0000000203067210 */ /* 0x004fca0007f1e0ff */
[----:B------:R-:W-:-:S05]  /*38430*/  IMAD.X R7, R0, 0x1, R5, P0 ;  /* 0x0000000100077824 */ /* 0x000fca00000e0605 */
[----:B---3--:R0:W-:Y:S04]  /*38440*/  STG.E.U8 [R6.64], R11 ;  /* 0x0000000b06007986 */ /* 0x0081e8000c101108 */
        /* <DEDUP_REMOVED lines=116> */
[----:B-----5:R-:W3:Y:S04]  /*38b90*/  LDG.E.U8 R23, [R8.64+0x3b] ;  /* 0x00003b0808177981 */ /* 0x020ee8000c1e1100 */
[----:B---3--:R2:W-:Y:S04]  /*38ba0*/  STG.E.U8 [R6.64+0x3b], R23 ;  /* 0x00003b1706007986 */ /* 0x0085e8000c101108 */
[----:B------:R-:W3:Y:S04]  /*38bb0*/  LDG.E.U8 R25, [R8.64+0x3c] ;  /* 0x00003c0808197981 */ /* 0x000ee8000c1e1100 */
[----:B---3--:R2:W-:Y:S04]  /*38bc0*/  STG.E.U8 [R6.64+0x3c], R25 ;  /* 0x00003c1906007986 */ /* 0x0085e8000c101108 */
[----:B0-----:R-:W3:Y:S04]  /*38bd0*/  LDG.E.U8 R13, [R8.64+0x3d] ;  /* 0x00003d08080d7981 */ /* 0x001ee8000c1e1100 */
[----:B---3--:R2:W-:Y:S04]  /*38be0*/  STG.E.U8 [R6.64+0x3d], R13 ;  /* 0x00003d0d06007986 */ /* 0x0085e8000c101108 */
[----:B-1----:R-:W3:Y:S01]  /*38bf0*/  LDG.E.U8 R15, [R8.64+0x3e] ;  /* 0x00003e08080f7981 */ /* 0x002ee2000c1e1100 */
[----:B------:R-:W-:-:S04]  /*38c00*/  IADD3 R3, P1, R3, 0x40, RZ ;  /* 0x0000004003037810 */ /* 0x000fc80007f3e0ff */
[----:B------:R-:W-:Y:S01]  /*38c10*/  ISETP.GE.U32.AND P0, PT, R3, 0x20000, PT ;  /* 0x000200000300780c */ /* 0x000fe20003f06070 */
[----:B------:R-:W-:-:S05]  /*38c20*/  IMAD.X R0, RZ, RZ, R0, P1 ;  /* 0x000000ffff007224 */ /* 0x000fca00008e0600 */
[----:B------:R-:W-:Y:S01]  /*38c30*/  ISETP.GE.U32.AND.EX P0, PT, R0, RZ, PT, P0 ;  /* 0x000000ff0000720c */ /* 0x000fe20003f06100 */
[----:B---3--:R2:W-:Y:S04]  /*38c40*/  STG.E.U8 [R6.64+0x3e], R15 ;  /* 0x00003e0f06007986 */ /* 0x0085e8000c101108 */
[----:B------:R-:W3:Y:S04]  /*38c50*/  LDG.E.U8 R11, [R8.64+0x3f] ;  /* 0x00003f08080b7981 */ /* 0x000ee8000c1e1100 */
[----:B---3--:R2:W-:Y:S04]  /*38c60*/  STG.E.U8 [R6.64+0x3f], R11 ;  /* 0x00003f0b06007986 */ /* 0x0085e8000c101108 */
[----:B------:R-:W-:Y:S05]  /*38c70*/  @!P0 BRA `(.L_x_285) ;  /* 0xfffff77000008947 */ /* 0x000fea000383ffff */
[----:B------:R-:W-:Y:S05]  /*38c80*/  EXIT ;  /* 0x000000000000794d */ /* 0x000fea0003800000 */
.L_x_286:
[----:B------:R-:W-:-:S00]  /*38c90*/  BRA `(.L_x_286) ;  /* 0xfffffff000007947 */ /* 0x000fc0000383ffff */
[----:B------:R-:W-:-:S00]  /*38ca0*/  NOP ;  /* 0x0000000000007918 */ /* 0x000fc00000000000 */
        /* <DEDUP_REMOVED lines=13> */
.L_x_421:


//--------------------- .text._Z14g_encode_batchPjS_S_S_S_ --------------------------
	.section	.text._Z14g_encode_batchPjS_S_S_S_,"ax",@progbits
	.sectioninfo	@"SHI_REGISTERS=36"
	.align	128
        .global         _Z14g_encode_batchPjS_S_S_S_
        .type           _Z14g_encode_batchPjS_S_S_S_,@function
        .size           _Z14g_encode_batchPjS_S_S_S_,(.L_x_427 - _Z14g_encode_batchPjS_S_S_S_)
        .other          _Z14g_encode_batchPjS_S_S_S_,@"STO_CUDA_ENTRY STV_DEFAULT"
_Z14g_encode_batchPjS_S_S_S_:
.text._Z14g_encode_batchPjS_S_S_S_:
[----:B------:R-:W-:-:S02]  /*0000*/  MOV R1, c[0x0][0x28] ;  /* 0x00000a0000017a02 */ /* 0x000fc40000000f00 */
[----:B------:R-:W0:Y:S01]  /*0010*/  S2R R0, SR_CTAID.X ;  /* 0x0000000000007919 */ /* 0x000e220000002500 */
[----:B------:R-:W-:Y:S01]  /*0020*/  MOV R8, 0x4 ;  /* 0x0000000400087802 */ /* 0x000fe20000000f00 */
[----:B------:R-:W-:Y:S01]  /*0030*/  ULDC.64 UR6, c[0x0][0x118] ;  /* 0x0000460000067ab9 */ /* 0x000fe20000000a00 */
[----:B------:R-:W-:Y:S01]  /*0040*/  MOV R6, 0x6 ;  /* 0x0000000600067802 */ /* 0x000fe20000000f00 */
[----:B------:R-:W0:Y:S01]  /*0050*/  S2R R3, SR_TID.X ;  /* 0x0000000000037919 */ /* 0x000e220000002100 */
[----:B------:R-:W-:Y:S02]  /*0060*/  UMOV UR5, 0x6 ;  /* 0x0000000600057882 */ /* 0x000fe40000000000 */
[----:B------:R-:W-:Y:S01]  /*0070*/  UMOV UR4, URZ ;  /* 0x0000003f00047c82 */ /* 0x000fe20008000000 */
[----:B0-----:R-:W-:-:S05]  /*0080*/  IMAD R0, R0, c[0x0][0x0], R3 ;  /* 0x0000000000007a24 */ /* 0x001fca00078e0203 */
[----:B------:R-:W-:-:S05]  /*0090*/  SHF.L.U32 R3, R0, 0x10, RZ ;  /* 0x0000001000037819 */ /* 0x000fca00000006ff */
[----:B------:R-:W-:-:S05]  /*00a0*/  IMAD.WIDE.U32 R2, R3, R8, c[0x0][0x168] ;  /* 0x00005a0003027625 */ /* 0x000fca00078e0008 */
[----:B------:R0:W-:Y:S04]  /*00b0*/  STG.E.U8 [R2.64], RZ ;  /* 0x000000ff02007986 */ /* 0x0001e8000c101106 */
[----:B------:R0:W-:Y:S04]  /*00c0*/  STG.E.U8 [R2.64+0x1], RZ ;  /* 0x000001ff02007986 */ /* 0x0001e8000c101106 */
[----:B------:R0:W-:Y:S04]  /*00d0*/  STG.E.U8 [R2.64+0x2], RZ ;  /* 0x000002ff02007986 */ /* 0x0001e8000c101106 */
[----:B------:R0:W-:Y:S04]  /*00e0*/  STG.E.U8 [R2.64+0x3], RZ ;  /* 0x000003ff02007986 */ /* 0x0001e8000c101106 */
[----:B------:R0:W-:Y:S04]  /*00f0*/  STG.E.U8 [R2.64+0x4], RZ ;  /* 0x000004ff02007986 */ /* 0x0001e8000c101106 */
[----:B------:R0:W-:Y:S02]  /*0100*/  STG.E.U8 [R2.64+0x5], RZ ;  /* 0x000005ff02007986 */ /* 0x0001e4000c101106 */
.L_x_287:
[----:B-1----:R-:W-:Y:S01]  /*0110*/  IADD3 R4, P0, R2, UR5, RZ ;  /* 0x0000000502047c10 */ /* 0x002fe2000ff1e0ff */
[----:B------:R-:W-:Y:S01]  /*0120*/  UIADD3 UR5, UP0, UR5, 0x6a, URZ ;  /* 0x0000006a05057890 */ /* 0x000fe2000ff1e03f */
[----:B------:R-:W-:-:S02]  /*0130*/  IADD3 R6, R6, 0x6a, RZ ;  /* 0x0000006a06067810 */ /* 0x000fc40007ffe0ff */
[----:B------:R-:W-:Y:S01]  /*0140*/  IADD3.X R5, R3, UR4, RZ, P0, !PT ;  /* 0x0000000403057c10 */ /* 0x000fe200087fe4ff */
[----:B------:R-:W-:Y:S01]  /*0150*/  UIADD3.X UR4, URZ, UR4, URZ, UP0, !UPT ;  /* 0x000000043f047290 */ /* 0x000fe200087fe43f */
[----:B------:R-:W-:-:S03]  /*0160*/  ISETP.GE.U32.AND P0, PT, R6, 0x40000, PT ;  /* 0x000400000600780c */ /* 0x000fc60003f06070 */
[----:B------:R1:W-:Y:S04]  /*0170*/  STG.E.U8 [R4.64], RZ ;  /* 0x000000ff04007986 */ /* 0x0003e8000c101106 */
        /* <DEDUP_REMOVED lines=106> */
[----:B------:R-:W-:-:S04]  /*0820*/  MOV R9, RZ ;  /* 0x000000ff00097202 */ /* 0x000fc80000000f00 */
.L_x_288:
[----:B-1----:R-:W-:Y:S01]  /*0830*/  LEA R5, P0, R0, R9, 0xf ;  /* 0x0000000900057211 */ /* 0x002fe200078078ff */
[----:B------:R-:W-:-:S03]  /*0840*/  IMAD.WIDE.U32 R6, R9, R8, c[0x0][0x170] ;  /* 0x00005c0009067625 */ /* 0x000fc600078e0008 */
[----:B--2---:R-:W-:Y:S02]  /*0850*/  IADD3.X R10, RZ, RZ, RZ, P0, !PT ;  /* 0x000000ffff0a7210 */ /* 0x004fe400007fe4ff */
[C---:B------:R-:W-:Y:S01]  /*0860*/  LEA R4, P0, R5.reuse, c[0x0][0x160], 0x2 ;  /* 0x0000580005047a11 */ /* 0x040fe200078010ff */
[----:B------:R-:W2:Y:S03]  /*0870*/  LDG.E R11, [R6.64+0x3fffc] ;  /* 0x03fffc06060b7981 */ /* 0x000ea6000c1e1900 */
        /* <DEDUP_REMOVED lines=68> */
.L_x_300:
[----:B------:R-:W-:Y:S02]  /*0cc0*/  IMAD.MOV.U32 R7, RZ, RZ, 0x1 ;  /* 0x00000001ff077424 */ /* 0x000fe400078e00ff */
[----:B------:R-:W-:-:S03]  /*0cd0*/  IMAD.MOV.U32 R4, RZ, RZ, 0x4 ;  /* 0x00000004ff047424 */ /* 0x000fc600078e00ff */
[----:B------:R-:W-:-:S05]  /*0ce0*/  SHF.L.U32 R7, R7, R8, RZ ;  /* 0x0000000807077219 */ /* 0x000fca00000006ff */
[----:B-1----:R-:W-:-:S05]  /*0cf0*/  IMAD.WIDE.U32 R4, R7, R4, c[0x0][0x178] ;  /* 0x00005e0007047625 */ /* 0x002fca00078e0004 */
[----:B------:R-:W3:Y:S01]  /*0d00*/  LDG.E R9, [R4.64] ;  /* 0x0000000604097981 */ /* 0x000ee2000c1e1900 */
[----:B------:R-:W-:Y:S02]  /*0d10*/  IADD3 R8, R8, 0x1, RZ ;  /* 0x0000000108087810 */ /* 0x000fe40007ffe0ff */
[----:B--2---:R-:W-:Y:S02]  /*0d20*/  IMNMX.U32 R11, R7, 0x1, !PT ;  /* 0x00000001070b7817 */ /* 0x004fe40007800000 */
[----:B------:R-:W-:Y:S02]  /*0d30*/  ISETP.GE.U32.AND P1, PT, R8, 0x10, PT ;  /* 0x000000100800780c */ /* 0x000fe40003f26070 */
[C---:B------:R-:W-:Y:S02]  /*0d40*/  IADD3 R6, R11.reuse, -0x1, RZ ;  /* 0xffffffff0b067810 */ /* 0x040fe40007ffe0ff */
[----:B------:R-:W-:Y:S02]  /*0d50*/  LOP3.LUT R0, R11, 0x3, RZ, 0xc0, !PT ;  /* 0x000000030b007812 */ /* 0x000fe400078ec0ff */
[----:B---3--:R-:W-:-:S13]  /*0d60*/  ISETP.NE.AND P0, PT, R9, 0x10000, PT ;  /* 0x000100000900780c */ /* 0x008fda0003f05270 */
[----:B------:R-:W-:Y:S05]  /*0d70*/  @!P0 BRA `(.L_x_289) ;  /* 0x00000d4000008947 */ /* 0x000fea0003800000 */
[----:B------:R-:W-:Y:S01]  /*0d80*/  IMAD.IADD R16, R0, 0x1, -R11 ;  /* 0x0000000100107824 */ /* 0x000fe200078e0a0b */
[----:B------:R-:W-:Y:S02]  /*0d90*/  IADD3 R17, R7, 0x3, RZ ;  /* 0x0000000307117810 */ /* 0x000fe40007ffe0ff */
[----:B------:R-:W-:-:S02]  /*0da0*/  MOV R18, RZ ;  /* 0x000000ff00127202 */ /* 0x000fc40000000f00 */
.L_x_293:
[----:B------:R-:W-:Y:S01]  /*0db0*/  ISETP.GE.U32.AND P0, PT, R6, 0x3, PT ;  /* 0x000000030600780c */ /* 0x000fe20003f06070 */
[----:B------:R-:W-:Y:S01]  /*0dc0*/  UMOV UR4, URZ ;  /* 0x0000003f00047c82 */ /* 0x000fe20008000000 */
[----:B------:R-:W-:Y:S01]  /*0dd0*/  ISETP.NE.AND P2, PT, R0, RZ, PT ;  /* 0x000000ff0000720c */ /* 0x000fe20003f45270 */
[----:B------:R-:W-:-:S10]  /*0de0*/  IMAD.MOV.U32 R24, RZ, RZ, 0x1 ;  /* 0x00000001ff187424 */ /* 0x000fd400078e00ff */
[----:B------:R-:W-:Y:S05]  /*0df0*/  @!P0 BRA `(.L_x_290) ;  /* 0x0000076000008947 */ /* 0x000fea0003800000 */
[C---:B------:R-:W-:Y:S01]  /*0e00*/  IADD3 R20, R18.reuse, 0x1, RZ ;  /* 0x0000000112147810 */ /* 0x040fe20007ffe0ff */
[----:B------:R-:W-:Y:S01]  /*0e10*/  IMAD.IADD R19, R17, 0x1, R18 ;  /* 0x0000000111137824 */ /* 0x000fe200078e0212 */
[----:B------:R-:W-:Y:S01]  /*0e20*/  IADD3 R21, R18, 0x3, RZ ;  /* 0x0000000312157810 */ /* 0x000fe20007ffe0ff */
[----:B------:R-:W-:Y:S01]  /*0e30*/  UMOV UR4, URZ ;  /* 0x0000003f00047c82 */ /* 0x000fe20008000000 */
[C---:B------:R-:W-:Y:S01]  /*0e40*/  IADD3 R23, R7.reuse, R18, RZ ;  /* 0x0000001207177210 */ /* 0x040fe20007ffe0ff */
[----:B------:R-:W-:-:S03]  /*0e50*/  IMAD.IADD R22, R7, 0x1, R20 ;  /* 0x0000000107167824 */ /* 0x000fc600078e0214 */
.L_x_291:
[----:B------:R-:W-:-:S05]  /*0e60*/  IADD3 R11, R23, UR4, RZ ;  /* 0x00000004170b7c10 */ /* 0x000fca000fffe0ff */
        /* <DEDUP_REMOVED lines=17> */
[----:B------:R-:W-:Y:S02]  /*0f80*/  IADD3 R5, R22, UR4, RZ ;  /* 0x0000000416057c10 */ /* 0x000fe4000fffe0ff */
[----:B------:R-:W-:Y:S01]  /*0f90*/  SHF.R.U32.HI R15, RZ, 0x10, R15 ;  /* 0x00000010ff0f7819 */ /* 0x000fe2000001160f */
[----:B------:R-:W-:Y:S02]  /*0fa0*/  IMAD R27, R4, -0x10001, R25 ;  /* 0xfffeffff041b7824 */ /* 0x000fe400078e0219 */
[----:B------:R-:W-:-:S03]  /*0fb0*/  IMAD.WIDE.U32 R4, R5, 0x4, R2 ;  /* 0x0000000405047825 */ /* 0x000fc600078e0002 */
[----:B------:R1:W-:Y:S01]  /*0fc0*/  STG.E [R12.64], R27 ;  /* 0x0000001b0c007986 */ /* 0x0003e2000c101906 */
[----:B------:R-:W-:-:S05]  /*0fd0*/  IMAD R29, R15, -0x10001, R26 ;  /* 0xfffeffff0f1d7824 */ /* 0x000fca00078e021a */
        /* <DEDUP_REMOVED lines=81> */
[----:B------:R-:W-:Y:S01]  /*14f0*/  IMAD.WIDE.U32 R10, R24, -0xffff, RZ ;  /* 0xffff0001180a7825 */ /* 0x000fe200078e00ff */
[----:B------:R-:W-:Y:S02]  /*1500*/  IADD3 R10, R16, UR4, RZ ;  /* 0x00000004100a7c10 */ /* 0x000fe4000fffe0ff */
[----:B------:R1:W-:Y:S02]  /*1510*/  STG.E [R4.64], R25 ;  /* 0x0000001904007986 */ /* 0x0003e4000c101906 */
[----:B------:R-:W-:-:S02]  /*1520*/  ISETP.NE.AND P0, PT, R10, RZ, PT ;  /* 0x000000ff0a00720c */ /* 0x000fc40003f05270 */
[----:B------:R-:W-:-:S05]  /*1530*/  SHF.R.U32.HI R11, RZ, 0x10, R11 ;  /* 0x00000010ff0b7819 */ /* 0x000fca000001160b */
[----:B------:R-:W-:-:S06]  /*1540*/  IMAD R24, R11, -0x10001, R24 ;  /* 0xfffeffff0b187824 */ /* 0x000fcc00078e0218 */
[----:B-1----:R-:W-:Y:S05]  /*1550*/  @P0 BRA `(.L_x_291) ;  /* 0xfffff90000000947 */ /* 0x002fea000383ffff */
.L_x_290:
[----:B------:R-:W-:Y:S05]  /*1560*/  @!P2 BRA `(.L_x_292) ;  /* 0x000005100000a947 */ /* 0x000fea0003800000 */
[----:B------:R-:W-:-:S04]  /*1570*/  IADD3 R4, R18, UR4, RZ ;  /* 0x0000000412047c10 */ /* 0x000fc8000fffe0ff */
        /* <DEDUP_REMOVED lines=80> */
.L_x_292:
[----:B-1----:R-:W-:-:S04]  /*1a80*/  LEA R18, R7, R18, 0x1 ;  /* 0x0000001207127211 */ /* 0x002fc800078e08ff */
[----:B------:R-:W-:-:S13]  /*1a90*/  ISETP.GE.U32.AND P0, PT, R18, 0x10000, PT ;  /* 0x000100001200780c */ /* 0x000fda0003f06070 */
[----:B------:R-:W-:Y:S05]  /*1aa0*/  @!P0 BRA `(.L_x_293) ;  /* 0xfffff30000008947 */ /* 0x000fea000383ffff */
[----:B------:R-:W-:Y:S05]  /*1ab0*/  BRA `(.L_x_294) ;  /* 0x00000a2000007947 */ /* 0x000fea0003800000 */
.L_x_289:
[----:B------:R-:W-:Y:S02]  /*1ac0*/  IADD3 R4, R11, -R0, RZ ;  /* 0x800000000b047210 */ /* 0x000fe40007ffe0ff */
[----:B------:R-:W-:-:S02]  /*1ad0*/  MOV R10, RZ ;  /* 0x000000ff000a7202 */ /* 0x000fc40000000f00 */
.L_x_298:
[----:B------:R-:W-:Y:S01]  /*1ae0*/  ISETP.GE.U32.AND P2, PT, R6, 0x3, PT ;  /* 0x000000030600780c */ /* 0x000fe20003f46070 */
[----:B------:R-:W-:Y:S01]  /*1af0*/  UMOV UR4, URZ ;  /* 0x0000003f00047c82 */ /* 0x000fe20008000000 */
[----:B------:R-:W-:-:S11]  /*1b00*/  ISETP.NE.AND P0, PT, R0, RZ, PT ;  /* 0x000000ff0000720c */ /* 0x000fd60003f05270 */
[----:B-1----:R-:W-:Y:S05]  /*1b10*/  @!P2 BRA `(.L_x_295) ;  /* 0x000005800000a947 */ /* 0x002fea0003800000 */
[----:B------:R-:W-:Y:S01]  /*1b20*/  MOV R5, R4 ;  /* 0x0000000400057202 */ /* 0x000fe20000000f00 */
[----:B------:R-:W-:-:S02]  /*1b30*/  UMOV UR4, URZ ;  /* 0x0000003f00047c82 */ /* 0x000fc40008000000 */
.L_x_296:
[----:B-1----:R-:W-:-:S04]  /*1b40*/  IADD3 R9, R10, UR4, RZ ;  /* 0x000000040a097c10 */ /* 0x002fc8000fffe0ff */
        /* <DEDUP_REMOVED lines=21> */
[----:B------:R-:W3:Y:S01]  /*1ca0*/  LDG.E R22, [R16.64] ;  /* 0x0000000610167981 */ /* 0x000ee2000c1e1900 */
[----:B------:R-:W-:-:S05]  /*1cb0*/  IMAD.WIDE.U32 R18, R18, 0x4, R2 ;  /* 0x0000000412127825 */ /* 0x000fca00078e0002 */
[----:B------:R-:W1:Y:S01]  /*1cc0*/  LDG.E R25, [R18.64] ;  /* 0x0000000612197981 */ /* 0x000e62000c1e1900 */
[----:B---3--:R-:W-:-:S13]  /*1cd0*/  ISETP.NE.AND P2, PT, R22, 0x10000, PT ;  /* 0x000100001600780c */ /* 0x008fda0003f45270 */
[----:B------:R-:W-:-:S05]  /*1ce0*/  @P2 SHF.L.U32 R22, R22, 0x10, RZ ;  /* 0x0000001016162819 */ /* 0x000fca00000006ff */
[----:B------:R-:W-:Y:S01]  /*1cf0*/  @P2 IMAD.WIDE.U32 R20, R22, -0xffff, RZ ;  /* 0xffff000116142825 */ /* 0x000fe200078e00ff */
[----:B------:R-:W-:-:S04]  /*1d00*/  MOV R20, 0x1 ;  /* 0x0000000100147802 */ /* 0x000fc80000000f00 */
[----:B------:R-:W-:-:S05]  /*1d10*/  @P2 SHF.R.U32.HI R21, RZ, 0x10, R21 ;  /* 0x00000010ff152819 */ /* 0x000fca0000011615 */
[----:B------:R-:W-:-:S04]  /*1d20*/  @P2 IMAD R20, R21, -0x10001, R22 ;  /* 0xfffeffff15142824 */ /* 0x000fc800078e0216 */
[----:B-1----:R-:W-:Y:S01]  /*1d30*/  IMAD.IADD R11, R25, 0x1, R20 ;  /* 0x00000001190b7824 */ /* 0x002fe200078e0214 */
        /* <DEDUP_REMOVED lines=16> */
[----:B-1----:R-:W-:-:S04]  /*1e40*/  IMAD.IADD R17, R7, 0x1, R9 ;  /* 0x0000000107117824 */ /* 0x002fc800078e0209 */
        /* <DEDUP_REMOVED lines=16> */
[----:B------:R-:W1:Y:S01]  /*1f50*/  LDG.E R24, [R18.64] ;  /* 0x0000000612187981 */ /* 0x000e62000c1e1900 */
[----:B------:R-:W-:Y:S01]  /*1f60*/  MOV R9, 0x1 ;  /* 0x0000000100097802 */ /* 0x000fe20000000f00 */
[----:B------:R-:W-:Y:S01]  /*1f70*/  UIADD3 UR4, UR4, 0x4, URZ ;  /* 0x0000000404047890 */ /* 0x000fe2000fffe03f */
[----:B------:R-:W-:Y:S02]  /*1f80*/  IADD3 R5, R5, -0x4, RZ ;  /* 0xfffffffc05057810 */ /* 0x000fe40007ffe0ff */
[----:B---3--:R-:W-:-:S13]  /*1f90*/  ISETP.NE.AND P2, PT, R22, 0x10000, PT ;  /* 0x000100001600780c */ /* 0x008fda0003f45270 */
[----:B------:R-:W-:-:S05]  /*1fa0*/  @P2 SHF.L.U32 R22, R22, 0x10, RZ ;  /* 0x0000001016162819 */ /* 0x000fca00000006ff */
[----:B------:R-:W-:-:S05]  /*1fb0*/  @P2 IMAD.WIDE.U32 R20, R22, -0xffff, RZ ;  /* 0xffff000116142825 */ /* 0x000fca00078e00ff */
[----:B------:R-:W-:-:S05]  /*1fc0*/  @P2 SHF.R.U32.HI R21, RZ, 0x10, R21 ;  /* 0x00000010ff152819 */ /* 0x000fca0000011615 */
[----:B------:R-:W-:Y:S01]  /*1fd0*/  @P2 IMAD R9, R21, -0x10001, R22 ;  /* 0xfffeffff15092824 */ /* 0x000fe200078e0216 */
[----:B------:R-:W-:-:S04]  /*1fe0*/  ISETP.NE.AND P2, PT, R5, RZ, PT ;  /* 0x000000ff0500720c */ /* 0x000fc80003f45270 */
[----:B-1----:R-:W-:Y:S02]  /*1ff0*/  IADD3 R11, R24, R9, RZ ;  /* 0x00000009180b7210 */ /* 0x002fe40007ffe0ff */
[----:B------:R-:W-:-:S03]  /*2000*/  IADD3 R9, -R9, 0x10001, R24 ;  /* 0x0001000109097810 */ /* 0x000fc60007ffe118 */
[----:B--2---:R-:W-:-:S04]  /*2010*/  IMAD.WIDE.U32 R12, R11, -0xffff, RZ ;  /* 0xffff00010b0c7825 */ /* 0x004fc800078e00ff */
        /* <DEDUP_REMOVED lines=8> */
.L_x_295:
[----:B------:R-:W-:Y:S05]  /*20a0*/  @!P0 BRA `(.L_x_297) ;  /* 0x0000040000008947 */ /* 0x000fea0003800000 */
[----:B------:R-:W-:-:S04]  /*20b0*/  IADD3 R5, R10, UR4, RZ ;  /* 0x000000040a057c10 */ /* 0x000fc8000fffe0ff */
[----:B------:R-:W-:-:S05]  /*20c0*/  IADD3 R15, R7, R5, RZ ;  /* 0x00000005070f7210 */ /* 0x000fca0007ffe0ff */
        /* <DEDUP_REMOVED lines=44> */
[----:B-1----:R-:W-:-:S05]  /*2390*/  IADD3 R13, R7, R5, RZ ;  /* 0x00000005070d7210 */ /* 0x002fca0007ffe0ff */
        /* <DEDUP_REMOVED lines=17> */
.L_x_297:
[----:B------:R-:W-:-:S04]  /*24b0*/  LEA R10, R7, R10, 0x1 ;  /* 0x0000000a070a7211 */ /* 0x000fc800078e08ff */
[----:B------:R-:W-:-:S13]  /*24c0*/  ISETP.GE.U32.AND P0, PT, R10, 0x10000, PT ;  /* 0x000100000a00780c */ /* 0x000fda0003f06070 */
[----:B------:R-:W-:Y:S05]  /*24d0*/  @!P0 BRA `(.L_x_298) ;  /* 0xfffff60000008947 */ /* 0x000fea000383ffff */
.L_x_294:
[----:B------:R-:W-:Y:S01]  /*24e0*/  @P1 CALL.REL.NOINC `(.L_x_299) ;  /* 0x0000001000001944 */ /* 0x000fe20003c00000 */
[----:B------:R-:W-:Y:S05]  /*24f0*/  BRA `(.L_x_300) ;  /* 0xffffe7c000007947 */ /* 0x000fea000383ffff */
.L_x_299:
[----:B------:R-:W-:Y:S05]  /*2500*/  EXIT ;  /* 0x000000000000794d */ /* 0x000fea0003800000 */
.L_x_301:
        /* <DEDUP_REMOVED lines=15> */
.L_x_427:


//--------------------- .text._Z10g_build_n3PjS_  --------------------------
	.section	.text._Z10g_build_n3PjS_,"ax",@progbits
	.sectioninfo	@"SHI_REGISTERS=12"
	.align	128
        .global         _Z10g_build_n3PjS_
        .type           _Z10g_build_n3PjS_,@function
        .size           _Z10g_build_n3PjS_,(.L_x_428 - _Z10g_build_n3PjS_)
        .other          _Z10g_build_n3PjS_,@"STO_CUDA_ENTRY STV_DEFAULT"
_Z10g_build_n3PjS_:
.text._Z10g_build_n3PjS_:
[----:B------:R-:W-:-:S02]  /*0000*/  MOV R1, c[0x0][0x28] ;  /* 0x00000a0000017a02 */ /* 0x000fc40000000f00 */
[----:B------:R-:W0:Y:S01]  /*0010*/  S2R R0, SR_CTAID.X ;  /* 0x0000000000007919 */ /* 0x000e220000002500 */
[----:B------:R-:W-:Y:S01]  /*0020*/  MOV R9, 0x4 ;  /* 0x0000000400097802 */ /* 0x000fe20000000f00 */
[----:B------:R-:W-:Y:S02]  /*0030*/  ULDC.64 UR4, c[0x0][0x118] ;  /* 0x0000460000047ab9 */ /* 0x000fe40000000a00 */
[----:B------:R-:W0:Y:S02]  /*0040*/  S2R R3, SR_TID.X ;  /* 0x0000000000037919 */ /* 0x000e240000002100 */
[----:B0-----:R-:W-:-:S04]  /*0050*/  IMAD R0, R0, c[0x0][0x0], R3 ;  /* 0x0000000000007a24 */ /* 0x001fc800078e0203 */
[----:B------:R-:W-:-:S06]  /*0060*/  IMAD.WIDE.U32 R2, R0, R9, c[0x0][0x168] ;  /* 0x00005a0000027625 */ /* 0x000fcc00078e0009 */
[----:B------:R-:W2:Y:S02]  /*0070*/  LDG.E R2, [R2.64+0x4] ;  /* 0x0000040402027981 */ /* 0x000ea4000c1e1900 */
[----:B--2---:R-:W-:-:S05]  /*0080*/  IADD3 R6, -R2, 0x10001, RZ ;  /* 0x0001000102067810 */ /* 0x004fca0007ffe1ff */
[----:B------:R-:W-:-:S05]  /*0090*/  IMAD.WIDE.U32 R4, R6, -0xffff, RZ ;  /* 0xffff000106047825 */ /* 0x000fca00078e00ff */
[----:B------:R-:W-:Y:S01]  /*00a0*/  SHF.R.U32.HI R7, RZ, 0x10, R5 ;  /* 0x00000010ff077819 */ /* 0x000fe20000011605 */
[----:B------:R-:W-:-:S04]  /*00b0*/  IMAD.WIDE.U32 R4, R0, R9, c[0x0][0x160] ;  /* 0x0000580000047625 */ /* 0x000fc800078e0009 */
[----:B------:R-:W-:-:S05]  /*00c0*/  IMAD R7, R7, -0x10001, R6 ;  /* 0xfffeffff07077824 */ /* 0x000fca00078e0206 */
[----:B------:R-:W-:Y:S01]  /*00d0*/  STG.E [R4.64], R7 ;  /* 0x0000000704007986 */ /* 0x000fe2000c101904 */
[----:B------:R-:W-:Y:S05]  /*00e0*/  EXIT ;  /* 0x000000000000794d */ /* 0x000fea0003800000 */
.L_x_302:
        /* <DEDUP_REMOVED lines=9> */
.L_x_428:


//--------------------- .text._Z10g_build_n2PjS_S_ --------------------------
	.section	.text._Z10g_build_n2PjS_S_,"ax",@progbits
	.sectioninfo	@"SHI_REGISTERS=10"
	.align	128
        .global         _Z10g_build_n2PjS_S_
        .type           _Z10g_build_n2PjS_S_,@function
        .size           _Z10g_build_n2PjS_S_,(.L_x_429 - _Z10g_build_n2PjS_S_)
        .other          _Z10g_build_n2PjS_S_,@"STO_CUDA_ENTRY STV_DEFAULT"
_Z10g_build_n2PjS_S_:
.text._Z10g_build_n2PjS_S_:
[----:B------:R-:W-:-:S02]  /*0000*/  MOV R1, c[0x0][0x28] ;  /* 0x00000a0000017a02 */ /* 0x000fc40000000f00 */
[----:B------:R-:W0:Y:S01]  /*0010*/  S2R R2, SR_CTAID.X ;  /* 0x0000000000027919 */ /* 0x000e220000002500 */
[----:B------:R-:W-:Y:S01]  /*0020*/  MOV R7, 0x4 ;  /* 0x0000000400077802 */ /* 0x000fe20000000f00 */
[----:B------:R-:W-:Y:S02]  /*0030*/  ULDC.64 UR4, c[0x0][0x118] ;  /* 0x0000460000047ab9 */ /* 0x000fe40000000a00 */
[----:B------:R-:W0:Y:S02]  /*0040*/  S2R R3, SR_TID.X ;  /* 0x0000000000037919 */ /* 0x000e240000002100 */
[----:B0-----:R-:W-:-:S04]  /*0050*/  IMAD R2, R2, c[0x0][0x0], R3 ;  /* 0x0000000002027a24 */ /* 0x001fc800078e0203 */
[----:B------:R-:W-:-:S04]  /*0060*/  IMAD.WIDE.U32 R4, R2, R7, c[0x0][0x170] ;  /* 0x00005c0002047625 */ /* 0x000fc800078e0007 */
[-C--:B------:R-:W-:Y:S02]  /*0070*/  IMAD.WIDE.U32 R2, R2, R7.reuse, c[0x0][0x168] ;  /* 0x00005a0002027625 */ /* 0x080fe400078e0007 */
[----:B------:R-:W2:Y:S04]  /*0080*/  LDG.E R4, [R4.64] ;  /* 0x0000000404047981 */ /* 0x000ea8000c1e1900 */
[----:B------:R-:W3:Y:S01]  /*0090*/  LDG.E R3, [R2.64] ;  /* 0x0000000402037981 */ /* 0x000ee2000c1e1900 */
[----:B--2---:R-:W-:-:S05]  /*00a0*/  IMAD.WIDE.U32 R6, R4, R7, c[0x0][0x160] ;  /* 0x0000580004067625 */ /* 0x004fca00078e0007 */
[----:B---3--:R-:W-:Y:S01]  /*00b0*/  STG.E [R6.64], R3 ;  /* 0x0000000306007986 */ /* 0x008fe2000c101904 */
[----:B------:R-:W-:Y:S05]  /*00c0*/  EXIT ;  /* 0x000000000000794d */ /* 0x000fea0003800000 */
.L_x_303:
        /* <DEDUP_REMOVED lines=11> */
.L_x_429:


//--------------------- .text._Z10g_build_n1PjS_S_S_S_ --------------------------
	.section	.text._Z10g_build_n1PjS_S_S_S_,"ax",@progbits
	.sectioninfo	@"SHI_REGISTERS=16"
	.align	128
        .global         _Z10g_build_n1PjS_S_S_S_
        .type           _Z10g_build_n1PjS_S_S_S_,@function
        .size           _Z10g_build_n1PjS_S_S_S_,(.L_x_430 - _Z10g_build_n1PjS_S_S_S_)
        .other          _Z10g_build_n1PjS_S_S_S_,@"STO_CUDA_ENTRY STV_DEFAULT"
_Z10g_build_n1PjS_S_S_S_:
.text._Z10g_build_n1PjS_S_S_S_:
[----:B------:R-:W-:-:S02]  /*0000*/  MOV R1, c[0x0][0x28] ;  /* 0x00000a0000017a02 */ /* 0x000fc40000000f00 */
[----:B------:R-:W0:Y:S01]  /*0010*/  S2R R0, SR_CTAID.X ;  /* 0x0000000000007919 */ /* 0x000e220000002500 */
[----:B------:R-:W-:Y:S01]  /*0020*/  MOV R11, 0x4 ;  /* 0x00000004000b7802 */ /* 0x000fe20000000f00 */
[----:B------:R-:W-:Y:S02]  /*0030*/  ULDC.64 UR4, c[0x0][0x118] ;  /* 0x0000460000047ab9 */ /* 0x000fe40000000a00 */
[----:B------:R-:W0:Y:S02]  /*0040*/  S2R R3, SR_TID.X ;  /* 0x0000000000037919 */ /* 0x000e240000002100 */
[----:B0-----:R-:W-:-:S04]  /*0050*/  IMAD R0, R0, c[0x0][0x0], R3 ;  /* 0x0000000000007a24 */ /* 0x001fc800078e0203 */
[----:B------:R-:W-:-:S06]  /*0060*/  IMAD.WIDE.U32 R4, R0, R11, c[0x0][0x170] ;  /* 0x00005c0000047625 */ /* 0x000fcc00078e000b */
[----:B------:R-:W2:Y:S02]  /*0070*/  LDG.E R4, [R4.64] ;  /* 0x0000000404047981 */ /* 0x000ea4000c1e1900 */
[----:B--2---:R-:W-:-:S06]  /*0080*/  IMAD.WIDE.U32 R6, R4, R11, c[0x0][0x168] ;  /* 0x00005a0004067625 */ /* 0x004fcc00078e000b */
[----:B------:R-:W2:Y:S01]  /*0090*/  LDG.E R6, [R6.64] ;  /* 0x0000000406067981 */ /* 0x000ea2000c1e1900 */
[----:B------:R-:W-:-:S06]  /*00a0*/  IMAD.WIDE.U32 R2, R0, R11, c[0x0][0x178] ;  /* 0x00005e0000027625 */ /* 0x000fcc00078e000b */
[----:B------:R-:W3:Y:S01]  /*00b0*/  LDG.E R2, [R2.64] ;  /* 0x0000000402027981 */ /* 0x000ee2000c1e1900 */
[----:B--2---:R-:W-:-:S06]  /*00c0*/  IMAD.WIDE.U32 R8, R6, R11, c[0x0][0x180] ;  /* 0x0000600006087625 */ /* 0x004fcc00078e000b */
[----:B------:R-:W2:Y:S01]  /*00d0*/  LDG.E R9, [R8.64] ;  /* 0x0000000408097981 */ /* 0x000ea2000c1e1900 */
[C---:B------:R-:W-:Y:S02]  /*00e0*/  LEA R4, P1, R0.reuse, c[0x0][0x160], 0x2 ;  /* 0x0000580000047a11 */ /* 0x040fe400078210ff */
[----:B------:R-:W-:Y:S02]  /*00f0*/  MOV R13, 0x1 ;  /* 0x00000001000d7802 */ /* 0x000fe40000000f00 */
[----:B------:R-:W-:Y:S02]  /*0100*/  LEA.HI.X R5, R0, c[0x0][0x164], RZ, 0x2, P1 ;  /* 0x0000590000057a11 */ /* 0x000fe400008f14ff */
[----:B--2---:R-:W-:-:S04]  /*0110*/  ISETP.NE.AND P0, PT, R9, 0x10000, PT ;  /* 0x000100000900780c */ /* 0x004fc80003f05270 */
[----:B---3--:R-:W-:-:S13]  /*0120*/  ISETP.EQ.AND P0, PT, R2, 0x10000, !P0 ;  /* 0x000100000200780c */ /* 0x008fda0004702270 */
[----:B------:R-:W-:-:S04]  /*0130*/  @!P0 IMAD R12, R2, R9, RZ ;  /* 0x00000009020c8224 */ /* 0x000fc800078e02ff */
[----:B------:R-:W-:-:S05]  /*0140*/  @!P0 IMAD.WIDE.U32 R10, R12, -0xffff, RZ ;  /* 0xffff00010c0a8825 */ /* 0x000fca00078e00ff */
[----:B------:R-:W-:-:S05]  /*0150*/  @!P0 SHF.R.U32.HI R11, RZ, 0x10, R11 ;  /* 0x00000010ff0b8819 */ /* 0x000fca000001160b */
[----:B------:R-:W-:-:S05]  /*0160*/  @!P0 IMAD R13, R11, -0x10001, R12 ;  /* 0xfffeffff0b0d8824 */ /* 0x000fca00078e020c */
[----:B------:R-:W-:Y:S01]  /*0170*/  STG.E [R4.64], R13 ;  /* 0x0000000d04007986 */ /* 0x000fe2000c101904 */
[----:B------:R-:W-:Y:S05]  /*0180*/  EXIT ;  /* 0x000000000000794d */ /* 0x000fea0003800000 */
.L_x_304:
        /* <DEDUP_REMOVED lines=15> */
.L_x_430:


//--------------------- .text._Z17g_build_product_iPjS_S_jS_S_S_ --------------------------
	.section	.text._Z17g_build_product_iPjS_S_jS_S_S_,"ax",@progbits
	.sectioninfo	@"SHI_REGISTERS=40"
	.align	128
        .global         _Z17g_build_product_iPjS_S_jS_S_S_
        .type           _Z17g_build_product_iPjS_S_jS_S_S_,@function
        .size           _Z17g_build_product_iPjS_S_jS_S_S_,(.L_x_431 - _Z17g_build_product_iPjS_S_jS_S_S_)
        .other          _Z17g_build_product_iPjS_S_jS_S_S_,@"STO_CUDA_ENTRY STV_DEFAULT"
_Z17g_build_product_iPjS_S_jS_S_S_:
.text._Z17g_build_product_iPjS_S_jS_S_S_:
[----:B------:R-:W-:-:S02]  /*0000*/  MOV R1, c[0x0][0x28] ;  /* 0x00000a0000017a02 */ /* 0x000fc40000000f00 */
[----:B------:R-:W0:Y:S01]  /*0010*/  S2R R18, SR_CTAID.X ;  /* 0x0000000000127919 */ /* 0x000e220000002500 */
[----:B------:R-:W-:Y:S01]  /*0020*/  IMAD.MOV.U32 R14, RZ, RZ, c[0x0][0x178] ;  /* 0x00005e00ff0e7624 */ /* 0x000fe200078e00ff */
[----:B------:R-:W-:Y:S01]  /*0030*/  ULDC.64 UR36, c[0x0][0x118] ;  /* 0x0000460000247ab9 */ /* 0x000fe20000000a00 */
[----:B------:R-:W-:Y:S01]  /*0040*/  IMAD.MOV.U32 R22, RZ, RZ, 0x1 ;  /* 0x00000001ff167424 */ /* 0x000fe200078e00ff */
[----:B------:R-:W0:Y:S01]  /*0050*/  S2R R3, SR_TID.X ;  /* 0x0000000000037919 */ /* 0x000e220000002100 */
[----:B------:R-:W-:Y:S02]  /*0060*/  IADD3 R1, R1, -0x8, RZ ;  /* 0xfffffff801017810 */ /* 0x000fe40007ffe0ff */
[C---:B------:R-:W-:Y:S02]  /*0070*/  ISETP.GE.U32.AND P0, PT, R14.reuse, 0x5, PT ;  /* 0x000000050e00780c */ /* 0x040fe40003f06070 */
[----:B------:R-:W-:Y:S02]  /*0080*/  IADD3 R19, R14, 0x1, RZ ;  /* 0x000000010e137810 */ /* 0x000fe40007ffe0ff */
[----:B------:R-:W-:-:S04]  /*0090*/  SHF.L.U32 R22, R22, c[0x0][0x178], RZ ;  /* 0x00005e0016167a19 */ /* 0x000fc800000006ff */
[----:B------:R-:W-:Y:S01]  /*00a0*/  SHF.L.U32 R4, R22, 0x3, RZ ;  /* 0x0000000316047819 */ /* 0x000fe200000006ff */
[----:B0-----:R-:W-:Y:S01]  /*00b0*/  IMAD R18, R18, c[0x0][0x0], R3 ;  /* 0x0000000012127a24 */ /* 0x001fe200078e0203 */
[----:B------:R-:W-:-:S04]  /*00c0*/  MOV R3, 0x4 ;  /* 0x0000000400037802 */ /* 0x000fc80000000f00 */
[----:B------:R-:W-:-:S05]  /*00d0*/  SHF.L.U32 R18, R18, R19, RZ ;  /* 0x0000001312127219 */ /* 0x000fca00000006ff */
[----:B------:R-:W-:-:S04]  /*00e0*/  IMAD.WIDE.U32 R8, R18, R3, c[0x0][0x168] ;  /* 0x00005a0012087625 */ /* 0x000fc800078e0003 */
[----:B------:R-:W-:-:S04]  /*00f0*/  IMAD.WIDE.U32 R6, R18, R3, c[0x0][0x170] ;  /* 0x00005c0012067625 */ /* 0x000fc800078e0003 */
[----:B------:R-:W-:Y:S01]  /*0100*/  IMAD.WIDE.U32 R2, R18, R3, c[0x0][0x160] ;  /* 0x0000580012027625 */ /* 0x000fe200078e0003 */
[----:B------:R-:W-:Y:S05]  /*0110*/  @!P0 BRA `(.L_x_305) ;  /* 0x0000f63000008947 */ /* 0x000fea0003800000 */
        /* <DEDUP_REMOVED lines=14> */
[----:B------:R0:W-:Y:S01]  /*0200*/  @!P1 STG.E.U8 [R10.64], RZ ;  /* 0x000000ff0a009986 */ /* 0x0001e2000c101124 */
[----:B------:R-:W-:-:S04]  /*0210*/  ISETP.GT.U32.AND.EX P0, PT, RZ, R21, PT, P0 ;  /* 0x00000015ff00720c */ /* 0x000fc80003f04100 */
[----:B------:R-:W-:-:S13]  /*0220*/  ISETP.LE.U32.OR.EX P0, PT, R0, RZ, !P0, P2 ;  /* 0x000000ff0000720c */ /* 0x000fda0004703520 */
[----:B------:R-:W-:Y:S05]  /*0230*/  @P0 BRA `(.L_x_307) ;  /* 0x000000e000000947 */ /* 0x000fea0003800000 */
[----:B0-----:R-:W-:Y:S02]  /*0240*/  IADD3 R0, P0, R4, -0x3, RZ ;  /* 0xfffffffd04007810 */ /* 0x001fe40007f1e0ff */
[----:B------:R-:W-:-:S03]  /*0250*/  PLOP3.LUT P1, PT, PT, PT, PT, 0x8, 0x0 ;  /* 0x000000000000781c */ /* 0x000fc60003f2e170 */
[----:B------:R-:W-:-:S02]  /*0260*/  IMAD.X R5, RZ, RZ, -0x1, P0 ;  /* 0xffffffffff057424 */ /* 0x000fc400000e06ff */
.L_x_308:
        /* <DEDUP_REMOVED lines=11> */
.L_x_307:
[CC--:B0-----:R-:W-:Y:S01]  /*0320*/  IADD3 R0, P3, R4.reuse, -R17.reuse, RZ ;  /* 0x8000001104007210 */ /* 0x0c1fe20007f7e0ff */
[----:B------:R-:W-:Y:S01]  /*0330*/  IMAD.MOV.U32 R5, RZ, RZ, RZ ;  /* 0x000000ffff057224 */ /* 0x000fe200078e00ff */
[----:B------:R-:W-:-:S02]  /*0340*/  ISETP.GT.U32.AND P0, PT, R4, R17, PT ;  /* 0x000000110400720c */ /* 0x000fc40003f04070 */
[----:B------:R-:W-:Y:S01]  /*0350*/  ISETP.LE.U32.AND P2, PT, R0, 0x1, PT ;  /* 0x000000010000780c */ /* 0x000fe20003f43070 */
[----:B------:R-:W-:Y:S01]  /*0360*/  IMAD.X R0, RZ, RZ, ~R21, P3 ;  /* 0x000000ffff007224 */ /* 0x000fe200018e0e15 */
[----:B------:R-:W-:Y:S02]  /*0370*/  ISETP.GT.U32.AND.EX P0, PT, RZ, R21, PT, P0 ;  /* 0x00000015ff00720c */ /* 0x000fe40003f04100 */
[----:B------:R-:W-:Y:S02]  /*0380*/  ISETP.GT.U32.AND P3, PT, R4, RZ, PT ;  /* 0x000000ff0400720c */ /* 0x000fe40003f64070 */
[----:B------:R-:W-:Y:S02]  /*0390*/  ISETP.LE.U32.OR.EX P2, PT, R0, RZ, !P0, P2 ;  /* 0x000000ff0000720c */ /* 0x000fe40004743520 */
[----:B------:R-:W-:-:S11]  /*03a0*/  ISETP.GT.U32.AND.EX P0, PT, RZ, RZ, PT, P3 ;  /* 0x000000ffff00720c */ /* 0x000fd60003f04130 */
        /* <DEDUP_REMOVED lines=8> */
.L_x_309:
[----:B------:R-:W-:Y:S01]  /*0430*/  ISETP.LT.U32.AND P2, PT, R17, R4, PT ;  /* 0x000000041100720c */ /* 0x000fe20003f41070 */
[----:B------:R-:W-:Y:S01]  /*0440*/  IMAD.MOV.U32 R15, RZ, RZ, RZ ;  /* 0x000000ffff0f7224 */ /* 0x000fe200078e00ff */
[----:B------:R-:W-:Y:S01]  /*0450*/  @!P0 IADD3 R12, P3, R6, R5, RZ ;  /* 0x00000005060c8210 */ /* 0x000fe20007f7e0ff */
[----:B------:R-:W-:Y:S01]  /*0460*/  @!P0 IMAD.MOV.U32 R5, RZ, RZ, 0x1 ;  /* 0x00000001ff058424 */ /* 0x000fe200078e00ff */
[----:B------:R-:W-:-:S03]  /*0470*/  ISETP.LT.U32.OR.EX P1, PT, R21, RZ, P1, P2 ;  /* 0x000000ff1500720c */ /* 0x000fc60000f21520 */
[----:B------:R-:W-:Y:S01]  /*0480*/  @!P0 IMAD.X R13, R7, 0x1, R15, P3 ;  /* 0x00000001070d8824 */ /* 0x000fe200018e060f */
[CC--:B------:R-:W-:Y:S01]  /*0490*/  IADD3 R0, P4, R4.reuse, -R5.reuse, RZ ;  /* 0x8000000504007210 */ /* 0x0c0fe20007f9e0ff */
[----:B------:R-:W-:Y:S01]  /*04a0*/  @!P0 IMAD.MOV.U32 R15, RZ, RZ, RZ ;  /* 0x000000ffff0f8224 */ /* 0x000fe200078e00ff */
[----:B------:R-:W-:Y:S02]  /*04b0*/  ISETP.GT.U32.AND P2, PT, R4, R5, PT ;  /* 0x000000050400720c */ /* 0x000fe40003f44070 */
[----:B------:R-:W-:Y:S01]  /*04c0*/  ISETP.LE.U32.AND P3, PT, R0, 0x3, PT ;  /* 0x000000030000780c */ /* 0x000fe20003f63070 */
[----:B------:R-:W-:Y:S01]  /*04d0*/  IMAD.X R0, RZ, RZ, ~R15, P4 ;  /* 0x000000ffff007224 */ /* 0x000fe200020e0e0f */
[----:B------:R-:W-:-:S03]  /*04e0*/  ISETP.GT.U32.AND.EX P2, PT, RZ, R15, PT, P2 ;  /* 0x0000000fff00720c */ /* 0x000fc60003f44120 */
[----:B0-----:R-:W-:Y:S02]  /*04f0*/  @P1 IADD3 R10, P4, R8, R17, RZ ;  /* 0x00000011080a1210 */ /* 0x001fe40007f9e0ff */
[----:B------:R-:W-:-:S03]  /*0500*/  ISETP.LE.U32.OR.EX P2, PT, R0, RZ, !P2, P3 ;  /* 0x000000ff0000720c */ /* 0x000fc60005743530 */
[----:B------:R-:W-:-:S05]  /*0510*/  @P1 IMAD.X R11, R9, 0x1, R21, P4 ;  /* 0x00000001090b1824 */ /* 0x000fca00020e0615 */
[----:B------:R0:W-:Y:S04]  /*0520*/  @P1 STG.E.U8 [R10.64], RZ ;  /* 0x000000ff0a001986 */ /* 0x0001e8000c101124 */
[----:B------:R0:W-:Y:S01]  /*0530*/  @!P0 STG.E.U8 [R12.64], RZ ;  /* 0x000000ff0c008986 */ /* 0x0001e2000c101124 */
[----:B------:R-:W-:Y:S05]  /*0540*/  @P2 BRA `(.L_x_310) ;  /* 0x000000e000002947 */ /* 0x000fea0003800000 */
[----:B------:R-:W-:Y:S02]  /*0550*/  IADD3 R0, P1, R4, -0x3, RZ ;  /* 0xfffffffd04007810 */ /* 0x000fe40007f3e0ff */
[----:B------:R-:W-:-:S03]  /*0560*/  PLOP3.LUT P0, PT, PT, PT, PT, 0x8, 0x0 ;  /* 0x000000000000781c */ /* 0x000fc60003f0e170 */
[----:B0-----:R-:W-:-:S02]  /*0570*/  IMAD.X R12, RZ, RZ, -0x1, P1 ;  /* 0xffffffffff0c7424 */ /* 0x001fc400008e06ff */
.L_x_311:
        /* <DEDUP_REMOVED lines=11> */
.L_x_310:
[CC--:B------:R-:W-:Y:S02]  /*0630*/  IADD3 R0, P3, R4.reuse, -R5.reuse, RZ ;  /* 0x8000000504007210 */ /* 0x0c0fe40007f7e0ff */
[----:B------:R-:W-:-:S02]  /*0640*/  ISETP.GT.U32.AND P2, PT, R4, R5, PT ;  /* 0x000000050400720c */ /* 0x000fc40003f44070 */
[----:B------:R-:W-:Y:S01]  /*0650*/  ISETP.LE.U32.AND P1, PT, R0, 0x1, PT ;  /* 0x000000010000780c */ /* 0x000fe20003f23070 */
[----:B------:R-:W-:Y:S01]  /*0660*/  IMAD.X R0, RZ, RZ, ~R15, P3 ;  /* 0x000000ffff007224 */ /* 0x000fe200018e0e0f */
[----:B------:R-:W-:-:S04]  /*0670*/  ISETP.GT.U32.AND.EX P2, PT, RZ, R15, PT, P2 ;  /* 0x0000000fff00720c */ /* 0x000fc80003f44120 */
[----:B------:R-:W-:-:S13]  /*0680*/  ISETP.LE.U32.OR.EX P1, PT, R0, RZ, !P2, P1 ;  /* 0x000000ff0000720c */ /* 0x000fda0005723510 */
[----:B------:R-:W-:Y:S05]  /*0690*/  @P1 BRA `(.L_x_312) ;  /* 0x0000007000001947 */ /* 0x000fea0003800000 */
[----:B0-----:R-:W-:Y:S02]  /*06a0*/  IADD3 R10, P0, R6, R5, RZ ;  /* 0x00000005060a7210 */ /* 0x001fe40007f1e0ff */
[----:B------:R-:W-:-:S03]  /*06b0*/  IADD3 R5, P1, R5, 0x2, RZ ;  /* 0x0000000205057810 */ /* 0x000fc60007f3e0ff */
[--C-:B------:R-:W-:Y:S01]  /*06c0*/  IMAD.X R11, R7, 0x1, R15.reuse, P0 ;  /* 0x00000001070b7824 */ /* 0x100fe200000e060f */
[----:B------:R-:W-:Y:S01]  /*06d0*/  PLOP3.LUT P0, PT, PT, PT, PT, 0x8, 0x0 ;  /* 0x000000000000781c */ /* 0x000fe20003f0e170 */
[----:B------:R-:W-:-:S03]  /*06e0*/  IMAD.X R15, RZ, RZ, R15, P1 ;  /* 0x000000ffff0f7224 */ /* 0x000fc600008e060f */
[----:B------:R0:W-:Y:S04]  /*06f0*/  STG.E.U8 [R10.64], RZ ;  /* 0x000000ff0a007986 */ /* 0x0001e8000c101124 */
[----:B------:R0:W-:Y:S04]  /*0700*/  STG.E.U8 [R10.64+0x1], RZ ;  /* 0x000001ff0a007986 */ /* 0x0001e8000c101124 */
.L_x_312:
[----:B------:R-:W-:-:S04]  /*0710*/  ISETP.LT.U32.AND P1, PT, R5, R4, PT ;  /* 0x000000040500720c */ /* 0x000fc80003f21070 */
[----:B------:R-:W-:-:S13]  /*0720*/  ISETP.LT.U32.OR.EX P0, PT, R15, RZ, P0, P1 ;  /* 0x000000ff0f00720c */ /* 0x000fda0000701510 */
[----:B------:R-:W-:-:S05]  /*0730*/  @P0 IADD3 R4, P1, R6, R5, RZ ;  /* 0x0000000506040210 */ /* 0x000fca0007f3e0ff */
[----:B------:R-:W-:-:S05]  /*0740*/  @P0 IMAD.X R5, R7, 0x1, R15, P1 ;  /* 0x0000000107050824 */ /* 0x000fca00008e060f */
[----:B------:R1:W-:Y:S03]  /*0750*/  @P0 STG.E.U8 [R4.64], RZ ;  /* 0x000000ff04000986 */ /* 0x0003e6000c101124 */
.L_x_306:
[----:B------:R-:W-:Y:S02]  /*0760*/  ISETP.NE.AND P0, PT, R14, 0x5, PT ;  /* 0x000000050e00780c */ /* 0x000fe40003f05270 */
[----:B-1----:R-:W-:-:S05]  /*0770*/  IADD3 R4, P1, R1, c[0x0][0x20], RZ ;  /* 0x0000080001047a10 */ /* 0x002fca0007f3e0ff */
[----:B------:R-:W-:-:S06]  /*0780*/  IMAD.X R5, RZ, RZ, c[0x0][0x24], P1 ;  /* 0x00000900ff057624 */ /* 0x000fcc00008e06ff */
[----:B------:R-:W-:Y:S05]  /*0790*/  @!P0 BRA `(.L_x_313) ;  /* 0x000049e000008947 */ /* 0x000fea0003800000 */
[----:B------:R-:W-:Y:S01]  /*07a0*/  IMAD.SHL.U32 R24, R18, 0x4, RZ ;  /* 0x0000000412187824 */ /* 0x000fe200078e00ff */
[----:B------:R-:W-:Y:S01]  /*07b0*/  SHF.R.U32.HI R0, RZ, 0x1e, R18 ;  /* 0x0000001eff007819 */ /* 0x000fe20000011612 */
[----:B------:R-:W-:Y:S01]  /*07c0*/  IMAD.MOV.U32 R6, RZ, RZ, 0x1 ;  /* 0x00000001ff067424 */ /* 0x000fe200078e00ff */
[----:B------:R-:W-:Y:S02]  /*07d0*/  MOV R20, 32@lo((_Z17g_build_product_iPjS_S_jS_S_S_ + .L_x_0@srel)) ;  /* 0x0000000000147802 */ /* 0x000fe40000000f00 */
[----:B------:R-:W-:Y:S02]  /*07e0*/  IADD3 R24, P0, R24, c[0x0][0x168], RZ ;  /* 0x00005a0018187a10 */ /* 0x000fe40007f1e0ff */
[----:B------:R-:W-:Y:S02]  /*07f0*/  MOV R21, 32@hi((_Z17g_build_product_iPjS_S_jS_S_S_ + .L_x_0@srel)) ;  /* 0x0000000000157802 */ /* 0x000fe40000000f00 */
[----:B------:R-:W-:-:S04]  /*0800*/  IADD3.X R25, R0, c[0x0][0x16c], RZ, P0, !PT ;  /* 0x00005b0000197a10 */ /* 0x000fc800007fe4ff */
[----:B0-----:R-:W-:Y:S05]  /*0810*/  CALL.ABS.NOINC `(cudaStreamCreateWithFlags) ;  /* 0x0000000000007943 */ /* 0x001fea0003c00000 */
.L_x_0:
[----:B------:R-:W-:Y:S01]  /*0820*/  MOV R3, c[0x0][0x178] ;  /* 0x00005e0000037a02 */ /* 0x000fe20000000f00 */
[----:B------:R-:W-:Y:S03]  /*0830*/  BSSY B8, `(.L_x_314) ;  /* 0x000048f000087945 */ /* 0x000fe60003800000 */
[----:B------:R-:W-:-:S13]  /*0840*/  ISETP.GE.U32.AND P0, PT, R3, 0xa, PT ;  /* 0x0000000a0300780c */ /* 0x000fda0003f06070 */
[----:B------:R-:W-:Y:S05]  /*0850*/  @!P0 BRA `(.L_x_315) ;  /* 0x00003db000008947 */ /* 0x000fea0003800000 */
[----:B------:R0:W5:Y:S01]  /*0860*/  LDL.64 R16, [R1] ;  /* 0x0000000001107983 */ /* 0x0001620000100a00 */
[C---:B------:R-:W-:Y:S01]  /*0870*/  LOP3.LUT R0, R3.reuse, 0x1, RZ, 0xc0, !PT ;  /* 0x0000000103007812 */ /* 0x040fe200078ec0ff */
[----:B------:R-:W-:Y:S01]  /*0880*/  UMOV UR4, 32@lo(fun@fdesc(_Z9g_pre_fntPjS_jS_)) ;  /* 0x0000000000047882 */ /* 0x000fe20000000000 */
[----:B------:R-:W-:Y:S01]  /*0890*/  IMAD.MOV.U32 R7, RZ, RZ, 0x1 ;  /* 0x00000001ff077424 */ /* 0x000fe200078e00ff */
[----:B------:R-:W-:Y:S01]  /*08a0*/  UMOV UR5, 32@hi(fun@fdesc(_Z9g_pre_fntPjS_jS_)) ;  /* 0x0000000000057882 */ /* 0x000fe20000000000 */
[----:B------:R-:W-:Y:S01]  /*08b0*/  LEA.HI R0, R3, R0, RZ, 0x1f ;  /* 0x0000000003007211 */ /* 0x000fe200078ff8ff */
[----:B------:R-:W-:Y:S01]  /*08c0*/  IMAD.MOV.U32 R3, RZ, RZ, 0x1 ;  /* 0x00000001ff037424 */ /* 0x000fe200078e00ff */
[----:B------:R-:W-:Y:S01]  /*08d0*/  MOV R11, 0x1 ;  /* 0x00000001000b7802 */ /* 0x000fe20000000f00 */
[----:B------:R-:W-:Y:S01]  /*08e0*/  IMAD.MOV.U32 R8, RZ, RZ, 0x1 ;  /* 0x00000001ff087424 */ /* 0x000fe200078e00ff */
[----:B------:R-:W-:Y:S01]  /*08f0*/  IADD3 R6, -R0, c[0x0][0x178], RZ ;  /* 0x00005e0000067a10 */ /* 0x000fe20007ffe1ff */
[----:B------:R-:W-:Y:S01]  /*0900*/  IMAD.MOV.U32 R10, RZ, RZ, 0x1 ;  /* 0x00000001ff0a7424 */ /* 0x000fe200078e00ff */
[C---:B------:R-:W-:Y:S01]  /*0910*/  SHF.L.U32 R9, R3.reuse, R0, RZ ;  /* 0x0000000003097219 */ /* 0x040fe200000006ff */
[----:B------:R-:W-:Y:S01]  /*0920*/  IMAD.MOV.U32 R12, RZ, RZ, RZ ;  /* 0x000000ffff0c7224 */ /* 0x000fe200078e00ff */
[----:B------:R-:W-:Y:S01]  /*0930*/  SHF.L.U32 R6, R3, R6, RZ ;  /* 0x0000000603067219 */ /* 0x000fe200000006ff */
[----:B------:R-:W-:Y:S01]  /*0940*/  IMAD.U32 R4, RZ, RZ, UR4 ;  /* 0x00000004ff047e24 */ /* 0x000fe2000f8e00ff */
[----:B------:R-:W-:-:S02]  /*0950*/  MOV R5, UR5 ;  /* 0x0000000500057c02 */ /* 0x000fc40008000f00 */
[----:B------:R-:W-:Y:S02]  /*0960*/  MOV R20, 32@lo((_Z17g_build_product_iPjS_S_jS_S_S_ + .L_x_1@srel)) ;  /* 0x0000000000147802 */ /* 0x000fe40000000f00 */
[----:B------:R-:W-:-:S04]  /*0970*/  MOV R21, 32@hi((_Z17g_build_product_iPjS_S_jS_S_S_ + .L_x_1@srel)) ;  /* 0x0000000000157802 */ /* 0x000fc80000000f00 */
[----:B0----5:R-:W-:Y:S05]  /*0980*/  CALL.ABS.NOINC `(cudaGetParameterBufferV2) ;  /* 0x0000000000007943 */ /* 0x021fea0003c00000 */
.L_x_1:
[----:B------:R-:W-:Y:S01]  /*0990*/  ISETP.NE.U32.AND P0, PT, R4, RZ, PT ;  /* 0x000000ff0400720c */ /* 0x000fe20003f05070 */
[----:B------:R-:W-:Y:S01]  /*09a0*/  BSSY B6, `(.L_x_316) ;  /* 0x0000019000067945 */ /* 0x000fe20003800000 */
[----:B------:R-:W-:Y:S02]  /*09b0*/  IMAD.MOV.U32 R8, RZ, RZ, R4 ;  /* 0x000000ffff087224 */ /* 0x000fe400078e0004 */
[----:B------:R-:W-:Y:S01]  /*09c0*/  ISETP.NE.AND.EX P0, PT, R5, RZ, PT, P0 ;  /* 0x000000ff0500720c */ /* 0x000fe20003f05300 */
[----:B------:R-:W-:-:S12]  /*09d0*/  IMAD.MOV.U32 R9, RZ, RZ, R5 ;  /* 0x000000ffff097224 */ /* 0x000fd800078e0005 */
[----:B------:R-:W-:Y:S05]  /*09e0*/  @!P0 BRA `(.L_x_2) ;  /* 0x0000014000008947 */ /* 0x000fea0003800000 */
[----:B------:R-:W-:Y:S01]  /*09f0*/  IMAD.MOV.U32 R0, RZ, RZ, -0x1 ;  /* 0xffffffffff007424 */ /* 0x000fe200078e00ff */
[----:B------:R-:W-:Y:S01]  /*0a00*/  SHF.R.U32.HI R4, RZ, 0x1e, R18 ;  /* 0x0000001eff047819 */ /* 0x000fe20000011612 */
[----:B------:R-:W-:Y:S01]  /*0a10*/  IMAD.SHL.U32 R10, R18, 0x4, RZ ;  /* 0x00000004120a7824 */ /* 0x000fe200078e00ff */
[----:B------:R0:W-:Y:S01]  /*0a20*/  ST.E.64 [R8.64+0x8], R24 ;  /* 0x0000081808007985 */ /* 0x0001e2000c101b24 */
[----:B------:R-:W-:Y:S01]  /*0a30*/  IMAD.MOV.U32 R2, RZ, RZ, c[0x0][0x180] ;  /* 0x00006000ff027624 */ /* 0x000fe200078e00ff */
[----:B------:R-:W-:Y:S01]  /*0a40*/  SHF.L.U32 R0, R0, R19, RZ ;  /* 0x0000001300007219 */ /* 0x000fe200000006ff */
[----:B------:R-:W-:Y:S01]  /*0a50*/  IMAD.MOV.U32 R3, RZ, RZ, c[0x0][0x184] ;  /* 0x00006100ff037624 */ /* 0x000fe200078e00ff */
[----:B------:R-:W-:Y:S01]  /*0a60*/  IADD3 R10, P0, R10, c[0x0][0x160], RZ ;  /* 0x000058000a0a7a10 */ /* 0x000fe20007f1e0ff */
[----:B------:R-:W-:Y:S01]  /*0a70*/  IMAD.MOV.U32 R5, RZ, RZ, R9 ;  /* 0x000000ffff057224 */ /* 0x000fe200078e0009 */
[----:B------:R-:W-:Y:S01]  /*0a80*/  LOP3.LUT R0, RZ, R0, RZ, 0x33, !PT ;  /* 0x00000000ff007212 */ /* 0x000fe200078e33ff */
[----:B------:R-:W-:Y:S01]  /*0a90*/  IMAD.MOV.U32 R6, RZ, RZ, R16 ;  /* 0x000000ffff067224 */ /* 0x000fe200078e0010 */
[----:B------:R-:W-:Y:S01]  /*0aa0*/  IADD3.X R11, R4, c[0x0][0x164], RZ, P0, !PT ;  /* 0x00005900040b7a10 */ /* 0x000fe200007fe4ff */
[----:B------:R0:W-:Y:S01]  /*0ab0*/  ST.E.64 [R8.64+0x18], R2 ;  /* 0x0000180208007985 */ /* 0x0001e2000c101b24 */
[----:B------:R-:W-:-:S02]  /*0ac0*/  MOV R4, R8 ;  /* 0x0000000800047202 */ /* 0x000fc40000000f00 */
[----:B------:R-:W-:Y:S01]  /*0ad0*/  MOV R7, R17 ;  /* 0x0000001100077202 */ /* 0x000fe20000000f00 */
[----:B------:R0:W-:Y:S01]  /*0ae0*/  ST.E [R8.64+0x10], R0 ;  /* 0x0000100008007985 */ /* 0x0001e2000c101924 */
[----:B------:R-:W-:Y:S02]  /*0af0*/  MOV R20, 32@lo((_Z17g_build_product_iPjS_S_jS_S_S_ + .L_x_2@srel)) ;  /* 0x0000000000147802 */ /* 0x000fe40000000f00 */
[----:B------:R-:W-:Y:S01]  /*0b00*/  MOV R21, 32@hi((_Z17g_build_product_iPjS_S_jS_S_S_ + .L_x_2@srel)) ;  /* 0x0000000000157802 */ /* 0x000fe20000000f00 */
[----:B------:R0:W-:Y:S04]  /*0b10*/  ST.E.64 [R8.64], R10 ;  /* 0x0000000a08007985 */ /* 0x0001e8000c101b24 */
[----:B0-----:R-:W-:Y:S05]  /*0b20*/  CALL.ABS.NOINC `(cudaLaunchDeviceV2) ;  /* 0x0000000000007943 */ /* 0x001fea0003c00000 */
.L_x_2:
[----:B------:R-:W-:Y:S05]  /*0b30*/  BSYNC B6 ;  /* 0x0000000000067941 */ /* 0x000fea0003800000 */
.L_x_316:
[----:B------:R-:W-:Y:S01]  /*0b40*/  IMAD.MOV.U32 R23, RZ, RZ, c[0x0][0x178] ;  /* 0x00005e00ff177624 */ /* 0x000fe200078e00ff */
[----:B------:R-:W-:Y:S01]  /*0b50*/  ISETP.NE.AND P0, PT, R19, RZ, PT ;  /* 0x000000ff1300720c */ /* 0x000fe20003f05270 */
[----:B------:R-:W-:-:S03]  /*0b60*/  IMAD.MOV.U32 R22, RZ, RZ, 0x1 ;  /* 0x00000001ff167424 */ /* 0x000fc600078e00ff */
[C---:B------:R-:W-:Y:S02]  /*0b70*/  LOP3.LUT R0, R23.reuse, 0x1, RZ, 0xc0, !PT ;  /* 0x0000000117007812 */ /* 0x040fe400078ec0ff */
[----:B------:R-:W-:Y:S02]  /*0b80*/  P2R R2, PR, RZ, 0x1 ;  /* 0x00000001ff027803 */ /* 0x000fe40000000000 */
[----:B------:R-:W-:Y:S01]  /*0b90*/  LEA.HI R23, R23, R0, RZ, 0x1f ;  /* 0x0000000017177211 */ /* 0x000fe200078ff8ff */
[----:B------:R-:W-:-:S03]  /*0ba0*/  IMAD.MOV.U32 R0, RZ, RZ, c[0x0][0x178] ;  /* 0x00005e00ff007624 */ /* 0x000fc600078e00ff */
[----:B------:R-:W-:-:S04]  /*0bb0*/  IADD3 R3, -R23, c[0x0][0x178], RZ ;  /* 0x00005e0017037a10 */ /* 0x000fc80007ffe1ff */
[----:B------:R-:W-:Y:S01]  /*0bc0*/  SHF.L.U32 R22, R22, R3, RZ ;  /* 0x0000000316167219 */ /* 0x000fe200000006ff */
[----:B------:R-:W-:Y:S05]  /*0bd0*/  @!P0 BRA `(.L_x_317) ;  /* 0x000010b000008947 */ /* 0x000fea0003800000 */
[----:B------:R-:W-:Y:S01]  /*0be0*/  ISETP.GE.U32.AND P0, PT, R0, 0x3, PT ;  /* 0x000000030000780c */ /* 0x000fe20003f06070 */
[----:B------:R-:W-:Y:S01]  /*0bf0*/  IMAD.MOV.U32 R25, RZ, RZ, RZ ;  /* 0x000000ffff197224 */ /* 0x000fe200078e00ff */
[----:B------:R-:W-:-:S11]  /*0c00*/  LOP3.LUT R26, R19, 0x3, RZ, 0xc0, !PT ;  /* 0x00000003131a7812 */ /* 0x000fd600078ec0ff */
[----:B------:R-:W-:Y:S05]  /*0c10*/  @!P0 BRA `(.L_x_318) ;  /* 0x00000cd000008947 */ /* 0x000fea0003800000 */
[----:B------:R-:W-:Y:S01]  /*0c20*/  BSSY B7, `(.L_x_318) ;  /* 0x00000cc000077945 */ /* 0x000fe20003800000 */
[----:B------:R-:W-:-:S03]  /*0c30*/  IADD3 R24, R19, -R26, RZ ;  /* 0x8000001a13187210 */ /* 0x000fc60007ffe0ff */
.L_x_323:
[----:B------:R-:W-:Y:S01]  /*0c40*/  IMAD.MOV.U32 R0, RZ, RZ, c[0x0][0x178] ;  /* 0x00005e00ff007624 */ /* 0x000fe200078e00ff */
[----:B------:R-:W-:Y:S01]  /*0c50*/  IADD3 R24, R24, -0x4, RZ ;  /* 0xfffffffc18187810 */ /* 0x000fe20007ffe0ff */
[----:B------:R-:W-:Y:S01]  /*0c60*/  IMAD.MOV.U32 R9, RZ, RZ, 0x1 ;  /* 0x00000001ff097424 */ /* 0x000fe200078e00ff */
[----:B------:R-:W-:Y:S01]  /*0c70*/  UMOV UR4, 32@lo(fun@fdesc(_Z7g_fnt_iPjjbS_)) ;  /* 0x0000000000047882 */ /* 0x000fe20000000000 */
[----:B------:R-:W-:Y:S01]  /*0c80*/  IMAD.MOV.U32 R7, RZ, RZ, 0x1 ;  /* 0x00000001ff077424 */ /* 0x000fe200078e00ff */
[----:B------:R-:W-:Y:S01]  /*0c90*/  ISETP.GE.U32.AND P0, PT, R0, 0x6, PT ;  /* 0x000000060000780c */ /* 0x000fe20003f06070 */
[----:B------:R-:W-:Y:S01]  /*0ca0*/  UMOV UR5, 32@hi(fun@fdesc(_Z7g_fnt_iPjjbS_)) ;  /* 0x0000000000057882 */ /* 0x000fe20000000000 */
[----:B------:R-:W-:Y:S01]  /*0cb0*/  ISETP.NE.AND P1, PT, R24, RZ, PT ;  /* 0x000000ff1800720c */ /* 0x000fe20003f25270 */
[----:B------:R-:W-:Y:S01]  /*0cc0*/  IMAD.MOV.U32 R8, RZ, RZ, 0x1 ;  /* 0x00000001ff087424 */ /* 0x000fe200078e00ff */
[----:B------:R-:W-:Y:S01]  /*0cd0*/  SEL R0, R23, c[0x0][0x178], P0 ;  /* 0x00005e0017007a07 */ /* 0x000fe20000000000 */
[----:B------:R-:W-:Y:S01]  /*0ce0*/  IMAD.MOV.U32 R10, RZ, RZ, 0x1 ;  /* 0x00000001ff0a7424 */ /* 0x000fe200078e00ff */
[----:B------:R-:W-:Y:S01]  /*0cf0*/  P2R R27, PR, RZ, 0x2 ;  /* 0x00000002ff1b7803 */ /* 0x000fe20000000000 */
[----:B------:R-:W-:Y:S01]  /*0d00*/  IMAD.MOV.U32 R11, RZ, RZ, 0x1 ;  /* 0x00000001ff0b7424 */ /* 0x000fe200078e00ff */
[----:B------:R-:W-:Y:S01]  /*0d10*/  SHF.L.U32 R9, R9, R0, RZ ;  /* 0x0000000009097219 */ /* 0x000fe200000006ff */
[----:B------:R-:W-:Y:S01]  /*0d20*/  IMAD.MOV.U32 R12, RZ, RZ, RZ ;  /* 0x000000ffff0c7224 */ /* 0x000fe200078e00ff */
[----:B------:R-:W-:Y:S01]  /*0d30*/  SEL R6, R22, 0x1, P0 ;  /* 0x0000000116067807 */ /* 0x000fe20000000000 */
[----:B------:R-:W-:Y:S01]  /*0d40*/  IMAD.U32 R4, RZ, RZ, UR4 ;  /* 0x00000004ff047e24 */ /* 0x000fe2000f8e00ff */
[----:B------:R-:W-:Y:S01]  /*0d50*/  MOV R20, 32@lo((_Z17g_build_product_iPjS_S_jS_S_S_ + .L_x_3@srel)) ;  /* 0x0000000000147802 */ /* 0x000fe20000000f00 */
[----:B------:R-:W-:Y:S01]  /*0d60*/  IMAD.U32 R5, RZ, RZ, UR5 ;  /* 0x00000005ff057e24 */ /* 0x000fe2000f8e00ff */
[----:B------:R-:W-:-:S05]  /*0d70*/  MOV R21, 32@hi((_Z17g_build_product_iPjS_S_jS_S_S_ + .L_x_3@srel)) ;  /* 0x0000000000157802 */ /* 0x000fca0000000f00 */
[----:B------:R-:W-:Y:S05]  /*0d80*/  CALL.ABS.NOINC `(cudaGetParameterBufferV2) ;  /* 0x0000000000007943 */ /* 0x000fea0003c00000 */
.L_x_3:
[----:B------:R-:W-:Y:S01]  /*0d90*/  ISETP.NE.U32.AND P0, PT, R4, RZ, PT ;  /* 0x000000ff0400720c */ /* 0x000fe20003f05070 */
[----:B------:R-:W-:Y:S01]  /*0da0*/  BSSY B6, `(.L_x_319) ;  /* 0x0000017000067945 */ /* 0x000fe20003800000 */
[----:B------:R-:W-:-:S02]  /*0db0*/  IMAD.MOV.U32 R10, RZ, RZ, R4 ;  /* 0x000000ffff0a7224 */ /* 0x000fc400078e0004 */
[----:B------:R-:W-:Y:S01]  /*0dc0*/  ISETP.NE.AND.EX P0, PT, R5, RZ, PT, P0 ;  /* 0x000000ff0500720c */ /* 0x000fe20003f05300 */
[----:B------:R-:W-:-:S12]  /*0dd0*/  IMAD.MOV.U32 R11, RZ, RZ, R5 ;  /* 0x000000ffff0b7224 */ /* 0x000fd800078e0005 */
[----:B------:R-:W-:Y:S05]  /*0de0*/  @!P0 BRA `(.L_x_4) ;  /* 0x0000012000008947 */ /* 0x000fea0003800000 */
[----:B------:R-:W-:Y:S01]  /*0df0*/  IMAD.SHL.U32 R12, R18, 0x4, RZ ;  /* 0x00000004120c7824 */ /* 0x000fe200078e00ff */
[----:B------:R-:W-:Y:S01]  /*0e00*/  SHF.R.U32.HI R0, RZ, 0x1e, R18 ;  /* 0x0000001eff007819 */ /* 0x000fe20000011612 */
[----:B------:R-:W-:Y:S01]  /*0e10*/  IMAD.MOV.U32 R8, RZ, RZ, c[0x0][0x188] ;  /* 0x00006200ff087624 */ /* 0x000fe200078e00ff */
[----:B------:R-:W-:Y:S01]  /*0e20*/  ULDC.64 UR4, c[0x0][0x118] ;  /* 0x0000460000047ab9 */ /* 0x000fe20000000a00 */
[----:B------:R-:W-:Y:S01]  /*0e30*/  IMAD.MOV.U32 R9, RZ, RZ, c[0x0][0x18c] ;  /* 0x00006300ff097624 */ /* 0x000fe200078e00ff */
[----:B------:R-:W-:Y:S01]  /*0e40*/  IADD3 R12, P0, R12, c[0x0][0x168], RZ ;  /* 0x00005a000c0c7a10 */ /* 0x000fe20007f1e0ff */
[----:B------:R0:W-:Y:S01]  /*0e50*/  ST.E [R10.64+0x8], R25 ;  /* 0x000008190a007985 */ /* 0x0001e2000c101904 */
[----:B------:R-:W-:Y:S01]  /*0e60*/  MOV R4, R10 ;  /* 0x0000000a00047202 */ /* 0x000fe20000000f00 */
[----:B------:R-:W-:Y:S01]  /*0e70*/  IMAD.MOV.U32 R5, RZ, RZ, R11 ;  /* 0x000000ffff057224 */ /* 0x000fe200078e000b */
[----:B------:R-:W-:Y:S01]  /*0e80*/  IADD3.X R13, R0, c[0x0][0x16c], RZ, P0, !PT ;  /* 0x00005b00000d7a10 */ /* 0x000fe200007fe4ff */
[----:B------:R0:W-:Y:S01]  /*0e90*/  ST.E.64 [R10.64+0x10], R8 ;  /* 0x000010080a007985 */ /* 0x0001e2000c101b04 */
[----:B------:R-:W-:Y:S01]  /*0ea0*/  IMAD.MOV.U32 R6, RZ, RZ, R16 ;  /* 0x000000ffff067224 */ /* 0x000fe200078e0010 */
[----:B------:R-:W-:-:S02]  /*0eb0*/  MOV R7, R17 ;  /* 0x0000001100077202 */ /* 0x000fc40000000f00 */
[----:B------:R0:W-:Y:S01]  /*0ec0*/  ST.E.64 [R10.64], R12 ;  /* 0x0000000c0a007985 */ /* 0x0001e2000c101b04 */
[----:B------:R-:W-:Y:S02]  /*0ed0*/  MOV R20, 32@lo((_Z17g_build_product_iPjS_S_jS_S_S_ + .L_x_4@srel)) ;  /* 0x0000000000147802 */ /* 0x000fe40000000f00 */
[----:B------:R-:W-:Y:S01]  /*0ee0*/  MOV R21, 32@hi((_Z17g_build_product_iPjS_S_jS_S_S_ + .L_x_4@srel)) ;  /* 0x0000000000157802 */ /* 0x000fe20000000f00 */
[----:B------:R0:W-:Y:S04]  /*0ef0*/  ST.E.U8 [R10.64+0xc], RZ ;  /* 0x00000cff0a007985 */ /* 0x0001e8000c101104 */
[----:B0-----:R-:W-:Y:S05]  /*0f00*/  CALL.ABS.NOINC `(cudaLaunchDeviceV2) ;  /* 0x0000000000007943 */ /* 0x001fea0003c00000 */
.L_x_4:
[----:B------:R-:W-:Y:S05]  /*0f10*/  BSYNC B6 ;  /* 0x0000000000067941 */ /* 0x000fea0003800000 */
.L_x_319:
[----:B------:R-:W-:Y:S01]  /*0f20*/  ULDC UR4, c[0x0][0x178] ;  /* 0x00005e0000047ab9 */ /* 0x000fe20000000800 */
[----:B------:R-:W-:Y:S01]  /*0f30*/  IMAD.MOV.U32 R7, RZ, RZ, 0x1 ;  /* 0x00000001ff077424 */ /* 0x000fe200078e00ff */
[----:B------:R-:W-:Y:S01]  /*0f40*/  ULOP3.LUT UR5, UR4, 0x1, URZ, 0xc0, !UPT ;  /* 0x0000000104057892 */ /* 0x000fe2000f8ec03f */
[----:B------:R-:W-:Y:S01]  /*0f50*/  MOV R8, 0x1 ;  /* 0x0000000100087802 */ /* 0x000fe20000000f00 */
[----:B------:R-:W-:Y:S01]  /*0f60*/  UISETP.GE.U32.AND UP0, UPT, UR4, 0x6, UPT ;  /* 0x000000060400788c */ /* 0x000fe2000bf06070 */
[----:B------:R-:W-:Y:S01]  /*0f70*/  IMAD.MOV.U32 R10, RZ, RZ, 0x1 ;  /* 0x00000001ff0a7424 */ /* 0x000fe200078e00ff */
[----:B------:R-:W-:Y:S01]  /*0f80*/  ULEA.HI UR5, UR4, UR5, URZ, 0x1f ;  /* 0x0000000504057291 */ /* 0x000fe2000f8ff83f */
[----:B------:R-:W-:Y:S01]  /*0f90*/  MOV R11, 0x1 ;  /* 0x00000001000b7802 */ /* 0x000fe20000000f00 */
[----:B------:R-:W-:Y:S01]  /*0fa0*/  UMOV UR6, 0x1 ;  /* 0x0000000100067882 */ /* 0x000fe20000000000 */
[----:B------:R-:W-:Y:S01]  /*0fb0*/  IMAD.MOV.U32 R12, RZ, RZ, RZ ;  /* 0x000000ffff0c7224 */ /* 0x000fe200078e00ff */
[----:B------:R-:W-:Y:S01]  /*0fc0*/  UIADD3 UR7, -UR5, UR4, URZ ;  /* 0x0000000405077290 */ /* 0x000fe2000fffe13f */
[----:B------:R-:W-:Y:S01]  /*0fd0*/  MOV R20, 32@lo((_Z17g_build_product_iPjS_S_jS_S_S_ + .L_x_5@srel)) ;  /* 0x0000000000147802 */ /* 0x000fe20000000f00 */
[----:B------:R-:W-:Y:S01]  /*0fe0*/  USEL UR4, UR5, UR4, UP0 ;  /* 0x0000000405047287 */ /* 0x000fe20008000000 */
[----:B------:R-:W-:Y:S01]  /*0ff0*/  MOV R21, 32@hi((_Z17g_build_product_iPjS_S_jS_S_S_ + .L_x_5@srel)) ;  /* 0x0000000000157802 */ /* 0x000fe20000000f00 */
[----:B------:R-:W-:-:S02]  /*1000*/  USHF.L.U32 UR6, UR6, UR7, URZ ;  /* 0x0000000706067299 */ /* 0x000fc4000800063f */
[----:B------:R-:W-:Y:S02]  /*1010*/  UMOV UR8, 0x1 ;  /* 0x0000000100087882 */ /* 0x000fe40000000000 */
[----:B------:R-:W-:Y:S02]  /*1020*/  USHF.L.U32 UR4, UR8, UR4, URZ ;  /* 0x0000000408047299 */ /* 0x000fe4000800063f */
[----:B------:R-:W-:Y:S02]  /*1030*/  USEL UR6, UR6, 0x1, UP0 ;  /* 0x0000000106067887 */ /* 0x000fe40008000000 */
[----:B------:R-:W-:Y:S02]  /*1040*/  UMOV UR9, 32@hi(fun@fdesc(_Z7g_fnt_iPjjbS_)) ;  /* 0x0000000000097882 */ /* 0x000fe40000000000 */
[----:B------:R-:W-:Y:S01]  /*1050*/  UMOV UR10, 32@lo(fun@fdesc(_Z7g_fnt_iPjjbS_)) ;  /* 0x00000000000a7882 */ /* 0x000fe20000000000 */
[----:B------:R-:W-:Y:S01]  /*1060*/  IMAD.U32 R5, RZ, RZ, UR9 ;  /* 0x00000009ff057e24 */ /* 0x000fe2000f8e00ff */
[----:B------:R-:W-:Y:S01]  /*1070*/  MOV R4, UR10 ;  /* 0x0000000a00047c02 */ /* 0x000fe20008000f00 */
[----:B------:R-:W-:Y:S01]  /*1080*/  IMAD.U32 R6, RZ, RZ, UR6 ;  /* 0x00000006ff067e24 */ /* 0x000fe2000f8e00ff */
[----:B------:R-:W-:-:S04]  /*1090*/  MOV R9, UR4 ;  /* 0x0000000400097c02 */ /* 0x000fc80008000f00 */
[----:B------:R-:W-:Y:S05]  /*10a0*/  CALL.ABS.NOINC `(cudaGetParameterBufferV2) ;  /* 0x0000000000007943 */ /* 0x000fea0003c00000 */
.L_x_5:
        /* <DEDUP_REMOVED lines=9> */
[----:B------:R-:W-:Y:S01]  /*1140*/  IADD3 R0, R25, 0x1, RZ ;  /* 0x0000000119007810 */ /* 0x000fe20007ffe0ff */
[----:B------:R-:W-:Y:S01]  /*1150*/  IMAD.MOV.U32 R11, RZ, RZ, c[0x0][0x18c] ;  /* 0x00006300ff0b7624 */ /* 0x000fe200078e00ff */
[----:B------:R-:W-:Y:S01]  /*1160*/  IADD3 R12, P0, R12, c[0x0][0x168], RZ ;  /* 0x00005a000c0c7a10 */ /* 0x000fe20007f1e0ff */
[----:B------:R-:W-:Y:S01]  /*1170*/  ULDC.64 UR4, c[0x0][0x118] ;  /* 0x0000460000047ab9 */ /* 0x000fe20000000a00 */
[----:B------:R-:W-:Y:S01]  /*1180*/  MOV R4, R8 ;  /* 0x0000000800047202 */ /* 0x000fe20000000f00 */
[----:B------:R0:W-:Y:S01]  /*1190*/  ST.E [R8.64+0x8], R0 ;  /* 0x0000080008007985 */ /* 0x0001e2000c101904 */
[----:B------:R-:W-:Y:S01]  /*11a0*/  IADD3.X R13, R3, c[0x0][0x16c], RZ, P0, !PT ;  /* 0x00005b00030d7a10 */ /* 0x000fe200007fe4ff */
[----:B------:R-:W-:Y:S01]  /*11b0*/  IMAD.MOV.U32 R5, RZ, RZ, R9 ;  /* 0x000000ffff057224 */ /* 0x000fe200078e0009 */
[----:B------:R-:W-:Y:S01]  /*11c0*/  MOV R7, R17 ;  /* 0x0000001100077202 */ /* 0x000fe20000000f00 */
[----:B------:R0:W-:Y:S01]  /*11d0*/  ST.E.64 [R8.64+0x10], R10 ;  /* 0x0000100a08007985 */ /* 0x0001e2000c101b04 */
[----:B------:R-:W-:Y:S01]  /*11e0*/  IMAD.MOV.U32 R6, RZ, RZ, R16 ;  /* 0x000000ffff067224 */ /* 0x000fe200078e0010 */
[----:B------:R-:W-:-:S02]  /*11f0*/  MOV R20, 32@lo((_Z17g_build_product_iPjS_S_jS_S_S_ + .L_x_6@srel)) ;  /* 0x0000000000147802 */ /* 0x000fc40000000f00 */
[----:B------:R0:W-:Y:S01]  /*1200*/  ST.E.64 [R8.64], R12 ;  /* 0x0000000c08007985 */ /* 0x0001e2000c101b04 */
[----:B------:R-:W-:-:S03]  /*1210*/  MOV R21, 32@hi((_Z17g_build_product_iPjS_S_jS_S_S_ + .L_x_6@srel)) ;  /* 0x0000000000157802 */ /* 0x000fc60000000f00 */
[----:B------:R0:W-:Y:S04]  /*1220*/  ST.E.U8 [R8.64+0xc], RZ ;  /* 0x00000cff08007985 */ /* 0x0001e8000c101104 */
[----:B0-----:R-:W-:Y:S05]  /*1230*/  CALL.ABS.NOINC `(cudaLaunchDeviceV2) ;  /* 0x0000000000007943 */ /* 0x001fea0003c00000 */
.L_x_6:
[----:B------:R-:W-:Y:S05]  /*1240*/  BSYNC B6 ;  /* 0x0000000000067941 */ /* 0x000fea0003800000 */
.L_x_320:
        /* <DEDUP_REMOVED lines=25> */
.L_x_7:
        /* <DEDUP_REMOVED lines=25> */
.L_x_8:
[----:B------:R-:W-:Y:S05]  /*1570*/  BSYNC B6 ;  /* 0x0000000000067941 */ /* 0x000fea0003800000 */
.L_x_321:
        /* <DEDUP_REMOVED lines=18> */
[----:B------:R-:W-:Y:S02]  /*16a0*/  UMOV UR9, 32@lo(fun@fdesc(_Z7g_fnt_iPjjbS_)) ;  /* 0x0000000000097882 */ /* 0x000fe40000000000 */
[----:B------:R-:W-:Y:S01]  /*16b0*/  UMOV UR10, 32@hi(fun@fdesc(_Z7g_fnt_iPjjbS_)) ;  /* 0x00000000000a7882 */ /* 0x000fe20000000000 */
[----:B------:R-:W-:Y:S01]  /*16c0*/  MOV R4, UR9 ;  /* 0x0000000900047c02 */ /* 0x000fe20008000f00 */
[----:B------:R-:W-:Y:S01]  /*16d0*/  IMAD.U32 R5, RZ, RZ, UR10 ;  /* 0x0000000aff057e24 */ /* 0x000fe2000f8e00ff */
[----:B------:R-:W-:Y:S01]  /*16e0*/  MOV R9, UR4 ;  /* 0x0000000400097c02 */ /* 0x000fe20008000f00 */
[----:B------:R-:W-:-:S04]  /*16f0*/  IMAD.U32 R6, RZ, RZ, UR7 ;  /* 0x00000007ff067e24 */ /* 0x000fc8000f8e00ff */
[----:B------:R-:W-:Y:S05]  /*1700*/  CALL.ABS.NOINC `(cudaGetParameterBufferV2) ;  /* 0x0000000000007943 */ /* 0x000fea0003c00000 */
.L_x_9:
        /* <DEDUP_REMOVED lines=25> */
.L_x_10:
[----:B------:R-:W-:Y:S05]  /*18a0*/  BSYNC B6 ;  /* 0x0000000000067941 */ /* 0x000fea0003800000 */
.L_x_322:
[----:B------:R-:W-:Y:S02]  /*18b0*/  ISETP.NE.AND P6, PT, R27, RZ, PT ;  /* 0x000000ff1b00720c */ /* 0x000fe40003fc5270 */
[----:B------:R-:W-:-:S11]  /*18c0*/  IADD3 R25, R25, 0x4, RZ ;  /* 0x0000000419197810 */ /* 0x000fd60007ffe0ff */
[----:B------:R-:W-:Y:S05]  /*18d0*/  @P6 BRA `(.L_x_323) ;  /* 0xfffff36000006947 */ /* 0x000fea000383ffff */
[----:B------:R-:W-:Y:S05]  /*18e0*/  BSYNC B7 ;  /* 0x0000000000077941 */ /* 0x000fea0003800000 */
.L_x_318:
[----:B------:R-:W-:Y:S01]  /*18f0*/  ISETP.NE.AND P0, PT, R26, RZ, PT ;  /* 0x000000ff1a00720c */ /* 0x000fe20003f05270 */
[----:B------:R-:W-:-:S12]  /*1900*/  BSSY B7, `(.L_x_317) ;  /* 0x0000038000077945 */ /* 0x000fd80003800000 */
[----:B------:R-:W-:Y:S05]  /*1910*/  @!P0 BRA `(.L_x_324) ;  /* 0x0000036000008947 */ /* 0x000fea0003800000 */
.L_x_326:
        /* <DEDUP_REMOVED lines=25> */
.L_x_11:
        /* <DEDUP_REMOVED lines=24> */
.L_x_12:
[----:B------:R-:W-:Y:S05]  /*1c30*/  BSYNC B6 ;  /* 0x0000000000067941 */ /* 0x000fea0003800000 */
.L_x_325:
[----:B------:R-:W-:Y:S02]  /*1c40*/  IADD3 R26, R26, -0x1, RZ ;  /* 0xffffffff1a1a7810 */ /* 0x000fe40007ffe0ff */
[----:B------:R-:W-:Y:S02]  /*1c50*/  IADD3 R25, R25, 0x1, RZ ;  /* 0x0000000119197810 */ /* 0x000fe40007ffe0ff */
[----:B------:R-:W-:-:S13]  /*1c60*/  ISETP.NE.AND P0, PT, R26, RZ, PT ;  /* 0x000000ff1a00720c */ /* 0x000fda0003f05270 */
[----:B------:R-:W-:Y:S05]  /*1c70*/  @P0 BRA `(.L_x_326) ;  /* 0xfffffca000000947 */ /* 0x000fea000383ffff */
.L_x_324:
[----:B------:R-:W-:Y:S05]  /*1c80*/  BSYNC B7 ;  /* 0x0000000000077941 */ /* 0x000fea0003800000 */
.L_x_317:
[----:B------:R0:W5:Y:S01]  /*1c90*/  LDL.64 R16, [R1] ;  /* 0x0000000001107983 */ /* 0x0001620000100a00 */
[----:B------:R-:W-:Y:S01]  /*1ca0*/  IMAD.MOV.U32 R23, RZ, RZ, c[0x0][0x178] ;  /* 0x00005e00ff177624 */ /* 0x000fe200078e00ff */
[----:B------:R-:W-:Y:S01]  /*1cb0*/  UMOV UR4, 32@hi(fun@fdesc(_Z9g_pre_fntPjS_jS_)) ;  /* 0x0000000000047882 */ /* 0x000fe20000000000 */
[----:B------:R-:W-:Y:S01]  /*1cc0*/  IMAD.MOV.U32 R24, RZ, RZ, c[0x0][0x178] ;  /* 0x00005e00ff187624 */ /* 0x000fe200078e00ff */
[----:B------:R-:W-:Y:S01]  /*1cd0*/  UMOV UR5, 32@lo(fun@fdesc(_Z9g_pre_fntPjS_jS_)) ;  /* 0x0000000000057882 */ /* 0x000fe20000000000 */
[----:B------:R-:W-:Y:S01]  /*1ce0*/  IMAD.MOV.U32 R22, RZ, RZ, 0x1 ;  /* 0x00000001ff167424 */ /* 0x000fe200078e00ff */
[C---:B------:R-:W-:Y:S01]  /*1cf0*/  LOP3.LUT R0, R23.reuse, 0x1, RZ, 0xc0, !PT ;  /* 0x0000000117007812 */ /* 0x040fe200078ec0ff */
[----:B------:R-:W-:Y:S01]  /*1d00*/  IMAD.MOV.U32 R9, RZ, RZ, 0x1 ;  /* 0x00000001ff097424 */ /* 0x000fe200078e00ff */
[----:B------:R-:W-:Y:S01]  /*1d10*/  ISETP.GE.U32.AND P0, PT, R24, 0x6, PT ;  /* 0x000000061800780c */ /* 0x000fe20003f06070 */
[----:B------:R-:W-:Y:S01]  /*1d20*/  IMAD.MOV.U32 R7, RZ, RZ, 0x1 ;  /* 0x00000001ff077424 */ /* 0x000fe200078e00ff */
[----:B------:R-:W-:Y:S01]  /*1d30*/  LEA.HI R23, R23, R0, RZ, 0x1f ;  /* 0x0000000017177211 */ /* 0x000fe200078ff8ff */
[----:B------:R-:W-:Y:S01]  /*1d40*/  IMAD.MOV.U32 R8, RZ, RZ, 0x1 ;  /* 0x00000001ff087424 */ /* 0x000fe200078e00ff */
[----:B------:R-:W-:Y:S01]  /*1d50*/  P2R R0, PR, RZ, 0x1 ;  /* 0x00000001ff007803 */ /* 0x000fe20000000000 */
[----:B------:R-:W-:Y:S01]  /*1d60*/  IMAD.MOV.U32 R10, RZ, RZ, 0x1 ;  /* 0x00000001ff0a7424 */ /* 0x000fe200078e00ff */
[C---:B------:R-:W-:Y:S01]  /*1d70*/  IADD3 R3, -R23.reuse, c[0x0][0x178], RZ ;  /* 0x00005e0017037a10 */ /* 0x040fe20007ffe1ff */
[----:B------:R-:W-:Y:S01]  /*1d80*/  IMAD.MOV.U32 R11, RZ, RZ, 0x1 ;  /* 0x00000001ff0b7424 */ /* 0x000fe200078e00ff */
[----:B------:R-:W-:Y:S01]  /*1d90*/  SEL R0, R23, c[0x0][0x178], P0 ;  /* 0x00005e0017007a07 */ /* 0x000fe20000000000 */
[----:B------:R-:W-:Y:S01]  /*1da0*/  IMAD.MOV.U32 R12, RZ, RZ, RZ ;  /* 0x000000ffff0c7224 */ /* 0x000fe200078e00ff */
[----:B------:R-:W-:Y:S01]  /*1db0*/  SHF.L.U32 R22, R22, R3, RZ ;  /* 0x0000000316167219 */ /* 0x000fe200000006ff */
[----:B------:R-:W-:Y:S01]  /*1dc0*/  IMAD.U32 R4, RZ, RZ, UR5 ;  /* 0x00000005ff047e24 */ /* 0x000fe2000f8e00ff */
[----:B------:R-:W-:Y:S01]  /*1dd0*/  SHF.L.U32 R9, R9, R0, RZ ;  /* 0x0000000009097219 */ /* 0x000fe200000006ff */
[----:B------:R-:W-:Y:S01]  /*1de0*/  IMAD.U32 R5, RZ, RZ, UR4 ;  /* 0x00000004ff057e24 */ /* 0x000fe2000f8e00ff */
[----:B------:R-:W-:-:S02]  /*1df0*/  SEL R6, R22, 0x1, P0 ;  /* 0x0000000116067807 */ /* 0x000fc40000000000 */
[----:B------:R-:W-:Y:S02]  /*1e00*/  MOV R20, 32@lo((_Z17g_build_product_iPjS_S_jS_S_S_ + .L_x_13@srel)) ;  /* 0x0000000000147802 */ /* 0x000fe40000000f00 */
[----:B------:R-:W-:-:S04]  /*1e10*/  MOV R21, 32@hi((_Z17g_build_product_iPjS_S_jS_S_S_ + .L_x_13@srel)) ;  /* 0x0000000000157802 */ /* 0x000fc80000000f00 */
[----:B0----5:R-:W-:Y:S05]  /*1e20*/  CALL.ABS.NOINC `(cudaGetParameterBufferV2) ;  /* 0x0000000000007943 */ /* 0x021fea0003c00000 */
.L_x_13:
[----:B------:R-:W-:Y:S01]  /*1e30*/  ISETP.NE.U32.AND P0, PT, R4, RZ, PT ;  /* 0x000000ff0400720c */ /* 0x000fe20003f05070 */
[----:B------:R-:W-:Y:S01]  /*1e40*/  BSSY B6, `(.L_x_327) ;  /* 0x0000020000067945 */ /* 0x000fe20003800000 */
[----:B------:R-:W-:Y:S02]  /*1e50*/  IMAD.MOV.U32 R8, RZ, RZ, R4 ;  /* 0x000000ffff087224 */ /* 0x000fe400078e0004 */
[----:B------:R-:W-:Y:S01]  /*1e60*/  ISETP.NE.AND.EX P0, PT, R5, RZ, PT, P0 ;  /* 0x000000ff0500720c */ /* 0x000fe20003f05300 */
[----:B------:R-:W-:-:S12]  /*1e70*/  IMAD.MOV.U32 R9, RZ, RZ, R5 ;  /* 0x000000ffff097224 */ /* 0x000fd800078e0005 */
[----:B------:R-:W-:Y:S05]  /*1e80*/  @!P0 BRA `(.L_x_14) ;  /* 0x000001b000008947 */ /* 0x000fea0003800000 */
[----:B------:R-:W-:Y:S01]  /*1e90*/  IMAD.MOV.U32 R3, RZ, RZ, 0x1 ;  /* 0x00000001ff037424 */ /* 0x000fe200078e00ff */
[----:B------:R-:W-:Y:S01]  /*1ea0*/  SHF.R.U32.HI R6, RZ, 0x1e, R18 ;  /* 0x0000001eff067819 */ /* 0x000fe20000011612 */
[----:B------:R-:W-:Y:S01]  /*1eb0*/  IMAD.SHL.U32 R14, R18, 0x4, RZ ;  /* 0x00000004120e7824 */ /* 0x000fe200078e00ff */
[----:B------:R-:W-:Y:S01]  /*1ec0*/  ULDC.64 UR4, c[0x0][0x118] ;  /* 0x0000460000047ab9 */ /* 0x000fe20000000a00 */
[----:B------:R-:W-:Y:S01]  /*1ed0*/  IMAD.MOV.U32 R0, RZ, RZ, -0x1 ;  /* 0xffffffffff007424 */ /* 0x000fe200078e00ff */
[----:B------:R-:W-:Y:S01]  /*1ee0*/  SHF.L.U32 R5, R3, c[0x0][0x178], RZ ;  /* 0x00005e0003057a19 */ /* 0x000fe200000006ff */
[----:B------:R-:W-:Y:S01]  /*1ef0*/  IMAD.MOV.U32 R10, RZ, RZ, c[0x0][0x180] ;  /* 0x00006000ff0a7624 */ /* 0x000fe200078e00ff */
[----:B------:R-:W-:Y:S01]  /*1f00*/  IADD3 R12, P0, R14, c[0x0][0x160], RZ ;  /* 0x000058000e0c7a10 */ /* 0x000fe20007f1e0ff */
[----:B------:R-:W-:Y:S01]  /*1f10*/  IMAD.MOV.U32 R11, RZ, RZ, c[0x0][0x184] ;  /* 0x00006100ff0b7624 */ /* 0x000fe200078e00ff */
[----:B------:R-:W-:Y:S01]  /*1f20*/  SHF.L.U32 R0, R0, R19, RZ ;  /* 0x0000001300007219 */ /* 0x000fe200000006ff */
[----:B------:R-:W-:Y:S01]  /*1f30*/  IMAD.MOV.U32 R7, RZ, RZ, R17 ;  /* 0x000000ffff077224 */ /* 0x000fe200078e0011 */
[----:B------:R-:W-:-:S02]  /*1f40*/  IADD3 R14, P2, R14, c[0x0][0x170], RZ ;  /* 0x00005c000e0e7a10 */ /* 0x000fc40007f5e0ff */
[C---:B------:R-:W-:Y:S01]  /*1f50*/  LEA R12, P1, R5.reuse, R12, 0x2 ;  /* 0x0000000c050c7211 */ /* 0x040fe200078210ff */
[----:B------:R0:W-:Y:S01]  /*1f60*/  ST.E.64 [R8.64+0x18], R10 ;  /* 0x0000180a08007985 */ /* 0x0001e2000c101b04 */
[C---:B------:R-:W-:Y:S02]  /*1f70*/  IADD3.X R4, R6.reuse, c[0x0][0x164], RZ, P0, !PT ;  /* 0x0000590006047a10 */ /* 0x040fe400007fe4ff */
[----:B------:R-:W-:Y:S02]  /*1f80*/  LOP3.LUT R3, RZ, R0, RZ, 0x33, !PT ;  /* 0x00000000ff037212 */ /* 0x000fe400078e33ff */
[----:B------:R-:W-:Y:S01]  /*1f90*/  IADD3.X R15, R6, c[0x0][0x174], RZ, P2, !PT ;  /* 0x00005d00060f7a10 */ /* 0x000fe200017fe4ff */
[----:B------:R-:W-:Y:S01]  /*1fa0*/  IMAD.MOV.U32 R6, RZ, RZ, R16 ;  /* 0x000000ffff067224 */ /* 0x000fe200078e0010 */
[----:B------:R-:W-:Y:S01]  /*1fb0*/  LEA.HI.X R13, R5, R4, RZ, 0x2, P1 ;  /* 0x00000004050d7211 */ /* 0x000fe200008f14ff */
[----:B------:R0:W-:Y:S01]  /*1fc0*/  ST.E [R8.64+0x10], R3 ;  /* 0x0000100308007985 */ /* 0x0001e2000c101904 */
[----:B------:R-:W-:Y:S01]  /*1fd0*/  IMAD.MOV.U32 R4, RZ, RZ, R8 ;  /* 0x000000ffff047224 */ /* 0x000fe200078e0008 */
[----:B------:R-:W-:Y:S01]  /*1fe0*/  MOV R20, 32@lo((_Z17g_build_product_iPjS_S_jS_S_S_ + .L_x_14@srel)) ;  /* 0x0000000000147802 */ /* 0x000fe20000000f00 */
[----:B------:R-:W-:Y:S01]  /*1ff0*/  IMAD.MOV.U32 R5, RZ, RZ, R9 ;  /* 0x000000ffff057224 */ /* 0x000fe200078e0009 */
[----:B------:R0:W-:Y:S01]  /*2000*/  ST.E.64 [R8.64+0x8], R14 ;  /* 0x0000080e08007985 */ /* 0x0001e2000c101b04 */
[----:B------:R-:W-:-:S03]  /*2010*/  MOV R21, 32@hi((_Z17g_build_product_iPjS_S_jS_S_S_ + .L_x_14@srel)) ;  /* 0x0000000000157802 */ /* 0x000fc60000000f00 */
[----:B------:R0:W-:Y:S04]  /*2020*/  ST.E.64 [R8.64], R12 ;  /* 0x0000000c08007985 */ /* 0x0001e8000c101b04 */
[----:B0-----:R-:W-:Y:S05]  /*2030*/  CALL.ABS.NOINC `(cudaLaunchDeviceV2) ;  /* 0x0000000000007943 */ /* 0x001fea0003c00000 */
.L_x_14:
[----:B------:R-:W-:Y:S05]  /*2040*/  BSYNC B6 ;  /* 0x0000000000067941 */ /* 0x000fea0003800000 */
.L_x_327:
[----:B------:R-:W-:-:S13]  /*2050*/  ISETP.NE.AND P6, PT, R2, RZ, PT ;  /* 0x000000ff0200720c */ /* 0x000fda0003fc5270 */
[----:B------:R-:W-:Y:S05]  /*2060*/  @!P6 BRA `(.L_x_328) ;  /* 0x000010b00000e947 */ /* 0x000fea0003800000 */
[----:B------:R-:W-:Y:S01]  /*2070*/  IMAD.MOV.U32 R0, RZ, RZ, c[0x0][0x178] ;  /* 0x00005e00ff007624 */ /* 0x000fe200078e00ff */
[----:B------:R-:W-:Y:S01]  /*2080*/  LOP3.LUT R27, R19, 0x3, RZ, 0xc0, !PT ;  /* 0x00000003131b7812 */ /* 0x000fe200078ec0ff */
[----:B------:R-:W-:-:S03]  /*2090*/  IMAD.MOV.U32 R26, RZ, RZ, RZ ;  /* 0x000000ffff1a7224 */ /* 0x000fc600078e00ff */
[----:B------:R-:W-:-:S13]  /*20a0*/  ISETP.GE.U32.AND P0, PT, R0, 0x3, PT ;  /* 0x000000030000780c */ /* 0x000fda0003f06070 */
[----:B------:R-:W-:Y:S05]  /*20b0*/  @!P0 BRA `(.L_x_329) ;  /* 0x00000cc000008947 */ /* 0x000fea0003800000 */
[----:B------:R-:W-:Y:S01]  /*20c0*/  BSSY B7, `(.L_x_329) ;  /* 0x00000cb000077945 */ /* 0x000fe20003800000 */
[----:B------:R-:W-:-:S02]  /*20d0*/  IADD3 R25, R19, -R27, RZ ;  /* 0x8000001b13197210 */ /* 0x000fc40007ffe0ff */
.L_x_334:
[----:B------:R-:W-:Y:S01]  /*20e0*/  ISETP.GE.U32.AND P0, PT, R24, 0x6, PT ;  /* 0x000000061800780c */ /* 0x000fe20003f06070 */
[----:B------:R-:W-:Y:S01]  /*20f0*/  IMAD.MOV.U32 R9, RZ, RZ, 0x1 ;  /* 0x00000001ff097424 */ /* 0x000fe200078e00ff */
[----:B------:R-:W-:Y:S01]  /*2100*/  IADD3 R25, R25, -0x4, RZ ;  /* 0xfffffffc19197810 */ /* 0x000fe20007ffe0ff */
[----:B------:R-:W-:Y:S01]  /*2110*/  UMOV UR4, 32@lo(fun@fdesc(_Z7g_fnt_iPjjbS_)) ;  /* 0x0000000000047882 */ /* 0x000fe20000000000 */
[----:B------:R-:W-:Y:S01]  /*2120*/  SEL R0, R23, c[0x0][0x178], P0 ;  /* 0x00005e0017007a07 */ /* 0x000fe20000000000 */
[----:B------:R-:W-:Y:S01]  /*2130*/  UMOV UR5, 32@hi(fun@fdesc(_Z7g_fnt_iPjjbS_)) ;  /* 0x0000000000057882 */ /* 0x000fe20000000000 */
[----:B------:R-:W-:Y:S01]  /*2140*/  SEL R6, R22, 0x1, P0 ;  /* 0x0000000116067807 */ /* 0x000fe20000000000 */
[----:B------:R-:W-:Y:S01]  /*2150*/  IMAD.MOV.U32 R7, RZ, RZ, 0x1 ;  /* 0x00000001ff077424 */ /* 0x000fe200078e00ff */
[----:B------:R-:W-:Y:S01]  /*2160*/  ISETP.NE.AND P0, PT, R25, RZ, PT ;  /* 0x000000ff1900720c */ /* 0x000fe20003f05270 */
[----:B------:R-:W-:Y:S01]  /*2170*/  IMAD.MOV.U32 R8, RZ, RZ, 0x1 ;  /* 0x00000001ff087424 */ /* 0x000fe200078e00ff */
[----:B------:R-:W-:Y:S01]  /*2180*/  SHF.L.U32 R9, R9, R0, RZ ;  /* 0x0000000009097219 */ /* 0x000fe200000006ff */
[----:B------:R-:W-:Y:S01]  /*2190*/  IMAD.MOV.U32 R10, RZ, RZ, 0x1 ;  /* 0x00000001ff0a7424 */ /* 0x000fe200078e00ff */
[----:B------:R-:W-:Y:S01]  /*21a0*/  P2R R28, PR, RZ, 0x1 ;  /* 0x00000001ff1c7803 */ /* 0x000fe20000000000 */
[----:B------:R-:W-:Y:S01]  /*21b0*/  IMAD.MOV.U32 R11, RZ, RZ, 0x1 ;  /* 0x00000001ff0b7424 */ /* 0x000fe200078e00ff */
[----:B------:R-:W-:Y:S01]  /*21c0*/  MOV R20, 32@lo((_Z17g_build_product_iPjS_S_jS_S_S_ + .L_x_15@srel)) ;  /* 0x0000000000147802 */ /* 0x000fe20000000f00 */
[----:B------:R-:W-:Y:S01]  /*21d0*/  IMAD.MOV.U32 R12, RZ, RZ, RZ ;  /* 0x000000ffff0c7224 */ /* 0x000fe200078e00ff */
[----:B------:R-:W-:Y:S01]  /*21e0*/  MOV R21, 32@hi((_Z17g_build_product_iPjS_S_jS_S_S_ + .L_x_15@srel)) ;  /* 0x0000000000157802 */ /* 0x000fe20000000f00 */
[----:B------:R-:W-:-:S02]  /*21f0*/  IMAD.U32 R4, RZ, RZ, UR4 ;  /* 0x00000004ff047e24 */ /* 0x000fc4000f8e00ff */
[----:B------:R-:W-:-:S06]  /*2200*/  IMAD.U32 R5, RZ, RZ, UR5 ;  /* 0x00000005ff057e24 */ /* 0x000fcc000f8e00ff */
[----:B------:R-:W-:Y:S05]  /*2210*/  CALL.ABS.NOINC `(cudaGetParameterBufferV2) ;  /* 0x0000000000007943 */ /* 0x000fea0003c00000 */
.L_x_15:
[----:B------:R-:W-:Y:S01]  /*2220*/  ISETP.NE.U32.AND P0, PT, R4, RZ, PT ;  /* 0x000000ff0400720c */ /* 0x000fe20003f05070 */
[----:B------:R-:W-:Y:S01]  /*2230*/  BSSY B6, `(.L_x_330) ;  /* 0x0000017000067945 */ /* 0x000fe20003800000 */
[----:B------:R-:W-:Y:S02]  /*2240*/  IMAD.MOV.U32 R8, RZ, RZ, R4 ;  /* 0x000000ffff087224 */ /* 0x000fe400078e0004 */
        /* <DEDUP_REMOVED lines=21> */
.L_x_16:
[----:B------:R-:W-:Y:S05]  /*23a0*/  BSYNC B6 ;  /* 0x0000000000067941 */ /* 0x000fea0003800000 */
.L_x_330:
        /* <DEDUP_REMOVED lines=25> */
.L_x_17:
        /* <DEDUP_REMOVED lines=25> */
.L_x_18:
[----:B------:R-:W-:Y:S05]  /*26d0*/  BSYNC B6 ;  /* 0x0000000000067941 */ /* 0x000fea0003800000 */
.L_x_331:
        /* <DEDUP_REMOVED lines=25> */
.L_x_19:
        /* <DEDUP_REMOVED lines=25> */
.L_x_20:
[----:B------:R-:W-:Y:S05]  /*2a00*/  BSYNC B6 ;  /* 0x0000000000067941 */ /* 0x000fea0003800000 */
.L_x_332:
        /* <DEDUP_REMOVED lines=25> */
.L_x_21:
        /* <DEDUP_REMOVED lines=25> */
.L_x_22:
[----:B------:R-:W-:Y:S05]  /*2d30*/  BSYNC B6 ;  /* 0x0000000000067941 */ /* 0x000fea0003800000 */
.L_x_333:
[----:B------:R-:W-:Y:S02]  /*2d40*/  ISETP.NE.AND P6, PT, R28, RZ, PT ;  /* 0x000000ff1c00720c */ /* 0x000fe40003fc5270 */
[----:B------:R-:W-:-:S11]  /*2d50*/  IADD3 R26, R26, 0x4, RZ ;  /* 0x000000041a1a7810 */ /* 0x000fd60007ffe0ff */
[----:B------:R-:W-:Y:S05]  /*2d60*/  @P6 BRA `(.L_x_334) ;  /* 0xfffff37000006947 */ /* 0x000fea000383ffff */
[----:B------:R-:W-:Y:S05]  /*2d70*/  BSYNC B7 ;  /* 0x0000000000077941 */ /* 0x000fea0003800000 */
.L_x_329:
[----:B------:R-:W-:Y:S01]  /*2d80*/  ISETP.NE.AND P0, PT, R27, RZ, PT ;  /* 0x000000ff1b00720c */ /* 0x000fe20003f05270 */
[----:B------:R-:W-:-:S12]  /*2d90*/  BSSY B7, `(.L_x_328) ;  /* 0x0000038000077945 */ /* 0x000fd80003800000 */
[----:B------:R-:W-:Y:S05]  /*2da0*/  @!P0 BRA `(.L_x_335) ;  /* 0x0000036000008947 */ /* 0x000fea0003800000 */
.L_x_337:
        /* <DEDUP_REMOVED lines=25> */
.L_x_23:
        /* <DEDUP_REMOVED lines=24> */
.L_x_24:
[----:B------:R-:W-:Y:S05]  /*30c0*/  BSYNC B6 ;  /* 0x0000000000067941 */ /* 0x000fea0003800000 */
.L_x_336:
[----:B------:R-:W-:Y:S02]  /*30d0*/  IADD3 R27, R27, -0x1, RZ ;  /* 0xffffffff1b1b7810 */ /* 0x000fe40007ffe0ff */
[----:B------:R-:W-:Y:S02]  /*30e0*/  IADD3 R26, R26, 0x1, RZ ;  /* 0x000000011a1a7810 */ /* 0x000fe40007ffe0ff */
[----:B------:R-:W-:-:S13]  /*30f0*/  ISETP.NE.AND P0, PT, R27, RZ, PT ;  /* 0x000000ff1b00720c */ /* 0x000fda0003f05270 */
[----:B------:R-:W-:Y:S05]  /*3100*/  @P0 BRA `(.L_x_337) ;  /* 0xfffffca000000947 */ /* 0x000fea000383ffff */
.L_x_335:
[----:B------:R-:W-:Y:S05]  /*3110*/  BSYNC B7 ;  /* 0x0000000000077941 */ /* 0x000fea0003800000 */
.L_x_328:
[C---:B------:R-:W-:Y:S01]  /*3120*/  LOP3.LUT R0, R19.reuse, 0x1, RZ, 0xc0, !PT ;  /* 0x0000000113007812 */ /* 0x040fe200078ec0ff */
[----:B------:R-:W-:Y:S01]  /*3130*/  IMAD.MOV.U32 R4, RZ, RZ, 0x1 ;  /* 0x00000001ff047424 */ /* 0x000fe200078e00ff */
[C---:B------:R-:W-:Y:S01]  /*3140*/  ISETP.GE.U32.AND P0, PT, R19.reuse, 0x6, PT ;  /* 0x000000061300780c */ /* 0x040fe20003f06070 */
[----:B------:R-:W-:Y:S01]  /*3150*/  UMOV UR4, 32@lo(fun@fdesc(_Z14g_vector_mul_iPjS_S_)) ;  /* 0x0000000000047882 */ /* 0x000fe20000000000 */
[C---:B------:R-:W-:Y:S01]  /*3160*/  LEA.HI R0, R19.reuse, R0, RZ, 0x1f ;  /* 0x0000000013007211 */ /* 0x040fe200078ff8ff */
[----:B------:R-:W-:Y:S01]  /*3170*/  UMOV UR5, 32@hi(fun@fdesc(_Z14g_vector_mul_iPjS_S_)) ;  /* 0x0000000000057882 */ /* 0x000fe20000000000 */
[----:B------:R-:W-:Y:S01]  /*3180*/  IMAD.MOV.U32 R7, RZ, RZ, 0x1 ;  /* 0x00000001ff077424 */ /* 0x000fe200078e00ff */
[----:B------:R-:W-:Y:S01]  /*3190*/  MOV R11, 0x1 ;  /* 0x00000001000b7802 */ /* 0x000fe20000000f00 */
[----:B------:R-:W-:Y:S01]  /*31a0*/  IMAD.MOV.U32 R8, RZ, RZ, 0x1 ;  /* 0x00000001ff087424 */ /* 0x000fe200078e00ff */
[----:B------:R-:W-:Y:S01]  /*31b0*/  MOV R20, 32@lo((_Z17g_build_product_iPjS_S_jS_S_S_ + .L_x_25@srel)) ;  /* 0x0000000000147802 */ /* 0x000fe20000000f00 */
[C---:B------:R-:W-:Y:S01]  /*31c0*/  IMAD.IADD R3, R19.reuse, 0x1, -R0 ;  /* 0x0000000113037824 */ /* 0x040fe200078e0a00 */
[----:B------:R-:W-:Y:S01]  /*31d0*/  SEL R19, R19, R0, !P0 ;  /* 0x0000000013137207 */ /* 0x000fe20004000000 */
[----:B------:R-:W-:Y:S01]  /*31e0*/  IMAD.MOV.U32 R10, RZ, RZ, 0x1 ;  /* 0x00000001ff0a7424 */ /* 0x000fe200078e00ff */
[----:B------:R-:W-:Y:S01]  /*31f0*/  MOV R21, 32@hi((_Z17g_build_product_iPjS_S_jS_S_S_ + .L_x_25@srel)) ;  /* 0x0000000000157802 */ /* 0x000fe20000000f00 */
[----:B------:R-:W-:Y:S01]  /*3200*/  IMAD.MOV.U32 R12, RZ, RZ, RZ ;  /* 0x000000ffff0c7224 */ /* 0x000fe200078e00ff */
[C---:B------:R-:W-:Y:S01]  /*3210*/  SHF.L.U32 R3, R4.reuse, R3, RZ ;  /* 0x0000000304037219 */ /* 0x040fe200000006ff */
[----:B------:R-:W-:Y:S01]  /*3220*/  IMAD.U32 R5, RZ, RZ, UR5 ;  /* 0x00000005ff057e24 */ /* 0x000fe2000f8e00ff */
[----:B------:R-:W-:Y:S01]  /*3230*/  SHF.L.U32 R19, R4, R19, RZ ;  /* 0x0000001304137219 */ /* 0x000fe200000006ff */
[----:B------:R-:W-:Y:S01]  /*3240*/  IMAD.U32 R4, RZ, RZ, UR4 ;  /* 0x00000004ff047e24 */ /* 0x000fe2000f8e00ff */
[----:B------:R-:W-:-:S02]  /*3250*/  SEL R22, R3, 0x1, P0 ;  /* 0x0000000103167807 */ /* 0x000fc40000000000 */
[----:B------:R-:W-:-:S03]  /*3260*/  MOV R9, R19 ;  /* 0x0000001300097202 */ /* 0x000fc60000000f00 */
[----:B------:R-:W-:-:S04]  /*3270*/  IMAD.MOV.U32 R6, RZ, RZ, R22 ;  /* 0x000000ffff067224 */ /* 0x000fc800078e0016 */
[----:B------:R-:W-:Y:S05]  /*3280*/  CALL.ABS.NOINC `(cudaGetParameterBufferV2) ;  /* 0x0000000000007943 */ /* 0x000fea0003c00000 */
.L_x_25:
[----:B------:R-:W-:Y:S01]  /*3290*/  ISETP.NE.U32.AND P0, PT, R4, RZ, PT ;  /* 0x000000ff0400720c */ /* 0x000fe20003f05070 */
[----:B------:R-:W-:Y:S01]  /*32a0*/  IMAD.SHL.U32 R28, R18, 0x4, RZ ;  /* 0x00000004121c7824 */ /* 0x000fe200078e00ff */
[----:B------:R-:W-:Y:S01]  /*32b0*/  SHF.R.U32.HI R18, RZ, 0x1e, R18 ;  /* 0x0000001eff127819 */ /* 0x000fe20000011612 */
[----:B------:R-:W-:Y:S01]  /*32c0*/  BSSY B6, `(.L_x_338) ;  /* 0x0000013000067945 */ /* 0x000fe20003800000 */
[----:B------:R-:W-:Y:S01]  /*32d0*/  ISETP.NE.AND.EX P0, PT, R5, RZ, PT, P0 ;  /* 0x000000ff0500720c */ /* 0x000fe20003f05300 */
[----:B------:R-:W-:Y:S01]  /*32e0*/  IMAD.MOV.U32 R8, RZ, RZ, R4 ;  /* 0x000000ffff087224 */ /* 0x000fe200078e0004 */
[----:B------:R-:W-:Y:S01]  /*32f0*/  IADD3 R26, P1, R28, c[0x0][0x168], RZ ;  /* 0x00005a001c1a7a10 */ /* 0x000fe20007f3e0ff */
[----:B------:R-:W-:-:S03]  /*3300*/  IMAD.MOV.U32 R9, RZ, RZ, R5 ;  /* 0x000000ffff097224 */ /* 0x000fc600078e0005 */
[----:B------:R-:W-:-:S07]  /*3310*/  IADD3.X R27, R18, c[0x0][0x16c], RZ, P1, !PT ;  /* 0x00005b00121b7a10 */ /* 0x000fce0000ffe4ff */
[----:B------:R-:W-:Y:S05]  /*3320*/  @!P0 BRA `(.L_x_26) ;  /* 0x000000c000008947 */ /* 0x000fea0003800000 */
[----:B------:R-:W-:Y:S01]  /*3330*/  IADD3 R10, P0, R28, c[0x0][0x170], RZ ;  /* 0x00005c001c0a7a10 */ /* 0x000fe20007f1e0ff */
[----:B------:R-:W-:Y:S02]  /*3340*/  ULDC.64 UR4, c[0x0][0x118] ;  /* 0x0000460000047ab9 */ /* 0x000fe40000000a00 */
[----:B------:R0:W-:Y:S01]  /*3350*/  ST.E.64 [R8.64], R26 ;  /* 0x0000001a08007985 */ /* 0x0001e2000c101b04 */
[----:B------:R-:W-:-:S03]  /*3360*/  IADD3.X R11, R18, c[0x0][0x174], RZ, P0, !PT ;  /* 0x00005d00120b7a10 */ /* 0x000fc600007fe4ff */
[----:B------:R0:W-:Y:S04]  /*3370*/  ST.E.64 [R8.64+0x10], R26 ;  /* 0x0000101a08007985 */ /* 0x0001e8000c101b04 */
[----:B------:R0:W-:Y:S04]  /*3380*/  ST.E.64 [R8.64+0x8], R10 ;  /* 0x0000080a08007985 */ /* 0x0001e8000c101b04 */
[----:B------:R0:W5:Y:S01]  /*3390*/  LDL.64 R6, [R1] ;  /* 0x0000000001067983 */ /* 0x0001620000100a00 */
[----:B------:R-:W-:Y:S01]  /*33a0*/  IMAD.MOV.U32 R4, RZ, RZ, R8 ;  /* 0x000000ffff047224 */ /* 0x000fe200078e0008 */
[----:B------:R-:W-:Y:S01]  /*33b0*/  MOV R20, 32@lo((_Z17g_build_product_iPjS_S_jS_S_S_ + .L_x_26@srel)) ;  /* 0x0000000000147802 */ /* 0x000fe20000000f00 */
[----:B------:R-:W-:Y:S01]  /*33c0*/  IMAD.MOV.U32 R5, RZ, RZ, R9 ;  /* 0x000000ffff057224 */ /* 0x000fe200078e0009 */
[----:B------:R-:W-:-:S04]  /*33d0*/  MOV R21, 32@hi((_Z17g_build_product_iPjS_S_jS_S_S_ + .L_x_26@srel)) ;  /* 0x0000000000157802 */ /* 0x000fc80000000f00 */
[----:B0----5:R-:W-:Y:S05]  /*33e0*/  CALL.ABS.NOINC `(cudaLaunchDeviceV2) ;  /* 0x0000000000007943 */ /* 0x021fea0003c00000 */
.L_x_26:
[----:B------:R-:W-:Y:S05]  /*33f0*/  BSYNC B6 ;  /* 0x0000000000067941 */ /* 0x000fea0003800000 */
.L_x_338:
[----:B------:R0:W5:Y:S01]  /*3400*/  LDL.64 R16, [R1] ;  /* 0x0000000001107983 */ /* 0x0001620000100a00 */
[----:B------:R-:W-:Y:S01]  /*3410*/  UMOV UR4, 32@lo(fun@fdesc(_Z9g_pre_fntPjS_jS_)) ;  /* 0x0000000000047882 */ /* 0x000fe20000000000 */
[----:B------:R-:W-:Y:S01]  /*3420*/  IMAD.MOV.U32 R6, RZ, RZ, R22 ;  /* 0x000000ffff067224 */ /* 0x000fe200078e0016 */
[----:B------:R-:W-:Y:S01]  /*3430*/  UMOV UR5, 32@hi(fun@fdesc(_Z9g_pre_fntPjS_jS_)) ;  /* 0x0000000000057882 */ /* 0x000fe20000000000 */
[----:B------:R-:W-:Y:S01]  /*3440*/  MOV R9, R19 ;  /* 0x0000001300097202 */ /* 0x000fe20000000f00 */
[----:B------:R-:W-:Y:S01]  /*3450*/  IMAD.MOV.U32 R7, RZ, RZ, 0x1 ;  /* 0x00000001ff077424 */ /* 0x000fe200078e00ff */
[----:B------:R-:W-:Y:S01]  /*3460*/  MOV R8, 0x1 ;  /* 0x0000000100087802 */ /* 0x000fe20000000f00 */
[----:B------:R-:W-:Y:S01]  /*3470*/  IMAD.MOV.U32 R10, RZ, RZ, 0x1 ;  /* 0x00000001ff0a7424 */ /* 0x000fe200078e00ff */
[----:B------:R-:W-:Y:S01]  /*3480*/  MOV R11, 0x1 ;  /* 0x00000001000b7802 */ /* 0x000fe20000000f00 */
[----:B------:R-:W-:Y:S01]  /*3490*/  IMAD.MOV.U32 R12, RZ, RZ, RZ ;  /* 0x000000ffff0c7224 */ /* 0x000fe200078e00ff */
[----:B------:R-:W-:Y:S01]  /*34a0*/  MOV R4, UR4 ;  /* 0x0000000400047c02 */ /* 0x000fe20008000f00 */
[----:B------:R-:W-:Y:S01]  /*34b0*/  IMAD.U32 R5, RZ, RZ, UR5 ;  /* 0x00000005ff057e24 */ /* 0x000fe2000f8e00ff */
[----:B------:R-:W-:-:S02]  /*34c0*/  MOV R20, 32@lo((_Z17g_build_product_iPjS_S_jS_S_S_ + .L_x_27@srel)) ;  /* 0x0000000000147802 */ /* 0x000fc40000000f00 */
[----:B------:R-:W-:-:S04]  /*34d0*/  MOV R21, 32@hi((_Z17g_build_product_iPjS_S_jS_S_S_ + .L_x_27@srel)) ;  /* 0x0000000000157802 */ /* 0x000fc80000000f00 */
[----:B0----5:R-:W-:Y:S05]  /*34e0*/  CALL.ABS.NOINC `(cudaGetParameterBufferV2) ;  /* 0x0000000000007943 */ /* 0x021fea0003c00000 */
.L_x_27:
[----:B------:R-:W-:Y:S01]  /*34f0*/  ISETP.NE.U32.AND P0, PT, R4, RZ, PT ;  /* 0x000000ff0400720c */ /* 0x000fe20003f05070 */
[----:B------:R-:W-:Y:S01]  /*3500*/  IMAD.MOV.U32 R24, RZ, RZ, c[0x0][0x178] ;  /* 0x00005e00ff187624 */ /* 0x000fe200078e00ff */
[----:B------:R-:W-:Y:S01]  /*3510*/  IADD3 R28, P1, R28, c[0x0][0x160], RZ ;  /* 0x000058001c1c7a10 */ /* 0x000fe20007f3e0ff */
[----:B------:R-:W-:Y:S01]  /*3520*/  IMAD.MOV.U32 R23, RZ, RZ, 0x1 ;  /* 0x00000001ff177424 */ /* 0x000fe200078e00ff */
[----:B------:R-:W-:Y:S01]  /*3530*/  ISETP.NE.AND.EX P0, PT, R5, RZ, PT, P0 ;  /* 0x000000ff0500720c */ /* 0x000fe20003f05300 */
[----:B------:R-:W-:Y:S01]  /*3540*/  BSSY B6, `(.L_x_339) ;  /* 0x0000016000067945 */ /* 0x000fe20003800000 */
[----:B------:R-:W-:Y:S01]  /*3550*/  IADD3 R24, R24, 0x1, RZ ;  /* 0x0000000118187810 */ /* 0x000fe20007ffe0ff */
[----:B------:R-:W-:Y:S01]  /*3560*/  IMAD.MOV.U32 R8, RZ, RZ, R4 ;  /* 0x000000ffff087224 */ /* 0x000fe200078e0004 */
[----:B------:R-:W-:Y:S01]  /*3570*/  IADD3.X R29, R18, c[0x0][0x164], RZ, P1, !PT ;  /* 0x00005900121d7a10 */ /* 0x000fe20000ffe4ff */
[----:B------:R-:W-:Y:S01]  /*3580*/  IMAD.MOV.U32 R9, RZ, RZ, R5 ;  /* 0x000000ffff097224 */ /* 0x000fe200078e0005 */
[----:B------:R-:W-:-:S07]  /*3590*/  SHF.L.U32 R23, R23, R24, RZ ;  /* 0x0000001817177219 */ /* 0x000fce00000006ff */
[----:B------:R-:W-:Y:S05]  /*35a0*/  @!P0 BRA `(.L_x_28) ;  /* 0x000000f000008947 */ /* 0x000fea0003800000 */
[----:B------:R-:W-:Y:S01]  /*35b0*/  IMAD.MOV.U32 R10, RZ, RZ, c[0x0][0x180] ;  /* 0x00006000ff0a7624 */ /* 0x000fe200078e00ff */
[----:B------:R-:W-:Y:S01]  /*35c0*/  IADD3 R0, R23, -0x1, RZ ;  /* 0xffffffff17007810 */ /* 0x000fe20007ffe0ff */
[----:B------:R-:W-:Y:S01]  /*35d0*/  IMAD.MOV.U32 R11, RZ, RZ, c[0x0][0x184] ;  /* 0x00006100ff0b7624 */ /* 0x000fe200078e00ff */
[----:B------:R-:W-:Y:S01]  /*35e0*/  ULDC.64 UR4, c[0x0][0x118] ;  /* 0x0000460000047ab9 */ /* 0x000fe20000000a00 */
[----:B------:R-:W-:Y:S01]  /*35f0*/  MOV R4, R8 ;  /* 0x0000000800047202 */ /* 0x000fe20000000f00 */
[----:B------:R0:W-:Y:S01]  /*3600*/  ST.E.64 [R8.64], R26 ;  /* 0x0000001a08007985 */ /* 0x0001e2000c101b04 */
[----:B------:R-:W-:Y:S01]  /*3610*/  IMAD.MOV.U32 R5, RZ, RZ, R9 ;  /* 0x000000ffff057224 */ /* 0x000fe200078e0009 */
[----:B------:R-:W-:Y:S01]  /*3620*/  MOV R6, R16 ;  /* 0x0000001000067202 */ /* 0x000fe20000000f00 */
[----:B------:R-:W-:Y:S01]  /*3630*/  IMAD.MOV.U32 R7, RZ, RZ, R17 ;  /* 0x000000ffff077224 */ /* 0x000fe200078e0011 */
[----:B------:R0:W-:Y:S01]  /*3640*/  ST.E.64 [R8.64+0x18], R10 ;  /* 0x0000180a08007985 */ /* 0x0001e2000c101b04 */
[----:B------:R-:W-:-:S02]  /*3650*/  MOV R20, 32@lo((_Z17g_build_product_iPjS_S_jS_S_S_ + .L_x_28@srel)) ;  /* 0x0000000000147802 */ /* 0x000fc40000000f00 */
[----:B------:R-:W-:Y:S01]  /*3660*/  MOV R21, 32@hi((_Z17g_build_product_iPjS_S_jS_S_S_ + .L_x_28@srel)) ;  /* 0x0000000000157802 */ /* 0x000fe20000000f00 */
[----:B------:R0:W-:Y:S04]  /*3670*/  ST.E [R8.64+0x10], R0 ;  /* 0x0000100008007985 */ /* 0x0001e8000c101904 */
[----:B------:R0:W-:Y:S02]  /*3680*/  ST.E.64 [R8.64+0x8], R28 ;  /* 0x0000081c08007985 */ /* 0x0001e4000c101b04 */
[----:B0-----:R-:W-:Y:S05]  /*3690*/  CALL.ABS.NOINC `(cudaLaunchDeviceV2) ;  /* 0x0000000000007943 */ /* 0x001fea0003c00000 */
.L_x_28:
[----:B------:R-:W-:Y:S05]  /*36a0*/  BSYNC B6 ;  /* 0x0000000000067941 */ /* 0x000fea0003800000 */
.L_x_339:
[----:B------:R-:W-:Y:S01]  /*36b0*/  IMAD.MOV.U32 R0, RZ, RZ, c[0x0][0x178] ;  /* 0x00005e00ff007624 */ /* 0x000fe200078e00ff */
[----:B------:R-:W-:Y:S01]  /*36c0*/  ISETP.NE.AND P6, PT, R2, RZ, PT ;  /* 0x000000ff0200720c */ /* 0x000fe20003fc5270 */
[----:B------:R-:W-:Y:S02]  /*36d0*/  IMAD.MOV.U32 R2, RZ, RZ, c[0x0][0x178] ;  /* 0x00005e00ff027624 */ /* 0x000fe400078e00ff */
[----:B------:R-:W-:Y:S01]  /*36e0*/  IMAD.MOV.U32 R18, RZ, RZ, 0x1 ;  /* 0x00000001ff127424 */ /* 0x000fe200078e00ff */
[----:B------:R-:W-:-:S02]  /*36f0*/  LOP3.LUT R3, R0, 0x1, RZ, 0xc0, !PT ;  /* 0x0000000100037812 */ /* 0x000fc400078ec0ff */
[----:B------:R-:W-:Y:S02]  /*3700*/  ISETP.GE.U32.AND P0, PT, R2, 0x6, PT ;  /* 0x000000060200780c */ /* 0x000fe40003f06070 */
[----:B------:R-:W-:Y:S01]  /*3710*/  LEA.HI R3, R0, R3, RZ, 0x1f ;  /* 0x0000000300037211 */ /* 0x000fe200078ff8ff */
[----:B------:R-:W-:-:S03]  /*3720*/  IMAD.MOV.U32 R0, RZ, RZ, 0x1 ;  /* 0x00000001ff007424 */ /* 0x000fc600078e00ff */
[C---:B------:R-:W-:Y:S02]  /*3730*/  IADD3 R5, -R3.reuse, c[0x0][0x178], RZ ;  /* 0x00005e0003057a10 */ /* 0x040fe40007ffe1ff */
[----:B------:R-:W-:Y:S02]  /*3740*/  SEL R3, R3, c[0x0][0x178], P0 ;  /* 0x00005e0003037a07 */ /* 0x000fe40000000000 */
[----:B------:R-:W-:Y:S02]  /*3750*/  SHF.L.U32 R0, R0, R5, RZ ;  /* 0x0000000500007219 */ /* 0x000fe400000006ff */
[----:B------:R-:W-:Y:S02]  /*3760*/  SHF.L.U32 R18, R18, R3, RZ ;  /* 0x0000000312127219 */ /* 0x000fe400000006ff */
[----:B------:R-:W-:Y:S01]  /*3770*/  SEL R2, R0, 0x1, P0 ;  /* 0x0000000100027807 */ /* 0x000fe20000000000 */
[----:B------:R-:W-:Y:S05]  /*3780*/  @!P6 BRA `(.L_x_340) ;  /* 0x00000c700000e947 */ /* 0x000fea0003800000 */
[----:B------:R-:W-:Y:S01]  /*3790*/  IMAD.MOV.U32 R0, RZ, RZ, c[0x0][0x178] ;  /* 0x00005e00ff007624 */ /* 0x000fe200078e00ff */
[----:B------:R-:W-:Y:S01]  /*37a0*/  LOP3.LUT R26, R24, 0x3, RZ, 0xc0, !PT ;  /* 0x00000003181a7812 */ /* 0x000fe200078ec0ff */
[----:B------:R-:W-:-:S03]  /*37b0*/  IMAD.MOV.U32 R25, RZ, RZ, RZ ;  /* 0x000000ffff197224 */ /* 0x000fc600078e00ff */
[----:B------:R-:W-:-:S13]  /*37c0*/  ISETP.GE.U32.AND P0, PT, R0, 0x3, PT ;  /* 0x000000030000780c */ /* 0x000fda0003f06070 */
[----:B------:R-:W-:Y:S05]  /*37d0*/  @!P0 BRA `(.L_x_341) ;  /* 0x0000096000008947 */ /* 0x000fea0003800000 */
[----:B------:R-:W-:Y:S01]  /*37e0*/  BSSY B7, `(.L_x_341) ;  /* 0x0000095000077945 */ /* 0x000fe20003800000 */
[----:B------:R-:W-:Y:S01]  /*37f0*/  IMAD.IADD R24, R24, 0x1, -R26 ;  /* 0x0000000118187824 */ /* 0x000fe200078e0a1a */
[----:B------:R-:W-:Y:S02]  /*3800*/  MOV R22, 32@lo(fun@fdesc(_Z7g_fnt_iPjjbS_)) ;  /* 0x0000000000167802 */ /* 0x000fe40000000f00 */
[----:B------:R-:W-:-:S02]  /*3810*/  MOV R19, 32@hi(fun@fdesc(_Z7g_fnt_iPjjbS_)) ;  /* 0x0000000000137802 */ /* 0x000fc40000000f00 */
.L_x_346:
[----:B------:R-:W-:Y:S01]  /*3820*/  IADD3 R24, R24, -0x4, RZ ;  /* 0xfffffffc18187810 */ /* 0x000fe20007ffe0ff */
[----:B------:R-:W-:Y:S01]  /*3830*/  IMAD.MOV.U32 R4, RZ, RZ, R22 ;  /* 0x000000ffff047224 */ /* 0x000fe200078e0016 */
[----:B------:R-:W-:Y:S01]  /*3840*/  MOV R7, 0x1 ;  /* 0x0000000100077802 */ /* 0x000fe20000000f00 */
[----:B------:R-:W-:Y:S01]  /*3850*/  IMAD.MOV.U32 R5, RZ, RZ, R19 ;  /* 0x000000ffff057224 */ /* 0x000fe200078e0013 */
[----:B------:R-:W-:Y:S01]  /*3860*/  ISETP.NE.AND P0, PT, R24, RZ, PT ;  /* 0x000000ff1800720c */ /* 0x000fe20003f05270 */
[----:B------:R-:W-:Y:S01]  /*3870*/  IMAD.MOV.U32 R6, RZ, RZ, R2 ;  /* 0x000000ffff067224 */ /* 0x000fe200078e0002 */
[----:B------:R-:W-:Y:S01]  /*3880*/  MOV R10, 0x1 ;  /* 0x00000001000a7802 */ /* 0x000fe20000000f00 */
[----:B------:R-:W-:Y:S01]  /*3890*/  IMAD.MOV.U32 R8, RZ, RZ, 0x1 ;  /* 0x00000001ff087424 */ /* 0x000fe200078e00ff */
[----:B------:R-:W-:Y:S01]  /*38a0*/  P2R R27, PR, RZ, 0x1 ;  /* 0x00000001ff1b7803 */ /* 0x000fe20000000000 */
[----:B------:R-:W-:Y:S01]  /*38b0*/  IMAD.MOV.U32 R9, RZ, RZ, R18 ;  /* 0x000000ffff097224 */ /* 0x000fe200078e0012 */
[----:B------:R-:W-:Y:S01]  /*38c0*/  MOV R12, RZ ;  /* 0x000000ff000c7202 */ /* 0x000fe20000000f00 */
[----:B------:R-:W-:Y:S01]  /*38d0*/  IMAD.MOV.U32 R11, RZ, RZ, 0x1 ;  /* 0x00000001ff0b7424 */ /* 0x000fe200078e00ff */
[----:B------:R-:W-:-:S02]  /*38e0*/  MOV R20, 32@lo((_Z17g_build_product_iPjS_S_jS_S_S_ + .L_x_29@srel)) ;  /* 0x0000000000147802 */ /* 0x000fc40000000f00 */
[----:B------:R-:W-:-:S04]  /*38f0*/  MOV R21, 32@hi((_Z17g_build_product_iPjS_S_jS_S_S_ + .L_x_29@srel)) ;  /* 0x0000000000157802 */ /* 0x000fc80000000f00 */
[----:B------:R-:W-:Y:S05]  /*3900*/  CALL.ABS.NOINC `(cudaGetParameterBufferV2) ;  /* 0x0000000000007943 */ /* 0x000fea0003c00000 */
.L_x_29:
[----:B------:R-:W-:Y:S01]  /*3910*/  ISETP.NE.U32.AND P0, PT, R4, RZ, PT ;  /* 0x000000ff0400720c */ /* 0x000fe20003f05070 */
[----:B------:R-:W-:Y:S01]  /*3920*/  BSSY B6, `(.L_x_342) ;  /* 0x0000014000067945 */ /* 0x000fe20003800000 */
[----:B------:R-:W-:Y:S02]  /*3930*/  IMAD.MOV.U32 R8, RZ, RZ, R4 ;  /* 0x000000ffff087224 */ /* 0x000fe400078e0004 */
[----:B------:R-:W-:Y:S01]  /*3940*/  ISETP.NE.AND.EX P0, PT, R5, RZ, PT, P0 ;  /* 0x000000ff0500720c */ /* 0x000fe20003f05300 */
[----:B------:R-:W-:-:S12]  /*3950*/  IMAD.MOV.U32 R9, RZ, RZ, R5 ;  /* 0x000000ffff097224 */ /* 0x000fd800078e0005 */
[----:B------:R-:W-:Y:S05]  /*3960*/  @!P0 BRA `(.L_x_30) ;  /* 0x000000f000008947 */ /* 0x000fea0003800000 */
[----:B------:R-:W-:Y:S01]  /*3970*/  IMAD.MOV.U32 R0, RZ, RZ, 0x1 ;  /* 0x00000001ff007424 */ /* 0x000fe200078e00ff */
[----:B------:R-:W-:Y:S01]  /*3980*/  MOV R10, c[0x0][0x188] ;  /* 0x00006200000a7a02 */ /* 0x000fe20000000f00 */
        /* <DEDUP_REMOVED lines=10> */
[----:B------:R0:W-:Y:S04]  /*3a30*/  ST.E.U8 [R8.64+0xc], R0 ;  /* 0x00000c0008007985 */ /* 0x0001e8000c101104 */
[----:B------:R0:W-:Y:S02]  /*3a40*/  ST.E [R8.64+0x8], R25 ;  /* 0x0000081908007985 */ /* 0x0001e4000c101904 */
[----:B0-----:R-:W-:Y:S05]  /*3a50*/  CALL.ABS.NOINC `(cudaLaunchDeviceV2) ;  /* 0x0000000000007943 */ /* 0x001fea0003c00000 */
.L_x_30:
[----:B------:R-:W-:Y:S05]  /*3a60*/  BSYNC B6 ;  /* 0x0000000000067941 */ /* 0x000fea0003800000 */
.L_x_342:
[----:B------:R-:W-:Y:S01]  /*3a70*/  IMAD.MOV.U32 R4, RZ, RZ, R22 ;  /* 0x000000ffff047224 */ /* 0x000fe200078e0016 */
[----:B------:R-:W-:Y:S01]  /*3a80*/  MOV R5, R19 ;  /* 0x0000001300057202 */ /* 0x000fe20000000f00 */
[----:B------:R-:W-:Y:S01]  /*3a90*/  IMAD.MOV.U32 R6, RZ, RZ, R2 ;  /* 0x000000ffff067224 */ /* 0x000fe200078e0002 */
[----:B------:R-:W-:Y:S01]  /*3aa0*/  MOV R7, 0x1 ;  /* 0x0000000100077802 */ /* 0x000fe20000000f00 */
[----:B------:R-:W-:Y:S01]  /*3ab0*/  IMAD.MOV.U32 R8, RZ, RZ, 0x1 ;  /* 0x00000001ff087424 */ /* 0x000fe200078e00ff */
[----:B------:R-:W-:Y:S01]  /*3ac0*/  MOV R9, R18 ;  /* 0x0000001200097202 */ /* 0x000fe20000000f00 */
[----:B------:R-:W-:Y:S01]  /*3ad0*/  IMAD.MOV.U32 R10, RZ, RZ, 0x1 ;  /* 0x00000001ff0a7424 */ /* 0x000fe200078e00ff */
[----:B------:R-:W-:Y:S01]  /*3ae0*/  MOV R11, 0x1 ;  /* 0x00000001000b7802 */ /* 0x000fe20000000f00 */
[----:B------:R-:W-:Y:S01]  /*3af0*/  IMAD.MOV.U32 R12, RZ, RZ, RZ ;  /* 0x000000ffff0c7224 */ /* 0x000fe200078e00ff */
[----:B------:R-:W-:-:S02]  /*3b00*/  MOV R20, 32@lo((_Z17g_build_product_iPjS_S_jS_S_S_ + .L_x_31@srel)) ;  /* 0x0000000000147802 */ /* 0x000fc40000000f00 */
[----:B------:R-:W-:-:S04]  /*3b10*/  MOV R21, 32@hi((_Z17g_build_product_iPjS_S_jS_S_S_ + .L_x_31@srel)) ;  /* 0x0000000000157802 */ /* 0x000fc80000000f00 */
[----:B------:R-:W-:Y:S05]  /*3b20*/  CALL.ABS.NOINC `(cudaGetParameterBufferV2) ;  /* 0x0000000000007943 */ /* 0x000fea0003c00000 */
.L_x_31:
        /* <DEDUP_REMOVED lines=9> */
[----:B------:R-:W-:Y:S01]  /*3bc0*/  IADD3 R0, R25, 0x1, RZ ;  /* 0x0000000119007810 */ /* 0x000fe20007ffe0ff */
[----:B------:R-:W-:Y:S01]  /*3bd0*/  ULDC.64 UR4, c[0x0][0x118] ;  /* 0x0000460000047ab9 */ /* 0x000fe20000000a00 */
[----:B------:R-:W-:Y:S01]  /*3be0*/  IMAD.MOV.U32 R4, RZ, RZ, R8 ;  /* 0x000000ffff047224 */ /* 0x000fe200078e0008 */
[----:B------:R0:W-:Y:S01]  /*3bf0*/  ST.E.U8 [R8.64+0xc], R3 ;  /* 0x00000c0308007985 */ /* 0x0001e2000c101104 */
[----:B------:R-:W-:Y:S01]  /*3c00*/  MOV R5, R9 ;  /* 0x0000000900057202 */ /* 0x000fe20000000f00 */
[----:B------:R-:W-:Y:S01]  /*3c10*/  IMAD.MOV.U32 R6, RZ, RZ, R16 ;  /* 0x000000ffff067224 */ /* 0x000fe200078e0010 */
[----:B------:R-:W-:Y:S01]  /*3c20*/  MOV R7, R17 ;  /* 0x0000001100077202 */ /* 0x000fe20000000f00 */
[----:B------:R0:W-:Y:S01]  /*3c30*/  ST.E.64 [R8.64+0x10], R10 ;  /* 0x0000100a08007985 */ /* 0x0001e2000c101b04 */
[----:B------:R-:W-:-:S02]  /*3c40*/  MOV R20, 32@lo((_Z17g_build_product_iPjS_S_jS_S_S_ + .L_x_32@srel)) ;  /* 0x0000000000147802 */ /* 0x000fc40000000f00 */
[----:B------:R-:W-:Y:S01]  /*3c50*/  MOV R21, 32@hi((_Z17g_build_product_iPjS_S_jS_S_S_ + .L_x_32@srel)) ;  /* 0x0000000000157802 */ /* 0x000fe20000000f00 */
[----:B------:R0:W-:Y:S04]  /*3c60*/  ST.E [R8.64+0x8], R0 ;  /* 0x0000080008007985 */ /* 0x0001e8000c101904 */
[----:B------:R0:W-:Y:S02]  /*3c70*/  ST.E.64 [R8.64], R28 ;  /* 0x0000001c08007985 */ /* 0x0001e4000c101b04 */
[----:B0-----:R-:W-:Y:S05]  /*3c80*/  CALL.ABS.NOINC `(cudaLaunchDeviceV2) ;  /* 0x0000000000007943 */ /* 0x001fea0003c00000 */
.L_x_32:
[----:B------:R-:W-:Y:S05]  /*3c90*/  BSYNC B6 ;  /* 0x0000000000067941 */ /* 0x000fea0003800000 */
.L_x_343:
        /* <DEDUP_REMOVED lines=12> */
.L_x_33:
        /* <DEDUP_REMOVED lines=22> */
.L_x_34:
[----:B------:R-:W-:Y:S05]  /*3ec0*/  BSYNC B6 ;  /* 0x0000000000067941 */ /* 0x000fea0003800000 */
.L_x_344:
        /* <DEDUP_REMOVED lines=12> */
.L_x_35:
        /* <DEDUP_REMOVED lines=22> */
.L_x_36:
[----:B------:R-:W-:Y:S05]  /*40f0*/  BSYNC B6 ;  /* 0x0000000000067941 */ /* 0x000fea0003800000 */
.L_x_345:
[----:B------:R-:W-:Y:S02]  /*4100*/  ISETP.NE.AND P6, PT, R27, RZ, PT ;  /* 0x000000ff1b00720c */ /* 0x000fe40003fc5270 */
[----:B------:R-:W-:-:S11]  /*4110*/  IADD3 R25, R25, 0x4, RZ ;  /* 0x0000000419197810 */ /* 0x000fd60007ffe0ff */
[----:B------:R-:W-:Y:S05]  /*4120*/  @P6 BRA `(.L_x_346) ;  /* 0xfffff6f000006947 */ /* 0x000fea000383ffff */
[----:B------:R-:W-:Y:S05]  /*4130*/  BSYNC B7 ;  /* 0x0000000000077941 */ /* 0x000fea0003800000 */
.L_x_341:
[----:B------:R-:W-:Y:S01]  /*4140*/  ISETP.NE.AND P0, PT, R26, RZ, PT ;  /* 0x000000ff1a00720c */ /* 0x000fe20003f05270 */
[----:B------:R-:W-:-:S12]  /*4150*/  BSSY B7, `(.L_x_340) ;  /* 0x000002a000077945 */ /* 0x000fd80003800000 */
[----:B------:R-:W-:Y:S05]  /*4160*/  @!P0 BRA `(.L_x_347) ;  /* 0x0000028000008947 */ /* 0x000fea0003800000 */
[----:B------:R-:W-:Y:S02]  /*4170*/  MOV R22, 32@lo(fun@fdesc(_Z7g_fnt_iPjjbS_)) ;  /* 0x0000000000167802 */ /* 0x000fe40000000f00 */
[----:B------:R-:W-:-:S03]  /*4180*/  MOV R19, 32@hi(fun@fdesc(_Z7g_fnt_iPjjbS_)) ;  /* 0x0000000000137802 */ /* 0x000fc60000000f00 */
.L_x_349:
        /* <DEDUP_REMOVED lines=12> */
.L_x_37:
        /* <DEDUP_REMOVED lines=21> */
.L_x_38:
[----:B------:R-:W-:Y:S05]  /*43a0*/  BSYNC B6 ;  /* 0x0000000000067941 */ /* 0x000fea0003800000 */
.L_x_348:
[----:B------:R-:W-:Y:S02]  /*43b0*/  IADD3 R26, R26, -0x1, RZ ;  /* 0xffffffff1a1a7810 */ /* 0x000fe40007ffe0ff */
[----:B------:R-:W-:Y:S02]  /*43c0*/  IADD3 R25, R25, 0x1, RZ ;  /* 0x0000000119197810 */ /* 0x000fe40007ffe0ff */
[----:B------:R-:W-:-:S13]  /*43d0*/  ISETP.NE.AND P0, PT, R26, RZ, PT ;  /* 0x000000ff1a00720c */ /* 0x000fda0003f05270 */
[----:B------:R-:W-:Y:S05]  /*43e0*/  @P0 BRA `(.L_x_349) ;  /* 0xfffffda000000947 */ /* 0x000fea000383ffff */
.L_x_347:
[----:B------:R-:W-:Y:S05]  /*43f0*/  BSYNC B7 ;  /* 0x0000000000077941 */ /* 0x000fea0003800000 */
.L_x_340:
[----:B------:R-:W-:Y:S01]  /*4400*/  UMOV UR4, 32@lo(fun@fdesc(_Z9g_end_fntPjjS_)) ;  /* 0x0000000000047882 */ /* 0x000fe20000000000 */
[----:B------:R-:W-:Y:S01]  /*4410*/  IMAD.MOV.U32 R6, RZ, RZ, R2 ;  /* 0x000000ffff067224 */ /* 0x000fe200078e0002 */
[----:B------:R-:W-:Y:S01]  /*4420*/  UMOV UR5, 32@hi(fun@fdesc(_Z9g_end_fntPjjS_)) ;  /* 0x0000000000057882 */ /* 0x000fe20000000000 */
        /* <DEDUP_REMOVED lines=10> */
[----:B------:R-:W-:Y:S05]  /*44d0*/  CALL.ABS.NOINC `(cudaGetParameterBufferV2) ;  /* 0x0000000000007943 */ /* 0x000fea0003c00000 */
.L_x_39:
[----:B------:R-:W-:Y:S01]  /*44e0*/  ISETP.NE.U32.AND P0, PT, R4, RZ, PT ;  /* 0x000000ff0400720c */ /* 0x000fe20003f05070 */
[----:B------:R-:W-:Y:S02]  /*44f0*/  IMAD.MOV.U32 R8, RZ, RZ, R4 ;  /* 0x000000ffff087224 */ /* 0x000fe400078e0004 */
[----:B------:R-:W-:Y:S01]  /*4500*/  IMAD.MOV.U32 R9, RZ, RZ, R5 ;  /* 0x000000ffff097224 */ /* 0x000fe200078e0005 */
[----:B------:R-:W-:-:S13]  /*4510*/  ISETP.NE.AND.EX P0, PT, R5, RZ, PT, P0 ;  /* 0x000000ff0500720c */ /* 0x000fda0003f05300 */
[----:B------:R-:W-:Y:S05]  /*4520*/  @!P0 BRA `(.L_x_48) ;  /* 0x00000bf000008947 */ /* 0x000fea0003800000 */
[----:B------:R-:W-:Y:S01]  /*4530*/  IMAD.MOV.U32 R2, RZ, RZ, c[0x0][0x190] ;  /* 0x00006400ff027624 */ /* 0x000fe200078e00ff */
[----:B------:R-:W-:Y:S01]  /*4540*/  ULDC.64 UR4, c[0x0][0x118] ;  /* 0x0000460000047ab9 */ /* 0x000fe20000000a00 */
[----:B------:R-:W-:Y:S01]  /*4550*/  IMAD.MOV.U32 R3, RZ, RZ, c[0x0][0x194] ;  /* 0x00006500ff037624 */ /* 0x000fe200078e00ff */
[----:B------:R0:W-:Y:S01]  /*4560*/  ST.E.64 [R8.64], R28 ;  /* 0x0000001c08007985 */ /* 0x0001e2000c101b04 */
[----:B------:R-:W-:Y:S01]  /*4570*/  MOV R4, R8 ;  /* 0x0000000800047202 */ /* 0x000fe20000000f00 */
[----:B------:R-:W-:Y:S01]  /*4580*/  IMAD.MOV.U32 R5, RZ, RZ, R9 ;  /* 0x000000ffff057224 */ /* 0x000fe200078e0009 */
[----:B------:R-:W-:Y:S01]  /*4590*/  MOV R6, R16 ;  /* 0x0000001000067202 */ /* 0x000fe20000000f00 */
[----:B------:R0:W-:Y:S01]  /*45a0*/  ST.E.64 [R8.64+0x10], R2 ;  /* 0x0000100208007985 */ /* 0x0001e2000c101b04 */
[----:B------:R-:W-:Y:S01]  /*45b0*/  IMAD.MOV.U32 R7, RZ, RZ, R17 ;  /* 0x000000ffff077224 */ /* 0x000fe200078e0011 */
[----:B------:R-:W-:Y:S02]  /*45c0*/  MOV R20, 32@lo((_Z17g_build_product_iPjS_S_jS_S_S_ + .L_x_40@srel)) ;  /* 0x0000000000147802 */ /* 0x000fe40000000f00 */
[----:B------:R0:W-:Y:S01]  /*45d0*/  ST.E [R8.64+0x8], R23 ;  /* 0x0000081708007985 */ /* 0x0001e2000c101904 */
[----:B------:R-:W-:-:S04]  /*45e0*/  MOV R21, 32@hi((_Z17g_build_product_iPjS_S_jS_S_S_ + .L_x_40@srel)) ;  /* 0x0000000000157802 */ /* 0x000fc80000000f00 */
[----:B0-----:R-:W-:Y:S05]  /*45f0*/  CALL.ABS.NOINC `(cudaLaunchDeviceV2) ;  /* 0x0000000000007943 */ /* 0x001fea0003c00000 */
.L_x_40:
[----:B------:R-:W-:Y:S05]  /*4600*/  BRA `(.L_x_48) ;  /* 0x00000b1000007947 */ /* 0x000fea0003800000 */
.L_x_315:
[----:B------:R-:W-:Y:S01]  /*4610*/  MOV R17, 32@lo(fun@fdesc(_Z5g_fntPjS_jjjS_S_S_)) ;  /* 0x0000000000117802 */ /* 0x000fe20000000f00 */
[----:B------:R-:W-:Y:S01]  /*4620*/  IMAD.MOV.U32 R6, RZ, RZ, 0x1 ;  /* 0x00000001ff067424 */ /* 0x000fe200078e00ff */
[----:B------:R-:W-:Y:S01]  /*4630*/  MOV R16, 32@hi(fun@fdesc(_Z5g_fntPjS_jjjS_S_S_)) ;  /* 0x0000000000107802 */ /* 0x000fe20000000f00 */
[----:B------:R-:W-:Y:S01]  /*4640*/  IMAD.MOV.U32 R7, RZ, RZ, 0x1 ;  /* 0x00000001ff077424 */ /* 0x000fe200078e00ff */
[----:B------:R-:W-:Y:S01]  /*4650*/  MOV R8, 0x1 ;  /* 0x0000000100087802 */ /* 0x000fe20000000f00 */
[----:B------:R-:W-:Y:S01]  /*4660*/  IMAD.MOV.U32 R9, RZ, RZ, R22 ;  /* 0x000000ffff097224 */ /* 0x000fe200078e0016 */
[----:B------:R-:W-:Y:S01]  /*4670*/  MOV R10, 0x1 ;  /* 0x00000001000a7802 */ /* 0x000fe20000000f00 */
[----:B------:R-:W-:Y:S01]  /*4680*/  IMAD.MOV.U32 R11, RZ, RZ, 0x1 ;  /* 0x00000001ff0b7424 */ /* 0x000fe200078e00ff */
[----:B------:R-:W-:Y:S01]  /*4690*/  MOV R12, RZ ;  /* 0x000000ff000c7202 */ /* 0x000fe20000000f00 */
[----:B------:R-:W-:Y:S01]  /*46a0*/  IMAD.MOV.U32 R4, RZ, RZ, R17 ;  /* 0x000000ffff047224 */ /* 0x000fe200078e0011 */
[----:B------:R-:W-:-:S02]  /*46b0*/  MOV R5, R16 ;  /* 0x0000001000057202 */ /* 0x000fc40000000f00 */
[----:B------:R-:W-:Y:S02]  /*46c0*/  MOV R20, 32@lo((_Z17g_build_product_iPjS_S_jS_S_S_ + .L_x_41@srel)) ;  /* 0x0000000000147802 */ /* 0x000fe40000000f00 */
[----:B------:R-:W-:-:S04]  /*46d0*/  MOV R21, 32@hi((_Z17g_build_product_iPjS_S_jS_S_S_ + .L_x_41@srel)) ;  /* 0x0000000000157802 */ /* 0x000fc80000000f00 */
[----:B------:R-:W-:Y:S05]  /*46e0*/  CALL.ABS.NOINC `(cudaGetParameterBufferV2) ;  /* 0x0000000000007943 */ /* 0x000fea0003c00000 */
.L_x_41:
[----:B------:R-:W-:Y:S01]  /*46f0*/  ISETP.NE.U32.AND P0, PT, R4, RZ, PT ;  /* 0x000000ff0400720c */ /* 0x000fe20003f05070 */
[----:B------:R-:W-:Y:S01]  /*4700*/  IMAD.SHL.U32 R2, R18, 0x4, RZ ;  /* 0x0000000412027824 */ /* 0x000fe200078e00ff */
[----:B------:R-:W-:Y:S01]  /*4710*/  SHF.R.U32.HI R18, RZ, 0x1e, R18 ;  /* 0x0000001eff127819 */ /* 0x000fe20000011612 */
[----:B------:R-:W-:Y:S01]  /*4720*/  BSSY B6, `(.L_x_350) ;  /* 0x0000020000067945 */ /* 0x000fe20003800000 */
[----:B------:R-:W-:Y:S01]  /*4730*/  ISETP.NE.AND.EX P0, PT, R5, RZ, PT, P0 ;  /* 0x000000ff0500720c */ /* 0x000fe20003f05300 */
[----:B------:R-:W-:Y:S01]  /*4740*/  IMAD.MOV.U32 R8, RZ, RZ, R4 ;  /* 0x000000ffff087224 */ /* 0x000fe200078e0004 */
[C---:B------:R-:W-:Y:S01]  /*4750*/  IADD3 R26, P1, R2.reuse, c[0x0][0x168], RZ ;  /* 0x00005a00021a7a10 */ /* 0x040fe20007f3e0ff */
[----:B------:R-:W-:Y:S01]  /*4760*/  IMAD.MOV.U32 R9, RZ, RZ, R5 ;  /* 0x000000ffff097224 */ /* 0x000fe200078e0005 */
[----:B------:R-:W-:-:S02]  /*4770*/  IADD3 R24, P2, R2, c[0x0][0x160], RZ ;  /* 0x0000580002187a10 */ /* 0x000fc40007f5e0ff */
[C---:B------:R-:W-:Y:S02]  /*4780*/  IADD3.X R27, R18.reuse, c[0x0][0x16c], RZ, P1, !PT ;  /* 0x00005b00121b7a10 */ /* 0x040fe40000ffe4ff */
[----:B------:R-:W-:-:S05]  /*4790*/  IADD3.X R25, R18, c[0x0][0x164], RZ, P2, !PT ;  /* 0x0000590012197a10 */ /* 0x000fca00017fe4ff */
[----:B------:R-:W-:Y:S05]  /*47a0*/  @!P0 BRA `(.L_x_42) ;  /* 0x0000017000008947 */ /* 0x000fea0003800000 */
[----:B------:R-:W-:Y:S01]  /*47b0*/  MOV R3, c[0x0][0x178] ;  /* 0x00005e0000037a02 */ /* 0x000fe20000000f00 */
[----:B------:R-:W-:Y:S01]  /*47c0*/  IMAD.MOV.U32 R6, RZ, RZ, c[0x0][0x180] ;  /* 0x00006000ff067624 */ /* 0x000fe200078e00ff */
[----:B------:R-:W-:Y:S01]  /*47d0*/  MOV R10, c[0x0][0x188] ;  /* 0x00006200000a7a02 */ /* 0x000fe20000000f00 */
[----:B------:R-:W-:Y:S01]  /*47e0*/  IMAD.MOV.U32 R7, RZ, RZ, c[0x0][0x184] ;  /* 0x00006100ff077624 */ /* 0x000fe200078e00ff */
[----:B------:R-:W-:Y:S01]  /*47f0*/  MOV R12, c[0x0][0x190] ;  /* 0x00006400000c7a02 */ /* 0x000fe20000000f00 */
[----:B------:R-:W-:Y:S01]  /*4800*/  IMAD.MOV.U32 R11, RZ, RZ, c[0x0][0x18c] ;  /* 0x00006300ff0b7624 */ /* 0x000fe200078e00ff */
[----:B------:R-:W-:Y:S01]  /*4810*/  IADD3 R19, R3, 0x1, RZ ;  /* 0x0000000103137810 */ /* 0x000fe20007ffe0ff */
[----:B------:R-:W-:Y:S01]  /*4820*/  IMAD.MOV.U32 R13, RZ, RZ, c[0x0][0x194] ;  /* 0x00006500ff0d7624 */ /* 0x000fe200078e00ff */
[----:B------:R-:W-:Y:S02]  /*4830*/  ULDC.64 UR4, c[0x0][0x118] ;  /* 0x0000460000047ab9 */ /* 0x000fe40000000a00 */
[----:B------:R0:W-:Y:S04]  /*4840*/  ST.E.64 [R8.64+0x20], R6 ;  /* 0x0000200608007985 */ /* 0x0001e8000c101b04 */
[----:B------:R1:W-:Y:S04]  /*4850*/  ST.E.64 [R8.64+0x28], R10 ;  /* 0x0000280a08007985 */ /* 0x0003e8000c101b04 */
[----:B------:R1:W-:Y:S04]  /*4860*/  ST.E.64 [R8.64+0x30], R12 ;  /* 0x0000300c08007985 */ /* 0x0003e8000c101b04 */
[----:B------:R1:W-:Y:S04]  /*4870*/  ST.E [R8.64+0x10], R3 ;  /* 0x0000100308007985 */ /* 0x0003e8000c101904 */
[----:B------:R1:W-:Y:S04]  /*4880*/  ST.E.64 [R8.64], R24 ;  /* 0x0000001808007985 */ /* 0x0003e8000c101b04 */
[----:B------:R1:W-:Y:S04]  /*4890*/  ST.E.64 [R8.64+0x8], R26 ;  /* 0x0000081a08007985 */ /* 0x0003e8000c101b04 */
[----:B------:R1:W-:Y:S04]  /*48a0*/  ST.E [R8.64+0x18], RZ ;  /* 0x000018ff08007985 */ /* 0x0003e8000c101904 */
[----:B------:R1:W-:Y:S04]  /*48b0*/  ST.E [R8.64+0x14], R19 ;  /* 0x0000141308007985 */ /* 0x0003e8000c101904 */
[----:B0-----:R1:W5:Y:S01]  /*48c0*/  LDL.64 R6, [R1] ;  /* 0x0000000001067983 */ /* 0x0013620000100a00 */
[----:B------:R-:W-:Y:S01]  /*48d0*/  IMAD.MOV.U32 R4, RZ, RZ, R8 ;  /* 0x000000ffff047224 */ /* 0x000fe200078e0008 */
[----:B------:R-:W-:-:S02]  /*48e0*/  MOV R5, R9 ;  /* 0x0000000900057202 */ /* 0x000fc40000000f00 */
[----:B------:R-:W-:Y:S02]  /*48f0*/  MOV R20, 32@lo((_Z17g_build_product_iPjS_S_jS_S_S_ + .L_x_42@srel)) ;  /* 0x0000000000147802 */ /* 0x000fe40000000f00 */
[----:B------:R-:W-:-:S04]  /*4900*/  MOV R21, 32@hi((_Z17g_build_product_iPjS_S_jS_S_S_ + .L_x_42@srel)) ;  /* 0x0000000000157802 */ /* 0x000fc80000000f00 */
[----:B-1---5:R-:W-:Y:S05]  /*4910*/  CALL.ABS.NOINC `(cudaLaunchDeviceV2) ;  /* 0x0000000000007943 */ /* 0x022fea0003c00000 */
.L_x_42:
[----:B------:R-:W-:Y:S05]  /*4920*/  BSYNC B6 ;  /* 0x0000000000067941 */ /* 0x000fea0003800000 */
.L_x_350:
[----:B------:R-:W-:Y:S01]  /*4930*/  IMAD.MOV.U32 R4, RZ, RZ, R17 ;  /* 0x000000ffff047224 */ /* 0x000fe200078e0011 */
[----:B------:R-:W-:Y:S01]  /*4940*/  MOV R5, R16 ;  /* 0x0000001000057202 */ /* 0x000fe20000000f00 */
[----:B------:R-:W-:Y:S01]  /*4950*/  IMAD.MOV.U32 R6, RZ, RZ, 0x1 ;  /* 0x00000001ff067424 */ /* 0x000fe200078e00ff */
        /* <DEDUP_REMOVED lines=9> */
.L_x_43:
[----:B------:R-:W-:Y:S01]  /*49f0*/  ISETP.NE.U32.AND P0, PT, R4, RZ, PT ;  /* 0x000000ff0400720c */ /* 0x000fe20003f05070 */
[----:B------:R-:W-:Y:S01]  /*4a00*/  BSSY B6, `(.L_x_351) ;  /* 0x0000022000067945 */ /* 0x000fe20003800000 */
[----:B------:R-:W-:Y:S01]  /*4a10*/  IADD3 R28, P1, R2, c[0x0][0x170], RZ ;  /* 0x00005c00021c7a10 */ /* 0x000fe20007f3e0ff */
[----:B------:R-:W-:Y:S01]  /*4a20*/  IMAD.MOV.U32 R2, RZ, RZ, R4 ;  /* 0x000000ffff027224 */ /* 0x000fe200078e0004 */
[----:B------:R-:W-:Y:S01]  /*4a30*/  ISETP.NE.AND.EX P0, PT, R5, RZ, PT, P0 ;  /* 0x000000ff0500720c */ /* 0x000fe20003f05300 */
[----:B------:R-:W-:Y:S01]  /*4a40*/  IMAD.MOV.U32 R3, RZ, RZ, R5 ;  /* 0x000000ffff037224 */ /* 0x000fe200078e0005 */
[----:B------:R-:W-:-:S11]  /*4a50*/  IADD3.X R29, R18, c[0x0][0x174], RZ, P1, !PT ;  /* 0x00005d00121d7a10 */ /* 0x000fd60000ffe4ff */
[----:B------:R-:W-:Y:S05]  /*4a60*/  @!P0 BRA `(.L_x_44) ;  /* 0x000001b000008947 */ /* 0x000fea0003800000 */
[----:B------:R-:W-:Y:S01]  /*4a70*/  IMAD.MOV.U32 R0, RZ, RZ, 0x1 ;  /* 0x00000001ff007424 */ /* 0x000fe200078e00ff */
[----:B------:R-:W-:Y:S01]  /*4a80*/  MOV R6, c[0x0][0x188] ;  /* 0x0000620000067a02 */ /* 0x000fe20000000f00 */
[----:B------:R-:W-:Y:S01]  /*4a90*/  IMAD.MOV.U32 R9, RZ, RZ, c[0x0][0x178] ;  /* 0x00005e00ff097624 */ /* 0x000fe200078e00ff */
[----:B------:R-:W-:Y:S01]  /*4aa0*/  MOV R11, c[0x0][0x194] ;  /* 0x00006500000b7a02 */ /* 0x000fe20000000f00 */
[----:B------:R-:W-:Y:S01]  /*4ab0*/  IMAD.MOV.U32 R4, RZ, RZ, c[0x0][0x180] ;  /* 0x00006000ff047624 */ /* 0x000fe200078e00ff */
[----:B------:R-:W-:Y:S01]  /*4ac0*/  SHF.L.U32 R13, R0, c[0x0][0x178], RZ ;  /* 0x00005e00000d7a19 */ /* 0x000fe200000006ff */
[----:B------:R-:W-:Y:S01]  /*4ad0*/  IMAD.MOV.U32 R5, RZ, RZ, c[0x0][0x184] ;  /* 0x00006100ff057624 */ /* 0x000fe200078e00ff */
[----:B------:R-:W-:Y:S01]  /*4ae0*/  IADD3 R19, R9, 0x1, RZ ;  /* 0x0000000109137810 */ /* 0x000fe20007ffe0ff */
[----:B------:R-:W-:Y:S01]  /*4af0*/  IMAD.MOV.U32 R7, RZ, RZ, c[0x0][0x18c] ;  /* 0x00006300ff077624 */ /* 0x000fe200078e00ff */
[----:B------:R-:W-:Y:S01]  /*4b00*/  LEA R12, P0, R13, R24, 0x2 ;  /* 0x000000180d0c7211 */ /* 0x000fe200078010ff */
[----:B------:R-:W-:Y:S01]  /*4b10*/  IMAD.MOV.U32 R10, RZ, RZ, c[0x0][0x190] ;  /* 0x00006400ff0a7624 */ /* 0x000fe200078e00ff */
[----:B------:R-:W-:-:S02]  /*4b20*/  ULDC.64 UR4, c[0x0][0x118] ;  /* 0x0000460000047ab9 */ /* 0x000fc40000000a00 */
[----:B------:R-:W-:Y:S01]  /*4b30*/  LEA.HI.X R13, R13, R25, RZ, 0x2, P0 ;  /* 0x000000190d0d7211 */ /* 0x000fe200000f14ff */
[----:B------:R-:W-:Y:S04]  /*4b40*/  ST.E.64 [R2.64+0x20], R4 ;  /* 0x0000200402007985 */ /* 0x000fe8000c101b04 */
        /* <DEDUP_REMOVED lines=13> */
.L_x_44:
[----:B------:R-:W-:Y:S05]  /*4c20*/  BSYNC B6 ;  /* 0x0000000000067941 */ /* 0x000fea0003800000 */
.L_x_351:
[C---:B------:R-:W-:Y:S01]  /*4c30*/  LOP3.LUT R0, R19.reuse, 0x1, RZ, 0xc0, !PT ;  /* 0x0000000113007812 */ /* 0x040fe200078ec0ff */
[----:B------:R-:W-:Y:S01]  /*4c40*/  IMAD.MOV.U32 R9, RZ, RZ, 0x1 ;  /* 0x00000001ff097424 */ /* 0x000fe200078e00ff */
[C---:B------:R-:W-:Y:S01]  /*4c50*/  ISETP.GE.U32.AND P0, PT, R19.reuse, 0x6, PT ;  /* 0x000000061300780c */ /* 0x040fe20003f06070 */
[----:B------:R-:W-:Y:S01]  /*4c60*/  UMOV UR4, 32@lo(fun@fdesc(_Z14g_vector_mul_iPjS_S_)) ;  /* 0x0000000000047882 */ /* 0x000fe20000000000 */
[C---:B------:R-:W-:Y:S01]  /*4c70*/  LEA.HI R0, R19.reuse, R0, RZ, 0x1f ;  /* 0x0000000013007211 */ /* 0x040fe200078ff8ff */
[----:B------:R-:W-:Y:S01]  /*4c80*/  UMOV UR5, 32@hi(fun@fdesc(_Z14g_vector_mul_iPjS_S_)) ;  /* 0x0000000000057882 */ /* 0x000fe20000000000 */
[----:B------:R-:W-:Y:S01]  /*4c90*/  IMAD.MOV.U32 R7, RZ, RZ, 0x1 ;  /* 0x00000001ff077424 */ /* 0x000fe200078e00ff */
[----:B------:R-:W-:Y:S01]  /*4ca0*/  MOV R20, 32@lo((_Z17g_build_product_iPjS_S_jS_S_S_ + .L_x_45@srel)) ;  /* 0x0000000000147802 */ /* 0x000fe20000000f00 */
[----:B------:R-:W-:Y:S01]  /*4cb0*/  IMAD.MOV.U32 R8, RZ, RZ, 0x1 ;  /* 0x00000001ff087424 */ /* 0x000fe200078e00ff */
[----:B------:R-:W-:Y:S01]  /*4cc0*/  MOV R21, 32@hi((_Z17g_build_product_iPjS_S_jS_S_S_ + .L_x_45@srel)) ;  /* 0x0000000000157802 */ /* 0x000fe20000000f00 */
[C---:B------:R-:W-:Y:S01]  /*4cd0*/  IMAD.IADD R6, R19.reuse, 0x1, -R0 ;  /* 0x0000000113067824 */ /* 0x040fe200078e0a00 */
[----:B------:R-:W-:Y:S01]  /*4ce0*/  SEL R0, R19, R0, !P0 ;  /* 0x0000000013007207 */ /* 0x000fe20004000000 */
[----:B------:R-:W-:-:S02]  /*4cf0*/  IMAD.MOV.U32 R10, RZ, RZ, 0x1 ;  /* 0x00000001ff0a7424 */ /* 0x000fc400078e00ff */
[----:B------:R-:W-:Y:S01]  /*4d00*/  IMAD.MOV.U32 R11, RZ, RZ, 0x1 ;  /* 0x00000001ff0b7424 */ /* 0x000fe200078e00ff */
[C---:B------:R-:W-:Y:S01]  /*4d10*/  SHF.L.U32 R6, R9.reuse, R6, RZ ;  /* 0x0000000609067219 */ /* 0x040fe200000006ff */
[----:B------:R-:W-:Y:S01]  /*4d20*/  IMAD.MOV.U32 R12, RZ, RZ, RZ ;  /* 0x000000ffff0c7224 */ /* 0x000fe200078e00ff */
[----:B------:R-:W-:Y:S01]  /*4d30*/  SHF.L.U32 R9, R9, R0, RZ ;  /* 0x0000000009097219 */ /* 0x000fe200000006ff */
[----:B------:R-:W-:Y:S01]  /*4d40*/  IMAD.U32 R4, RZ, RZ, UR4 ;  /* 0x00000004ff047e24 */ /* 0x000fe2000f8e00ff */
[----:B------:R-:W-:Y:S01]  /*4d50*/  SEL R6, R6, 0x1, P0 ;  /* 0x0000000106067807 */ /* 0x000fe20000000000 */
[----:B------:R-:W-:-:S06]  /*4d60*/  IMAD.U32 R5, RZ, RZ, UR5 ;  /* 0x00000005ff057e24 */ /* 0x000fcc000f8e00ff */
[----:B------:R-:W-:Y:S05]  /*4d70*/  CALL.ABS.NOINC `(cudaGetParameterBufferV2) ;  /* 0x0000000000007943 */ /* 0x000fea0003c00000 */
.L_x_45:
[----:B------:R-:W-:Y:S01]  /*4d80*/  ISETP.NE.U32.AND P0, PT, R4, RZ, PT ;  /* 0x000000ff0400720c */ /* 0x000fe20003f05070 */
[----:B------:R-:W-:Y:S01]  /*4d90*/  BSSY B6, `(.L_x_352) ;  /* 0x000000f000067945 */ /* 0x000fe20003800000 */
[----:B------:R-:W-:Y:S02]  /*4da0*/  IMAD.MOV.U32 R2, RZ, RZ, R4 ;  /* 0x000000ffff027224 */ /* 0x000fe400078e0004 */
[----:B------:R-:W-:Y:S01]  /*4db0*/  ISETP.NE.AND.EX P0, PT, R5, RZ, PT, P0 ;  /* 0x000000ff0500720c */ /* 0x000fe20003f05300 */
[----:B------:R-:W-:-:S12]  /*4dc0*/  IMAD.MOV.U32 R3, RZ, RZ, R5 ;  /* 0x000000ffff037224 */ /* 0x000fd800078e0005 */
[----:B------:R-:W-:Y:S05]  /*4dd0*/  @!P0 BRA `(.L_x_46) ;  /* 0x000000a000008947 */ /* 0x000fea0003800000 */
[----:B------:R-:W-:Y:S02]  /*4de0*/  ULDC.64 UR4, c[0x0][0x118] ;  /* 0x0000460000047ab9 */ /* 0x000fe40000000a00 */
[----:B------:R0:W-:Y:S04]  /*4df0*/  ST.E.64 [R2.64+0x8], R28 ;  /* 0x0000081c02007985 */ /* 0x0001e8000c101b04 */
[----:B------:R0:W-:Y:S04]  /*4e00*/  ST.E.64 [R2.64], R26 ;  /* 0x0000001a02007985 */ /* 0x0001e8000c101b04 */
[----:B------:R0:W-:Y:S04]  /*4e10*/  ST.E.64 [R2.64+0x10], R26 ;  /* 0x0000101a02007985 */ /* 0x0001e8000c101b04 */
[----:B------:R0:W5:Y:S01]  /*4e20*/  LDL.64 R6, [R1] ;  /* 0x0000000001067983 */ /* 0x0001620000100a00 */
[----:B------:R-:W-:Y:S01]  /*4e30*/  IMAD.MOV.U32 R4, RZ, RZ, R2 ;  /* 0x000000ffff047224 */ /* 0x000fe200078e0002 */
[----:B------:R-:W-:Y:S01]  /*4e40*/  MOV R20, 32@lo((_Z17g_build_product_iPjS_S_jS_S_S_ + .L_x_46@srel)) ;  /* 0x0000000000147802 */ /* 0x000fe20000000f00 */
[----:B------:R-:W-:Y:S01]  /*4e50*/  IMAD.MOV.U32 R5, RZ, RZ, R3 ;  /* 0x000000ffff057224 */ /* 0x000fe200078e0003 */
[----:B------:R-:W-:-:S04]  /*4e60*/  MOV R21, 32@hi((_Z17g_build_product_iPjS_S_jS_S_S_ + .L_x_46@srel)) ;  /* 0x0000000000157802 */ /* 0x000fc80000000f00 */
[----:B0----5:R-:W-:Y:S05]  /*4e70*/  CALL.ABS.NOINC `(cudaLaunchDeviceV2) ;  /* 0x0000000000007943 */ /* 0x021fea0003c00000 */
.L_x_46:
[----:B------:R-:W-:Y:S05]  /*4e80*/  BSYNC B6 ;  /* 0x0000000000067941 */ /* 0x000fea0003800000 */
.L_x_352:
[----:B------:R-:W-:Y:S01]  /*4e90*/  IMAD.MOV.U32 R4, RZ, RZ, R17 ;  /* 0x000000ffff047224 */ /* 0x000fe200078e0011 */
[----:B------:R-:W-:Y:S01]  /*4ea0*/  MOV R5, R16 ;  /* 0x0000001000057202 */ /* 0x000fe20000000f00 */
[----:B------:R-:W-:Y:S01]  /*4eb0*/  IMAD.MOV.U32 R9, RZ, RZ, R22 ;  /* 0x000000ffff097224 */ /* 0x000fe200078e0016 */
[----:B------:R-:W-:Y:S01]  /*4ec0*/  MOV R6, 0x1 ;  /* 0x0000000100067802 */ /* 0x000fe20000000f00 */
[----:B------:R-:W-:Y:S01]  /*4ed0*/  IMAD.MOV.U32 R7, RZ, RZ, 0x1 ;  /* 0x00000001ff077424 */ /* 0x000fe200078e00ff */
[----:B------:R-:W-:Y:S01]  /*4ee0*/  MOV R8, 0x1 ;  /* 0x0000000100087802 */ /* 0x000fe20000000f00 */
[----:B------:R-:W-:Y:S01]  /*4ef0*/  IMAD.MOV.U32 R10, RZ, RZ, 0x1 ;  /* 0x00000001ff0a7424 */ /* 0x000fe200078e00ff */
[----:B------:R-:W-:Y:S01]  /*4f00*/  MOV R11, 0x1 ;  /* 0x00000001000b7802 */ /* 0x000fe20000000f00 */
[----:B------:R-:W-:Y:S01]  /*4f10*/  IMAD.MOV.U32 R12, RZ, RZ, RZ ;  /* 0x000000ffff0c7224 */ /* 0x000fe200078e00ff */
[----:B------:R-:W-:-:S02]  /*4f20*/  MOV R20, 32@lo((_Z17g_build_product_iPjS_S_jS_S_S_ + .L_x_47@srel)) ;  /* 0x0000000000147802 */ /* 0x000fc40000000f00 */
[----:B------:R-:W-:-:S04]  /*4f30*/  MOV R21, 32@hi((_Z17g_build_product_iPjS_S_jS_S_S_ + .L_x_47@srel)) ;  /* 0x0000000000157802 */ /* 0x000fc80000000f00 */
[----:B------:R-:W-:Y:S05]  /*4f40*/  CALL.ABS.NOINC `(cudaGetParameterBufferV2) ;  /* 0x0000000000007943 */ /* 0x000fea0003c00000 */
.L_x_47:
[----:B------:R-:W-:Y:S01]  /*4f50*/  ISETP.NE.U32.AND P0, PT, R4, RZ, PT ;  /* 0x000000ff0400720c */ /* 0x000fe20003f05070 */
[----:B------:R-:W-:Y:S02]  /*4f60*/  IMAD.MOV.U32 R8, RZ, RZ, R4 ;  /* 0x000000ffff087224 */ /* 0x000fe400078e0004 */
[----:B------:R-:W-:Y:S01]  /*4f70*/  IMAD.MOV.U32 R9, RZ, RZ, R5 ;  /* 0x000000ffff097224 */ /* 0x000fe200078e0005 */
[----:B------:R-:W-:-:S13]  /*4f80*/  ISETP.NE.AND.EX P0, PT, R5, RZ, PT, P0 ;  /* 0x000000ff0500720c */ /* 0x000fda0003f05300 */
[----:B------:R-:W-:Y:S05]  /*4f90*/  @!P0 BRA `(.L_x_48) ;  /* 0x0000018000008947 */ /* 0x000fea0003800000 */
[----:B------:R-:W-:Y:S01]  /*4fa0*/  IMAD.MOV.U32 R0, RZ, RZ, 0x1 ;  /* 0x00000001ff007424 */ /* 0x000fe200078e00ff */
[----:B------:R-:W-:Y:S01]  /*4fb0*/  MOV R11, c[0x0][0x184] ;  /* 0x00006100000b7a02 */ /* 0x000fe20000000f00 */
[----:B------:R-:W-:Y:S01]  /*4fc0*/  IMAD.MOV.U32 R10, RZ, RZ, c[0x0][0x180] ;  /* 0x00006000ff0a7624 */ /* 0x000fe200078e00ff */
[----:B------:R-:W-:Y:S01]  /*4fd0*/  MOV R13, c[0x0][0x18c] ;  /* 0x00006300000d7a02 */ /* 0x000fe20000000f00 */
[----:B------:R-:W-:Y:S01]  /*4fe0*/  IMAD.MOV.U32 R12, RZ, RZ, c[0x0][0x188] ;  /* 0x00006200ff0c7624 */ /* 0x000fe200078e00ff */
[----:B------:R-:W-:Y:S01]  /*4ff0*/  MOV R15, c[0x0][0x194] ;  /* 0x00006500000f7a02 */ /* 0x000fe20000000f00 */
[----:B------:R-:W-:Y:S01]  /*5000*/  IMAD.MOV.U32 R14, RZ, RZ, c[0x0][0x190] ;  /* 0x00006400ff0e7624 */ /* 0x000fe200078e00ff */
[----:B------:R-:W-:Y:S01]  /*5010*/  IADD3 R0, R0, c[0x0][0x178], RZ ;  /* 0x00005e0000007a10 */ /* 0x000fe20007ffe0ff */
[----:B------:R-:W-:Y:S01]  /*5020*/  IMAD.MOV.U32 R2, RZ, RZ, 0x3 ;  /* 0x00000003ff027424 */ /* 0x000fe200078e00ff */
[----:B------:R-:W-:Y:S02]  /*5030*/  ULDC.64 UR4, c[0x0][0x118] ;  /* 0x0000460000047ab9 */ /* 0x000fe40000000a00 */
[----:B------:R0:W-:Y:S04]  /*5040*/  ST.E.64 [R8.64], R26 ;  /* 0x0000001a08007985 */ /* 0x0001e8000c101b04 */
[----:B------:R0:W-:Y:S04]  /*5050*/  ST.E.64 [R8.64+0x8], R24 ;  /* 0x0000081808007985 */ /* 0x0001e8000c101b04 */
[----:B------:R0:W-:Y:S04]  /*5060*/  ST.E.64 [R8.64+0x20], R10 ;  /* 0x0000200a08007985 */ /* 0x0001e8000c101b04 */
[----:B------:R0:W-:Y:S04]  /*5070*/  ST.E.64 [R8.64+0x28], R12 ;  /* 0x0000280c08007985 */ /* 0x0001e8000c101b04 */
[----:B------:R0:W-:Y:S04]  /*5080*/  ST.E.64 [R8.64+0x30], R14 ;  /* 0x0000300e08007985 */ /* 0x0001e8000c101b04 */
[----:B------:R0:W-:Y:S04]  /*5090*/  ST.E [R8.64+0x18], R2 ;  /* 0x0000180208007985 */ /* 0x0001e8000c101904 */
[----:B------:R0:W-:Y:S04]  /*50a0*/  ST.E [R8.64+0x10], R0 ;  /* 0x0000100008007985 */ /* 0x0001e8000c101904 */
[----:B------:R0:W-:Y:S04]  /*50b0*/  ST.E [R8.64+0x14], R0 ;  /* 0x0000140008007985 */ /* 0x0001e8000c101904 */
[----:B------:R0:W5:Y:S01]  /*50c0*/  LDL.64 R6, [R1] ;  /* 0x0000000001067983 */ /* 0x0001620000100a00 */
[----:B------:R-:W-:Y:S01]  /*50d0*/  MOV R4, R8 ;  /* 0x0000000800047202 */ /* 0x000fe20000000f00 */
[----:B------:R-:W-:Y:S01]  /*50e0*/  IMAD.MOV.U32 R5, RZ, RZ, R9 ;  /* 0x000000ffff057224 */ /* 0x000fe200078e0009 */
[----:B------:R-:W-:-:S02]  /*50f0*/  MOV R20, 32@lo((_Z17g_build_product_iPjS_S_jS_S_S_ + .L_x_48@srel)) ;  /* 0x0000000000147802 */ /* 0x000fc40000000f00 */
[----:B------:R-:W-:-:S04]  /*5100*/  MOV R21, 32@hi((_Z17g_build_product_iPjS_S_jS_S_S_ + .L_x_48@srel)) ;  /* 0x0000000000157802 */ /* 0x000fc80000000f00 */
[----:B0----5:R-:W-:Y:S05]  /*5110*/  CALL.ABS.NOINC `(cudaLaunchDeviceV2) ;  /* 0x0000000000007943 */ /* 0x021fea0003c00000 */
.L_x_48:
[----:B------:R-:W-:Y:S05]  /*5120*/  BSYNC B8 ;  /* 0x0000000000087941 */ /* 0x000fea0003800000 */
.L_x_314:
[----:B------:R0:W5:Y:S01]  /*5130*/  LDL.64 R4, [R1] ;  /* 0x0000000001047983 */ /* 0x0001620000100a00 */
[----:B------:R-:W-:Y:S02]  /*5140*/  MOV R20, 32@lo((_Z17g_build_product_iPjS_S_jS_S_S_ + .L_x_49@srel)) ;  /* 0x0000000000147802 */ /* 0x000fe40000000f00 */
[----:B------:R-:W-:-:S04]  /*5150*/  MOV R21, 32@hi((_Z17g_build_product_iPjS_S_jS_S_S_ + .L_x_49@srel)) ;  /* 0x0000000000157802 */ /* 0x000fc80000000f00 */
[----:B0----5:R-:W-:Y:S05]  /*5160*/  CALL.ABS.NOINC `(cudaStreamDestroy) ;  /* 0x0000000000007943 */ /* 0x021fea0003c00000 */
.L_x_49:
[----:B------:R-:W-:Y:S05]  /*5170*/  EXIT ;  /* 0x000000000000794d */ /* 0x000fea0003800000 */
.L_x_313:
[----:B------:R-:W-:Y:S01]  /*5180*/  MOV R4, c[0x0][0x180] ;  /* 0x0000600000047a02 */ /* 0x000fe20000000f00 */
[----:B------:R-:W-:Y:S01]  /*5190*/  ULDC.64 UR6, c[0x0][0x118] ;  /* 0x0000460000067ab9 */ /* 0x000fe20000000a00 */
[----:B------:R-:W-:Y:S01]  /*51a0*/  MOV R5, c[0x0][0x184] ;  /* 0x0000610000057a02 */ /* 0x000fe20000000f00 */
[----:B------:R-:W2:Y:S04]  /*51b0*/  LDG.E R17, [R2.64] ;  /* 0x0000000602117981 */ /* 0x000ea8000c1e1900 */
[----:B0-----:R-:W3:Y:S02]  /*51c0*/  LDG.E R11, [R4.64+0xfc] ;  /* 0x0000fc06040b7981 */ /* 0x001ee4000c1e1900 */
[----:B---3--:R-:W-:-:S05]  /*51d0*/  IMAD.WIDE.U32 R10, R11, 0x4, R8 ;  /* 0x000000040b0a7825 */ /* 0x008fca00078e0008 */
[----:B--2---:R0:W-:Y:S04]  /*51e0*/  STG.E [R10.64], R17 ;  /* 0x000000110a007986 */ /* 0x0041e8000c101906 */
[----:B------:R-:W2:Y:S04]  /*51f0*/  LDG.E R13, [R4.64+0x100] ;  /* 0x00010006040d7981 */ /* 0x000ea8000c1e1900 */
[----:B------:R-:W3:Y:S01]  /*5200*/  LDG.E R19, [R2.64+0x4] ;  /* 0x0000040602137981 */ /* 0x000ee2000c1e1900 */
[----:B--2---:R-:W-:-:S05]  /*5210*/  IMAD.WIDE.U32 R12, R13, 0x4, R8 ;  /* 0x000000040d0c7825 */ /* 0x004fca00078e0008 */
[----:B---3--:R1:W-:Y:S04]  /*5220*/  STG.E [R12.64], R19 ;  /* 0x000000130c007986 */ /* 0x0083e8000c101906 */
[----:B------:R-:W2:Y:S04]  /*5230*/  LDG.E R15, [R4.64+0x104] ;  /* 0x00010406040f7981 */ /* 0x000ea8000c1e1900 */
[----:B------:R-:W3:Y:S01]  /*5240*/  LDG.E R21, [R2.64+0x8] ;  /* 0x0000080602157981 */ /* 0x000ee2000c1e1900 */
[----:B--2---:R-:W-:-:S05]  /*5250*/  IMAD.WIDE.U32 R14, R15, 0x4, R8 ;  /* 0x000000040f0e7825 */ /* 0x004fca00078e0008 */
[----:B---3--:R2:W-:Y:S04]  /*5260*/  STG.E [R14.64], R21 ;  /* 0x000000150e007986 */ /* 0x0085e8000c101906 */
[----:B------:R-:W0:Y:S04]  /*5270*/  LDG.E R25, [R4.64+0x108] ;  /* 0x0001080604197981 */ /* 0x000e28000c1e1900 */
[----:B------:R-:W3:Y:S01]  /*5280*/  LDG.E R23, [R2.64+0xc] ;  /* 0x00000c0602177981 */ /* 0x000ee2000c1e1900 */
[----:B0-----:R-:W-:-:S05]  /*5290*/  IMAD.WIDE.U32 R10, R25, 0x4, R8 ;  /* 0x00000004190a7825 */ /* 0x001fca00078e0008 */
[----:B---3--:R0:W-:Y:S04]  /*52a0*/  STG.E [R10.64], R23 ;  /* 0x000000170a007986 */ /* 0x0081e8000c101906 */
[----:B------:R-:W1:Y:S04]  /*52b0*/  LDG.E R25, [R4.64+0x10c] ;  /* 0x00010c0604197981 */ /* 0x000e68000c1e1900 */
[----:B------:R-:W3:Y:S01]  /*52c0*/  LDG.E R17, [R2.64+0x10] ;  /* 0x0000100602117981 */ /* 0x000ee2000c1e1900 */
[----:B-1----:R-:W-:-:S05]  /*52d0*/  IMAD.WIDE.U32 R12, R25, 0x4, R8 ;  /* 0x00000004190c7825 */ /* 0x002fca00078e0008 */
        /* <DEDUP_REMOVED lines=108> */
[----:B---3--:R2:W-:Y:S01]  /*59a0*/  STG.E [R12.64], R23 ;  /* 0x000000170c007986 */ /* 0x0085e2000c101906 */
[----:B------:R-:W-:-:S03]  /*59b0*/  MOV R19, RZ ;  /* 0x000000ff00137202 */ /* 0x000fc60000000f00 */
.L_x_364:
[----:B------:R-:W-:Y:S02]  /*59c0*/  IMAD.MOV.U32 R18, RZ, RZ, 0x1 ;  /* 0x00000001ff127424 */ /* 0x000fe400078e00ff */
[----:B0-2---:R-:W-:-:S03]  /*59d0*/  IMAD.MOV.U32 R11, RZ, RZ, 0x4 ;  /* 0x00000004ff0b7424 */ /* 0x005fc600078e00ff */
[----:B------:R-:W-:-:S05]  /*59e0*/  SHF.L.U32 R18, R18, R19, RZ ;  /* 0x0000001312127219 */ /* 0x000fca00000006ff */
[----:B------:R-:W-:-:S05]  /*59f0*/  IMAD.WIDE.U32 R10, R18, R11, c[0x0][0x188] ;  /* 0x00006200120a7625 */ /* 0x000fca00078e000b */
[----:B------:R-:W2:Y:S01]  /*5a00*/  LDG.E R23, [R10.64] ;  /* 0x000000060a177981 */ /* 0x000ea2000c1e1900 */
[----:B------:R-:W-:Y:S02]  /*5a10*/  IMNMX.U32 R0, R18, 0x1, !PT ;  /* 0x0000000112007817 */ /* 0x000fe40007800000 */
[----:B------:R-:W-:Y:S02]  /*5a20*/  IADD3 R19, R19, 0x1, RZ ;  /* 0x0000000113137810 */ /* 0x000fe40007ffe0ff */
[C---:B------:R-:W-:Y:S02]  /*5a30*/  LOP3.LUT R17, R0.reuse, 0x3, RZ, 0xc0, !PT ;  /* 0x0000000300117812 */ /* 0x040fe400078ec0ff */
[C---:B------:R-:W-:Y:S02]  /*5a40*/  IADD3 R16, R0.reuse, -0x1, RZ ;  /* 0xffffffff00107810 */ /* 0x040fe40007ffe0ff */
[----:B------:R-:W-:Y:S01]  /*5a50*/  ISETP.GE.U32.AND P1, PT, R19, 0x6, PT ;  /* 0x000000061300780c */ /* 0x000fe20003f26070 */
[----:B------:R-:W-:Y:S01]  /*5a60*/  IMAD.IADD R0, R0, 0x1, -R17 ;  /* 0x0000000100007824 */ /* 0x000fe200078e0a11 */
[----:B--2---:R-:W-:-:S13]  /*5a70*/  ISETP.NE.AND P0, PT, R23, 0x10000, PT ;  /* 0x000100001700780c */ /* 0x004fda0003f05270 */
[----:B------:R-:W-:Y:S05]  /*5a80*/  @!P0 BRA `(.L_x_353) ;  /* 0x00000ce000008947 */ /* 0x000fea0003800000 */
[----:B------:R-:W-:-:S02]  /*5a90*/  MOV R25, RZ ;  /* 0x000000ff00197202 */ /* 0x000fc40000000f00 */
.L_x_357:
[----:B------:R-:W-:Y:S01]  /*5aa0*/  ISETP.GE.U32.AND P0, PT, R16, 0x3, PT ;  /* 0x000000031000780c */ /* 0x000fe20003f06070 */
[----:B------:R-:W-:Y:S01]  /*5ab0*/  UMOV UR4, URZ ;  /* 0x0000003f00047c82 */ /* 0x000fe20008000000 */
[----:B------:R-:W-:Y:S01]  /*5ac0*/  ISETP.NE.AND P2, PT, R17, RZ, PT ;  /* 0x000000ff1100720c */ /* 0x000fe20003f45270 */
[----:B------:R-:W-:-:S10]  /*5ad0*/  IMAD.MOV.U32 R26, RZ, RZ, 0x1 ;  /* 0x00000001ff1a7424 */ /* 0x000fd400078e00ff */
[----:B------:R-:W-:Y:S05]  /*5ae0*/  @!P0 BRA `(.L_x_354) ;  /* 0x0000072000008947 */ /* 0x000fea0003800000 */
[----:B------:R-:W-:Y:S01]  /*5af0*/  MOV R24, R0 ;  /* 0x0000000000187202 */ /* 0x000fe20000000f00 */
[----:B------:R-:W-:-:S02]  /*5b00*/  UMOV UR4, URZ ;  /* 0x0000003f00047c82 */ /* 0x000fc40008000000 */
.L_x_355:
[----:B0-----:R-:W-:-:S04]  /*5b10*/  IADD3 R27, R25, UR4, RZ ;  /* 0x00000004191b7c10 */ /* 0x001fc8000fffe0ff */
[----:B------:R-:W-:-:S05]  /*5b20*/  IADD3 R11, R18, R27, RZ ;  /* 0x0000001b120b7210 */ /* 0x000fca0007ffe0ff */
[----:B------:R-:W-:-:S05]  /*5b30*/  IMAD.WIDE.U32 R10, R11, 0x4, R8 ;  /* 0x000000040b0a7825 */ /* 0x000fca00078e0008 */
[----:B------:R-:W2:Y:S01]  /*5b40*/  LDG.E R15, [R10.64] ;  /* 0x000000060a0f7981 */ /* 0x000ea2000c1e1900 */
[----:B------:R-:W-:-:S05]  /*5b50*/  IMAD.WIDE.U32 R12, R27, 0x4, R8 ;  /* 0x000000041b0c7825 */ /* 0x000fca00078e0008 */
[----:B------:R-:W3:Y:S01]  /*5b60*/  LDG.E R21, [R12.64] ;  /* 0x000000060c157981 */ /* 0x000ee2000c1e1900 */
[----:B------:R-:W-:Y:S02]  /*5b70*/  IADD3 R29, R27, 0x1, RZ ;  /* 0x000000011b1d7810 */ /* 0x000fe40007ffe0ff */
        /* <DEDUP_REMOVED lines=26> */
[----:B------:R-:W-:Y:S02]  /*5d20*/  IADD3 R29, R27, 0x2, RZ ;  /* 0x000000021b1d7810 */ /* 0x000fe40007ffe0ff */
        /* <DEDUP_REMOVED lines=23> */
[----:B------:R-:W-:-:S03]  /*5ea0*/  IADD3 R27, R27, 0x3, RZ ;  /* 0x000000031b1b7810 */ /* 0x000fc60007ffe0ff */
        /* <DEDUP_REMOVED lines=26> */
[----:B------:R-:W-:Y:S01]  /*6050*/  IADD3 R24, R24, -0x4, RZ ;  /* 0xfffffffc18187810 */ /* 0x000fe20007ffe0ff */
[----:B------:R-:W-:Y:S02]  /*6060*/  UIADD3 UR4, UR4, 0x4, URZ ;  /* 0x0000000404047890 */ /* 0x000fe4000fffe03f */
        /* <DEDUP_REMOVED lines=26> */
.L_x_354:
[----:B------:R-:W-:Y:S05]  /*6210*/  @!P2 BRA `(.L_x_356) ;  /* 0x000005100000a947 */ /* 0x000fea0003800000 */
[----:B0-----:R-:W-:-:S04]  /*6220*/  IADD3 R15, R25, UR4, RZ ;  /* 0x00000004190f7c10 */ /* 0x001fc8000fffe0ff */
        /* <DEDUP_REMOVED lines=80> */
.L_x_356:
[----:B0-----:R-:W-:-:S04]  /*6730*/  LEA R25, R18, R25, 0x1 ;  /* 0x0000001912197211 */ /* 0x001fc800078e08ff */
[----:B------:R-:W-:-:S13]  /*6740*/  ISETP.GE.U32.AND P0, PT, R25, 0x40, PT ;  /* 0x000000401900780c */ /* 0x000fda0003f06070 */
[----:B------:R-:W-:Y:S05]  /*6750*/  @!P0 BRA `(.L_x_357) ;  /* 0xfffff34000008947 */ /* 0x000fea000383ffff */
[----:B------:R-:W-:Y:S05]  /*6760*/  BRA `(.L_x_358) ;  /* 0x00000a1000007947 */ /* 0x000fea0003800000 */
.L_x_353:
[----:B------:R-:W-:-:S02]  /*6770*/  MOV R13, RZ ;  /* 0x000000ff000d7202 */ /* 0x000fc40000000f00 */
.L_x_362:
[----:B------:R-:W-:Y:S01]  /*6780*/  ISETP.GE.U32.AND P0, PT, R16, 0x3, PT ;  /* 0x000000031000780c */ /* 0x000fe20003f06070 */
[----:B------:R-:W-:Y:S01]  /*6790*/  UMOV UR4, URZ ;  /* 0x0000003f00047c82 */ /* 0x000fe20008000000 */
[----:B------:R-:W-:-:S11]  /*67a0*/  ISETP.NE.AND P2, PT, R17, RZ, PT ;  /* 0x000000ff1100720c */ /* 0x000fd60003f45270 */
[----:B0-----:R-:W-:Y:S05]  /*67b0*/  @!P0 BRA `(.L_x_359) ;  /* 0x0000058000008947 */ /* 0x001fea0003800000 */
[----:B------:R-:W-:Y:S01]  /*67c0*/  MOV R12, R0 ;  /* 0x00000000000c7202 */ /* 0x000fe20000000f00 */
[----:B------:R-:W-:-:S02]  /*67d0*/  UMOV UR4, URZ ;  /* 0x0000003f00047c82 */ /* 0x000fc40008000000 */
.L_x_360:
[----:B0-----:R-:W-:-:S04]  /*67e0*/  IADD3 R21, R13, UR4, RZ ;  /* 0x000000040d157c10 */ /* 0x001fc8000fffe0ff */
[----:B------:R-:W-:-:S05]  /*67f0*/  IADD3 R15, R18, R21, RZ ;  /* 0x00000015120f7210 */ /* 0x000fca0007ffe0ff */
        /* <DEDUP_REMOVED lines=22> */
[----:B------:R-:W0:Y:S01]  /*6960*/  LDG.E R33, [R24.64] ;  /* 0x0000000618217981 */ /* 0x000e22000c1e1900 */
[----:B------:R-:W-:Y:S02]  /*6970*/  MOV R20, 0x1 ;  /* 0x0000000100147802 */ /* 0x000fe40000000f00 */
[----:B--2---:R-:W-:-:S13]  /*6980*/  ISETP.NE.AND P0, PT, R30, 0x10000, PT ;  /* 0x000100001e00780c */ /* 0x004fda0003f05270 */
[----:B------:R-:W-:-:S05]  /*6990*/  @P0 SHF.L.U32 R30, R30, 0x10, RZ ;  /* 0x000000101e1e0819 */ /* 0x000fca00000006ff */
[----:B------:R-:W-:-:S05]  /*69a0*/  @P0 IMAD.WIDE.U32 R28, R30, -0xffff, RZ ;  /* 0xffff00011e1c0825 */ /* 0x000fca00078e00ff */
[----:B------:R-:W-:-:S05]  /*69b0*/  @P0 SHF.R.U32.HI R29, RZ, 0x10, R29 ;  /* 0x00000010ff1d0819 */ /* 0x000fca000001161d */
[----:B------:R-:W-:Y:S01]  /*69c0*/  @P0 IMAD R20, R29, -0x10001, R30 ;  /* 0xfffeffff1d140824 */ /* 0x000fe200078e021e */
[----:B------:R-:W-:-:S03]  /*69d0*/  IADD3 R29, R21, 0x2, RZ ;  /* 0x00000002151d7810 */ /* 0x000fc60007ffe0ff */
[----:B0-----:R-:W-:Y:S01]  /*69e0*/  IMAD.IADD R23, R33, 0x1, R20 ;  /* 0x0000000121177824 */ /* 0x001fe200078e0214 */
[----:B------:R-:W-:-:S03]  /*69f0*/  IADD3 R20, -R20, 0x10001, R33 ;  /* 0x0001000114147810 */ /* 0x000fc60007ffe121 */
[----:B-1----:R-:W-:-:S04]  /*6a00*/  IMAD.WIDE.U32 R14, R23, -0xffff, RZ ;  /* 0xffff0001170e7825 */ /* 0x002fc800078e00ff */
        /* <DEDUP_REMOVED lines=28> */
[----:B------:R-:W2:Y:S01]  /*6bd0*/  LDG.E R28, [R10.64] ;  /* 0x000000060a1c7981 */ /* 0x000ea2000c1e1900 */
[----:B------:R-:W-:-:S05]  /*6be0*/  IMAD.WIDE.U32 R20, R21, 0x4, R8 ;  /* 0x0000000415147825 */ /* 0x000fca00078e0008 */
[----:B------:R-:W0:Y:S01]  /*6bf0*/  LDG.E R30, [R20.64] ;  /* 0x00000006141e7981 */ /* 0x000e22000c1e1900 */
        /* <DEDUP_REMOVED lines=9> */
[----:B0-----:R-:W-:Y:S02]  /*6c90*/  IADD3 R26, R30, R23, RZ ;  /* 0x000000171e1a7210 */ /* 0x001fe40007ffe0ff */
[----:B------:R-:W-:-:S03]  /*6ca0*/  IADD3 R23, -R23, 0x10001, R30 ;  /* 0x0001000117177810 */ /* 0x000fc60007ffe11e */
[----:B------:R-:W-:-:S04]  /*6cb0*/  IMAD.WIDE.U32 R24, R26, -0xffff, RZ ;  /* 0xffff00011a187825 */ /* 0x000fc800078e00ff */
        /* <DEDUP_REMOVED lines=8> */
.L_x_359:
        /* <DEDUP_REMOVED lines=65> */
.L_x_361:
[----:B------:R-:W-:-:S04]  /*7150*/  LEA R13, R18, R13, 0x1 ;  /* 0x0000000d120d7211 */ /* 0x000fc800078e08ff */
[----:B------:R-:W-:-:S13]  /*7160*/  ISETP.GE.U32.AND P0, PT, R13, 0x40, PT ;  /* 0x000000400d00780c */ /* 0x000fda0003f06070 */
[----:B------:R-:W-:Y:S05]  /*7170*/  @!P0 BRA `(.L_x_362) ;  /* 0xfffff60000008947 */ /* 0x000fea000383ffff */
.L_x_358:
[----:B------:R-:W-:Y:S01]  /*7180*/  @P1 CALL.REL.NOINC `(.L_x_363) ;  /* 0x0000001000001944 */ /* 0x000fe20003c00000 */
[----:B------:R-:W-:Y:S05]  /*7190*/  BRA `(.L_x_364) ;  /* 0xffffe82000007947 */ /* 0x000fea000383ffff */
.L_x_363:
[C---:B0-----:R-:W-:Y:S01]  /*71a0*/  LEA R10, P0, R22.reuse, R2, 0x2 ;  /* 0x00000002160a7211 */ /* 0x041fe200078010ff */
[----:B------:R-:W2:Y:S03]  /*71b0*/  LDG.E R13, [R4.64+0xfc] ;  /* 0x0000fc06040d7981 */ /* 0x000ea6000c1e1900 */
[----:B------:R-:W-:-:S05]  /*71c0*/  LEA.HI.X R11, R22, R3, RZ, 0x2, P0 ;  /* 0x00000003160b7211 */ /* 0x000fca00000f14ff */
[----:B------:R-:W3:Y:S01]  /*71d0*/  LDG.E R19, [R10.64] ;  /* 0x000000060a137981 */ /* 0x000ee2000c1e1900 */
[----:B--2---:R-:W-:-:S05]  /*71e0*/  IMAD.WIDE.U32 R12, R13, 0x4, R6 ;  /* 0x000000040d0c7825 */ /* 0x004fca00078e0006 */
[----:B---3--:R0:W-:Y:S04]  /*71f0*/  STG.E [R12.64], R19 ;  /* 0x000000130c007986 */ /* 0x0081e8000c101906 */
        /* <DEDUP_REMOVED lines=120> */
[----:B------:R-:W3:Y:S04]  /*7980*/  LDG.E R27, [R4.64+0x178] ;  /* 0x00017806041b7981 */ /* 0x000ee8000c1e1900 */
[----:B------:R-:W4:Y:S01]  /*7990*/  LDG.E R25, [R10.64+0x7c] ;  /* 0x00007c060a197981 */ /* 0x000f22000c1e1900 */
[----:B------:R-:W-:-:S04]  /*79a0*/  MOV R0, 0x1 ;  /* 0x0000000100007802 */ /* 0x000fc80000000f00 */
[----:B------:R-:W-:Y:S02]  /*79b0*/  SHF.L.U32 R0, R0, c[0x0][0x178], RZ ;  /* 0x00005e0000007a19 */ /* 0x000fe400000006ff */
[----:B------:R-:W-:Y:S02]  /*79c0*/  MOV R20, RZ ;  /* 0x000000ff00147202 */ /* 0x000fe40000000f00 */
[----:B-1----:R-:W-:Y:S01]  /*79d0*/  SHF.L.U32 R19, R0, 0x1, RZ ;  /* 0x0000000100137819 */ /* 0x002fe200000006ff */
[----:B---3--:R-:W-:-:S05]  /*79e0*/  IMAD.WIDE.U32 R14, R27, 0x4, R6 ;  /* 0x000000041b0e7825 */ /* 0x008fca00078e0006 */
[----:B----4-:R2:W-:Y:S02]  /*79f0*/  STG.E [R14.64], R25 ;  /* 0x000000190e007986 */ /* 0x0105e4000c101906 */
.L_x_376:
[----:B0-----:R-:W-:Y:S02]  /*7a00*/  IMAD.MOV.U32 R11, RZ, RZ, 0x1 ;  /* 0x00000001ff0b7424 */ /* 0x001fe400078e00ff */
[----:B--2---:R-:W-:-:S03]  /*7a10*/  IMAD.MOV.U32 R13, RZ, RZ, 0x4 ;  /* 0x00000004ff0d7424 */ /* 0x004fc600078e00ff */
[----:B------:R-:W-:-:S05]  /*7a20*/  SHF.L.U32 R18, R11, R20, RZ ;  /* 0x000000140b127219 */ /* 0x000fca00000006ff */
[----:B------:R-:W-:-:S05]  /*7a30*/  IMAD.WIDE.U32 R10, R18, R13, c[0x0][0x188] ;  /* 0x00006200120a7625 */ /* 0x000fca00078e000d */
[----:B------:R-:W2:Y:S01]  /*7a40*/  LDG.E R21, [R10.64] ;  /* 0x000000060a157981 */ /* 0x000ea2000c1e1900 */
[----:B------:R-:W-:Y:S02]  /*7a50*/  IMNMX.U32 R0, R18, 0x1, !PT ;  /* 0x0000000112007817 */ /* 0x000fe40007800000 */
[----:B------:R-:W-:Y:S02]  /*7a60*/  IADD3 R20, R20, 0x1, RZ ;  /* 0x0000000114147810 */ /* 0x000fe40007ffe0ff */
[C---:B------:R-:W-:Y:S02]  /*7a70*/  LOP3.LUT R17, R0.reuse, 0x3, RZ, 0xc0, !PT ;  /* 0x0000000300117812 */ /* 0x040fe400078ec0ff */
[----:B------:R-:W-:Y:S02]  /*7a80*/  IADD3 R16, R0, -0x1, RZ ;  /* 0xffffffff00107810 */ /* 0x000fe40007ffe0ff */
[----:B------:R-:W-:Y:S01]  /*7a90*/  ISETP.GE.U32.AND P1, PT, R20, 0x6, PT ;  /* 0x000000061400780c */ /* 0x000fe20003f26070 */
[----:B------:R-:W-:Y:S01]  /*7aa0*/  IMAD.IADD R0, R0, 0x1, -R17 ;  /* 0x0000000100007824 */ /* 0x000fe200078e0a11 */
[----:B--2---:R-:W-:-:S13]  /*7ab0*/  ISETP.NE.AND P0, PT, R21, 0x10000, PT ;  /* 0x000100001500780c */ /* 0x004fda0003f05270 */
[----:B------:R-:W-:Y:S05]  /*7ac0*/  @!P0 BRA `(.L_x_365) ;  /* 0x00000ce000008947 */ /* 0x000fea0003800000 */
[----:B------:R-:W-:-:S02]  /*7ad0*/  MOV R25, RZ ;  /* 0x000000ff00197202 */ /* 0x000fc40000000f00 */
.L_x_369:
[----:B------:R-:W-:Y:S01]  /*7ae0*/  ISETP.GE.U32.AND P0, PT, R16, 0x3, PT ;  /* 0x000000031000780c */ /* 0x000fe20003f06070 */
[----:B------:R-:W-:Y:S01]  /*7af0*/  UMOV UR4, URZ ;  /* 0x0000003f00047c82 */ /* 0x000fe20008000000 */
[----:B------:R-:W-:Y:S01]  /*7b00*/  ISETP.NE.AND P2, PT, R17, RZ, PT ;  /* 0x000000ff1100720c */ /* 0x000fe20003f45270 */
[----:B------:R-:W-:-:S10]  /*7b10*/  IMAD.MOV.U32 R26, RZ, RZ, 0x1 ;  /* 0x00000001ff1a7424 */ /* 0x000fd400078e00ff */
[----:B------:R-:W-:Y:S05]  /*7b20*/  @!P0 BRA `(.L_x_366) ;  /* 0x0000072000008947 */ /* 0x000fea0003800000 */
[----:B------:R-:W-:Y:S01]  /*7b30*/  MOV R24, R0 ;  /* 0x0000000000187202 */ /* 0x000fe20000000f00 */
[----:B------:R-:W-:-:S02]  /*7b40*/  UMOV UR4, URZ ;  /* 0x0000003f00047c82 */ /* 0x000fc40008000000 */
.L_x_367:
        /* <DEDUP_REMOVED lines=112> */
.L_x_366:
        /* <DEDUP_REMOVED lines=82> */
.L_x_368:
[----:B0-----:R-:W-:-:S04]  /*8770*/  LEA R25, R18, R25, 0x1 ;  /* 0x0000001912197211 */ /* 0x001fc800078e08ff */
[----:B------:R-:W-:-:S13]  /*8780*/  ISETP.GE.U32.AND P0, PT, R25, 0x40, PT ;  /* 0x000000401900780c */ /* 0x000fda0003f06070 */
[----:B------:R-:W-:Y:S05]  /*8790*/  @!P0 BRA `(.L_x_369) ;  /* 0xfffff34000008947 */ /* 0x000fea000383ffff */
[----:B------:R-:W-:Y:S05]  /*87a0*/  BRA `(.L_x_370) ;  /* 0x00000a1000007947 */ /* 0x000fea0003800000 */
.L_x_365:
[----:B------:R-:W-:-:S02]  /*87b0*/  MOV R13, RZ ;  /* 0x000000ff000d7202 */ /* 0x000fc40000000f00 */
.L_x_374:
[----:B------:R-:W-:Y:S01]  /*87c0*/  ISETP.GE.U32.AND P0, PT, R16, 0x3, PT ;  /* 0x000000031000780c */ /* 0x000fe20003f06070 */
[----:B------:R-:W-:Y:S01]  /*87d0*/  UMOV UR4, URZ ;  /* 0x0000003f00047c82 */ /* 0x000fe20008000000 */
[----:B------:R-:W-:-:S11]  /*87e0*/  ISETP.NE.AND P2, PT, R17, RZ, PT ;  /* 0x000000ff1100720c */ /* 0x000fd60003f45270 */
[----:B0-----:R-:W-:Y:S05]  /*87f0*/  @!P0 BRA `(.L_x_371) ;  /* 0x0000058000008947 */ /* 0x001fea0003800000 */
[----:B------:R-:W-:Y:S01]  /*8800*/  MOV R12, R0 ;  /* 0x00000000000c7202 */ /* 0x000fe20000000f00 */
[----:B------:R-:W-:-:S02]  /*8810*/  UMOV UR4, URZ ;  /* 0x0000003f00047c82 */ /* 0x000fc40008000000 */
.L_x_372:
        /* <DEDUP_REMOVED lines=86> */
.L_x_371:
        /* <DEDUP_REMOVED lines=65> */
.L_x_373:
[----:B------:R-:W-:-:S04]  /*9190*/  LEA R13, R18, R13, 0x1 ;  /* 0x0000000d120d7211 */ /* 0x000fc800078e08ff */
[----:B------:R-:W-:-:S13]  /*91a0*/  ISETP.GE.U32.AND P0, PT, R13, 0x40, PT ;  /* 0x000000400d00780c */ /* 0x000fda0003f06070 */
[----:B------:R-:W-:Y:S05]  /*91b0*/  @!P0 BRA `(.L_x_374) ;  /* 0xfffff60000008947 */ /* 0x000fea000383ffff */
.L_x_370:
[----:B------:R-:W-:Y:S01]  /*91c0*/  @P1 CALL.REL.NOINC `(.L_x_375) ;  /* 0x0000001000001944 */ /* 0x000fe20003c00000 */
[----:B------:R-:W-:Y:S05]  /*91d0*/  BRA `(.L_x_376) ;  /* 0xffffe82000007947 */ /* 0x000fea000383ffff */
.L_x_375:
[----:B------:R-:W-:-:S13]  /*91e0*/  ISETP.NE.AND P0, PT, R19, RZ, PT ;  /* 0x000000ff1300720c */ /* 0x000fda0003f05270 */
[----:B------:R-:W-:Y:S05]  /*91f0*/  @!P0 BRA `(.L_x_377) ;  /* 0x0000046000008947 */ /* 0x000fea0003800000 */
[C---:B0-----:R-:W-:Y:S01]  /*9200*/  IADD3 R10, R19.reuse, -0x1, RZ ;  /* 0xffffffff130a7810 */ /* 0x041fe20007ffe0ff */
[----:B------:R-:W-:Y:S01]  /*9210*/  IMAD.MOV.U32 R13, RZ, RZ, RZ ;  /* 0x000000ffff0d7224 */ /* 0x000fe200078e00ff */
[----:B------:R-:W-:Y:S02]  /*9220*/  LOP3.LUT R0, R19, 0x2, RZ, 0xc0, !PT ;  /* 0x0000000213007812 */ /* 0x000fe400078ec0ff */
[----:B------:R-:W-:Y:S02]  /*9230*/  ISETP.GE.U32.AND P0, PT, R10, 0x3, PT ;  /* 0x000000030a00780c */ /* 0x000fe40003f06070 */
[----:B------:R-:W-:-:S11]  /*9240*/  ISETP.NE.AND P1, PT, R0, RZ, PT ;  /* 0x000000ff0000720c */ /* 0x000fd60003f25270 */
[----:B------:R-:W-:Y:S05]  /*9250*/  @!P0 BRA `(.L_x_378) ;  /* 0x000002f000008947 */ /* 0x000fea0003800000 */
[----:B------:R-:W-:-:S02]  /*9260*/  IADD3 R19, -R0, R19, RZ ;  /* 0x0000001300137210 */ /* 0x000fc40007ffe1ff */
.L_x_379:
        /* <DEDUP_REMOVED lines=46> */
.L_x_378:
[----:B------:R-:W-:Y:S05]  /*9550*/  @!P1 BRA `(.L_x_377) ;  /* 0x0000010000009947 */ /* 0x000fea0003800000 */
.L_x_380:
[----:B0-----:R-:W-:-:S04]  /*9560*/  IMAD.WIDE.U32 R10, R13, 0x4, R6 ;  /* 0x000000040d0a7825 */ /* 0x001fc800078e0006 */
[C---:B------:R-:W-:Y:S02]  /*9570*/  IMAD.WIDE.U32 R16, R13.reuse, 0x4, R8 ;  /* 0x000000040d107825 */ /* 0x040fe400078e0008 */
[----:B------:R-:W2:Y:S04]  /*9580*/  LDG.E R11, [R10.64] ;  /* 0x000000060a0b7981 */ /* 0x000ea8000c1e1900 */
[----:B------:R-:W3:Y:S01]  /*9590*/  LDG.E R12, [R16.64] ;  /* 0x00000006100c7981 */ /* 0x000ee2000c1e1900 */
[----:B------:R-:W-:Y:S02]  /*95a0*/  IADD3 R0, R0, -0x1, RZ ;  /* 0xffffffff00007810 */ /* 0x000fe40007ffe0ff */
[----:B------:R-:W-:Y:S02]  /*95b0*/  MOV R19, 0x1 ;  /* 0x0000000100137802 */ /* 0x000fe40000000f00 */
[----:B------:R-:W-:-:S02]  /*95c0*/  IADD3 R13, R13, 0x1, RZ ;  /* 0x000000010d0d7810 */ /* 0x000fc40007ffe0ff */
[----:B--2---:R-:W-:-:S04]  /*95d0*/  ISETP.NE.AND P0, PT, R11, 0x10000, PT ;  /* 0x000100000b00780c */ /* 0x004fc80003f05270 */
[----:B---3--:R-:W-:-:S13]  /*95e0*/  ISETP.EQ.AND P0, PT, R12, 0x10000, !P0 ;  /* 0x000100000c00780c */ /* 0x008fda0004702270 */
[----:B------:R-:W-:-:S04]  /*95f0*/  @!P0 IMAD R12, R12, R11, RZ ;  /* 0x0000000b0c0c8224 */ /* 0x000fc800078e02ff */
[----:B------:R-:W-:-:S05]  /*9600*/  @!P0 IMAD.WIDE.U32 R14, R12, -0xffff, RZ ;  /* 0xffff00010c0e8825 */ /* 0x000fca00078e00ff */
[----:B------:R-:W-:-:S05]  /*9610*/  @!P0 SHF.R.U32.HI R15, RZ, 0x10, R15 ;  /* 0x00000010ff0f8819 */ /* 0x000fca000001160f */
[----:B------:R-:W-:Y:S01]  /*9620*/  @!P0 IMAD R19, R15, -0x10001, R12 ;  /* 0xfffeffff0f138824 */ /* 0x000fe200078e020c */
[----:B------:R-:W-:-:S04]  /*9630*/  ISETP.NE.AND P0, PT, R0, RZ, PT ;  /* 0x000000ff0000720c */ /* 0x000fc80003f05270 */
[----:B------:R0:W-:Y:S09]  /*9640*/  STG.E [R16.64], R19 ;  /* 0x0000001310007986 */ /* 0x0001f2000c101906 */
[----:B------:R-:W-:Y:S05]  /*9650*/  @P0 BRA `(.L_x_380) ;  /* 0xffffff0000000947 */ /* 0x000fea000383ffff */
.L_x_377:
[----:B------:R-:W2:Y:S04]  /*9660*/  LDG.E R7, [R4.64+0xfc] ;  /* 0x0000fc0604077981 */ /* 0x000ea8000c1e1900 */
[----:B0-----:R-:W3:Y:S01]  /*9670*/  LDG.E R15, [R8.64] ;  /* 0x00000006080f7981 */ /* 0x001ee2000c1e1900 */
        /* <DEDUP_REMOVED lines=244> */
[----:B---3--:R-:W-:-:S05]  /*a5c0*/  IMAD.WIDE.U32 R14, R15, 0x4, R2 ;  /* 0x000000040f0e7825 */ /* 0x008fca00078e0002 */
[----:B----4-:R3:W-:Y:S04]  /*a5d0*/  STG.E [R14.64], R17 ;  /* 0x000000110e007986 */ /* 0x0107e8000c101906 */
[----:B-1----:R-:W2:Y:S04]  /*a5e0*/  LDG.E R19, [R4.64+0x1f4] ;  /* 0x0001f40604137981 */ /* 0x002ea8000c1e1900 */
[----:B------:R-:W4:Y:S01]  /*a5f0*/  LDG.E R11, [R8.64+0xf8] ;  /* 0x0000f806080b7981 */ /* 0x000f22000c1e1900 */
[----:B--2---:R-:W-:-:S05]  /*a600*/  IMAD.WIDE.U32 R12, R19, 0x4, R2 ;  /* 0x00000004130c7825 */ /* 0x004fca00078e0002 */
[----:B----4-:R3:W-:Y:S04]  /*a610*/  STG.E [R12.64], R11 ;  /* 0x0000000b0c007986 */ /* 0x0107e8000c101906 */
[----:B------:R-:W0:Y:S04]  /*a620*/  LDG.E R21, [R4.64+0x1f8] ;  /* 0x0001f80604157981 */ /* 0x000e28000c1e1900 */
[----:B------:R-:W2:Y:S01]  /*a630*/  LDG.E R19, [R8.64+0xfc] ;  /* 0x0000fc0608137981 */ /* 0x000ea2000c1e1900 */
[----:B------:R-:W-:Y:S01]  /*a640*/  MOV R10, RZ ;  /* 0x000000ff000a7202 */ /* 0x000fe20000000f00 */
[----:B0-----:R-:W-:-:S05]  /*a650*/  IMAD.WIDE.U32 R6, R21, 0x4, R2 ;  /* 0x0000000415067825 */ /* 0x001fca00078e0002 */
[----:B--2---:R3:W-:Y:S02]  /*a660*/  STG.E [R6.64], R19 ;  /* 0x0000001306007986 */ /* 0x0047e4000c101906 */
.L_x_392:
[----:B---3--:R-:W-:Y:S02]  /*a670*/  IMAD.MOV.U32 R7, RZ, RZ, 0x1 ;  /* 0x00000001ff077424 */ /* 0x008fe400078e00ff */
[----:B0-----:R-:W-:-:S03]  /*a680*/  IMAD.MOV.U32 R5, RZ, RZ, 0x4 ;  /* 0x00000004ff057424 */ /* 0x001fc600078e00ff */
[----:B------:R-:W-:-:S04]  /*a690*/  SHF.L.U32 R7, R7, R10, RZ ;  /* 0x0000000a07077219 */ /* 0x000fc800000006ff */
[----:B------:R-:W-:-:S05]  /*a6a0*/  IADD3 R4, R7, 0xffff, RZ ;  /* 0x0000ffff07047810 */ /* 0x000fca0007ffe0ff */
        /* <DEDUP_REMOVED lines=8> */
[----:B------:R-:W-:Y:S05]  /*a730*/  @!P0 BRA `(.L_x_381) ;  /* 0x00000d4000008947 */ /* 0x000fea0003800000 */
[----:B------:R-:W-:Y:S01]  /*a740*/  IMAD.IADD R16, R0, 0x1, -R9 ;  /* 0x0000000100107824 */ /* 0x000fe200078e0a09 */
[----:B------:R-:W-:Y:S02]  /*a750*/  IADD3 R17, R7, 0x3, RZ ;  /* 0x0000000307117810 */ /* 0x000fe40007ffe0ff */
[----:B------:R-:W-:-:S02]  /*a760*/  MOV R18, RZ ;  /* 0x000000ff00127202 */ /* 0x000fc40000000f00 */
.L_x_385:
        /* <DEDUP_REMOVED lines=11> */
.L_x_383:
        /* <DEDUP_REMOVED lines=111> */
[----:B0-----:R-:W-:Y:S05]  /*af10*/  @P0 BRA `(.L_x_383) ;  /* 0xfffff90000000947 */ /* 0x001fea000383ffff */
.L_x_382:
        /* <DEDUP_REMOVED lines=82> */
.L_x_384:
[----:B0-----:R-:W-:-:S04]  /*b440*/  LEA R18, R7, R18, 0x1 ;  /* 0x0000001207127211 */ /* 0x001fc800078e08ff */
[----:B------:R-:W-:-:S13]  /*b450*/  ISETP.GE.U32.AND P0, PT, R18, 0x40, PT ;  /* 0x000000401200780c */ /* 0x000fda0003f06070 */
[----:B------:R-:W-:Y:S05]  /*b460*/  @!P0 BRA `(.L_x_385) ;  /* 0xfffff30000008947 */ /* 0x000fea000383ffff */
[----:B------:R-:W-:Y:S05]  /*b470*/  BRA `(.L_x_386) ;  /* 0x00000a2000007947 */ /* 0x000fea0003800000 */
.L_x_381:
[----:B------:R-:W-:Y:S02]  /*b480*/  IADD3 R4, R9, -R0, RZ ;  /* 0x8000000009047210 */ /* 0x000fe40007ffe0ff */
[----:B------:R-:W-:-:S02]  /*b490*/  MOV R8, RZ ;  /* 0x000000ff00087202 */ /* 0x000fc40000000f00 */
.L_x_390:
[----:B------:R-:W-:Y:S01]  /*b4a0*/  ISETP.GE.U32.AND P0, PT, R6, 0x3, PT ;  /* 0x000000030600780c */ /* 0x000fe20003f06070 */
[----:B------:R-:W-:Y:S01]  /*b4b0*/  UMOV UR4, URZ ;  /* 0x0000003f00047c82 */ /* 0x000fe20008000000 */
[----:B------:R-:W-:-:S11]  /*b4c0*/  ISETP.NE.AND P2, PT, R0, RZ, PT ;  /* 0x000000ff0000720c */ /* 0x000fd60003f45270 */
[----:B0-----:R-:W-:Y:S05]  /*b4d0*/  @!P0 BRA `(.L_x_387) ;  /* 0x0000058000008947 */ /* 0x001fea0003800000 */
[----:B------:R-:W-:Y:S01]  /*b4e0*/  MOV R5, R4 ;  /* 0x0000000400057202 */ /* 0x000fe20000000f00 */
[----:B------:R-:W-:-:S02]  /*b4f0*/  UMOV UR4, URZ ;  /* 0x0000003f00047c82 */ /* 0x000fc40008000000 */
.L_x_388:
[----:B0-----:R-:W-:-:S04]  /*b500*/  IADD3 R9, R8, UR4, RZ ;  /* 0x0000000408097c10 */ /* 0x001fc8000fffe0ff */
        /* <DEDUP_REMOVED lines=23> */
[----:B------:R-:W0:Y:S01]  /*b680*/  LDG.E R25, [R18.64] ;  /* 0x0000000612197981 */ /* 0x000e22000c1e1900 */
[----:B--2---:R-:W-:-:S13]  /*b690*/  ISETP.NE.AND P0, PT, R22, 0x10000, PT ;  /* 0x000100001600780c */ /* 0x004fda0003f05270 */
[----:B------:R-:W-:-:S05]  /*b6a0*/  @P0 SHF.L.U32 R22, R22, 0x10, RZ ;  /* 0x0000001016160819 */ /* 0x000fca00000006ff */
[----:B------:R-:W-:Y:S01]  /*b6b0*/  @P0 IMAD.WIDE.U32 R20, R22, -0xffff, RZ ;  /* 0xffff000116140825 */ /* 0x000fe200078e00ff */
[----:B------:R-:W-:-:S04]  /*b6c0*/  MOV R20, 0x1 ;  /* 0x0000000100147802 */ /* 0x000fc80000000f00 */
[----:B------:R-:W-:-:S05]  /*b6d0*/  @P0 SHF.R.U32.HI R21, RZ, 0x10, R21 ;  /* 0x00000010ff150819 */ /* 0x000fca0000011615 */
[----:B------:R-:W-:-:S04]  /*b6e0*/  @P0 IMAD R20, R21, -0x10001, R22 ;  /* 0xfffeffff15140824 */ /* 0x000fc800078e0216 */
[----:B0-----:R-:W-:Y:S01]  /*b6f0*/  IMAD.IADD R11, R25, 0x1, R20 ;  /* 0x00000001190b7824 */ /* 0x001fe200078e0214 */
[----:B------:R-:W-:-:S03]  /*b700*/  IADD3 R20, -R20, 0x10001, R25 ;  /* 0x0001000114147810 */ /* 0x000fc60007ffe119 */
[----:B-1----:R-:W-:-:S04]  /*b710*/  IMAD.WIDE.U32 R12, R11, -0xffff, RZ ;  /* 0xffff00010b0c7825 */ /* 0x002fc800078e00ff */
        /* <DEDUP_REMOVED lines=43> */
[----:B-1----:R-:W-:-:S04]  /*b9d0*/  IMAD.WIDE.U32 R12, R11, -0xffff, RZ ;  /* 0xffff00010b0c7825 */ /* 0x002fc800078e00ff */
        /* <DEDUP_REMOVED lines=8> */
.L_x_387:
[----:B------:R-:W-:Y:S05]  /*ba60*/  @!P2 BRA `(.L_x_389) ;  /* 0x000004000000a947 */ /* 0x000fea0003800000 */
[----:B------:R-:W-:-:S04]  /*ba70*/  IADD3 R5, R8, UR4, RZ ;  /* 0x0000000408057c10 */ /* 0x000fc8000fffe0ff */
[----:B------:R-:W-:-:S05]  /*ba80*/  IADD3 R15, R7, R5, RZ ;  /* 0x00000005070f7210 */ /* 0x000fca0007ffe0ff */
[----:B------:R-:W-:-:S05]  /*ba90*/  IMAD.WIDE.U32 R14, R15, 0x4, R2 ;  /* 0x000000040f0e7825 */ /* 0x000fca00078e0002 */
[----:B0-----:R-:W2:Y:S01]  /*baa0*/  LDG.E R9, [R14.64] ;  /* 0x000000060e097981 */ /* 0x001ea2000c1e1900 */
        /* <DEDUP_REMOVED lines=60> */
.L_x_389:
[----:B------:R-:W-:-:S04]  /*be70*/  LEA R8, R7, R8, 0x1 ;  /* 0x0000000807087211 */ /* 0x000fc800078e08ff */
[----:B------:R-:W-:-:S13]  /*be80*/  ISETP.GE.U32.AND P0, PT, R8, 0x40, PT ;  /* 0x000000400800780c */ /* 0x000fda0003f06070 */
[----:B------:R-:W-:Y:S05]  /*be90*/  @!P0 BRA `(.L_x_390) ;  /* 0xfffff60000008947 */ /* 0x000fea000383ffff */
.L_x_386:
[----:B------:R-:W-:Y:S01]  /*bea0*/  @P1 CALL.REL.NOINC `(.L_x_391) ;  /* 0x0000001000001944 */ /* 0x000fe20003c00000 */
[----:B------:R-:W-:Y:S05]  /*beb0*/  BRA `(.L_x_392) ;  /* 0xffffe7b000007947 */ /* 0x000fea000383ffff */
.L_x_391:
[----:B------:R-:W-:Y:S01]  /*bec0*/  MOV R6, c[0x0][0x190] ;  /* 0x0000640000067a02 */ /* 0x000fe20000000f00 */
[----:B0-----:R0:W5:Y:S01]  /*bed0*/  LDG.E R13, [R2.64] ;  /* 0x00000006020d7981 */ /* 0x001162000c1e1900 */
[----:B------:R-:W-:-:S05]  /*bee0*/  MOV R7, c[0x0][0x194] ;  /* 0x0000650000077a02 */ /* 0x000fca0000000f00 */
[----:B------:R-:W2:Y:S02]  /*bef0*/  LDG.E R6, [R6.64+0x100] ;  /* 0x0001000606067981 */ /* 0x000ea4000c1e1900 */
[----:B--2---:R-:W-:-:S05]  /*bf00*/  IMAD.WIDE.U32 R4, R6, -0xffff, RZ ;  /* 0xffff000106047825 */ /* 0x004fca00078e00ff */
[----:B------:R-:W-:-:S05]  /*bf10*/  SHF.R.U32.HI R5, RZ, 0x10, R5 ;  /* 0x00000010ff057819 */ /* 0x000fca0000011605 */
[----:B------:R-:W-:-:S05]  /*bf20*/  IMAD R0, R5, -0x10001, R6 ;  /* 0xfffeffff05007824 */ /* 0x000fca00078e0206 */
[----:B------:R-:W-:-:S13]  /*bf30*/  ISETP.NE.AND P0, PT, R0, 0x10000, PT ;  /* 0x000100000000780c */ /* 0x000fda0003f05270 */
[----:B------:R-:W-:Y:S05]  /*bf40*/  @!P0 BRA `(.L_x_393) ;  /* 0x0000180000008947 */ /* 0x000fea0003800000 */
[----:B0-----:R-:W2:Y:S04]  /*bf50*/  LDG.E R11, [R2.64+0x4] ;  /* 0x00000406020b7981 */ /* 0x001ea8000c1e1900 */
[----:B------:R-:W3:Y:S04]  /*bf60*/  LDG.E R15, [R2.64+0x8] ;  /* 0x00000806020f7981 */ /* 0x000ee8000c1e1900 */
[----:B------:R-:W4:Y:S04]  /*bf70*/  LDG.E R35, [R2.64+0xc] ;  /* 0x00000c0602237981 */ /* 0x000f28000c1e1900 */
        /* <DEDUP_REMOVED lines=13> */
[----:B------:R-:W4:Y:S01]  /*c050*/  LDG.E R26, [R2.64+0x44] ;  /* 0x00004406021a7981 */ /* 0x000f22000c1e1900 */
[----:B-----5:R-:W-:-:S03]  /*c060*/  IMAD R13, R0, R13, RZ ;  /* 0x0000000d000d7224 */ /* 0x020fc600078e02ff */
[----:B------:R-:W4:Y:S01]  /*c070*/  LDG.E R4, [R2.64+0x48] ;  /* 0x0000480602047981 */ /* 0x000f22000c1e1900 */
[----:B------:R-:W-:-:S03]  /*c080*/  IMAD.WIDE.U32 R8, R13, -0xffff, RZ ;  /* 0xffff00010d087825 */ /* 0x000fc600078e00ff */
[----:B------:R-:W4:Y:S04]  /*c090*/  LDG.E R5, [R2.64+0x4c] ;  /* 0x00004c0602057981 */ /* 0x000f28000c1e1900 */
[----:B------:R-:W4:Y:S04]  /*c0a0*/  LDG.E R7, [R2.64+0x54] ;  /* 0x0000540602077981 */ /* 0x000f28000c1e1900 */
[----:B------:R-:W4:Y:S01]  /*c0b0*/  LDG.E R6, [R2.64+0x50] ;  /* 0x0000500602067981 */ /* 0x000f22000c1e1900 */
[----:B------:R-:W-:-:S03]  /*c0c0*/  SHF.R.U32.HI R14, RZ, 0x10, R9 ;  /* 0x00000010ff0e7819 */ /* 0x000fc60000011609 */
[----:B------:R-:W4:Y:S02]  /*c0d0*/  LDG.E R8, [R2.64+0x58] ;  /* 0x0000580602087981 */ /* 0x000f24000c1e1900 */
[----:B------:R-:W-:Y:S02]  /*c0e0*/  IMAD R33, R14, -0x10001, R13 ;  /* 0xfffeffff0e217824 */ /* 0x000fe400078e020d */
[----:B------:R-:W4:Y:S04]  /*c0f0*/  LDG.E R9, [R2.64+0x5c] ;  /* 0x00005c0602097981 */ /* 0x000f28000c1e1900 */
[----:B------:R0:W-:Y:S01]  /*c100*/  STG.E [R2.64], R33 ;  /* 0x0000002102007986 */ /* 0x0001e2000c101906 */
[----:B--2---:R-:W-:-:S04]  /*c110*/  IMAD R12, R0, R11, RZ ;  /* 0x0000000b000c7224 */ /* 0x004fc800078e02ff */
[----:B------:R-:W-:-:S04]  /*c120*/  IMAD.WIDE.U32 R10, R12, -0xffff, RZ ;  /* 0xffff00010c0a7825 */ /* 0x000fc800078e00ff */
[C---:B---3--:R-:W-:Y:S01]  /*c130*/  IMAD R24, R0.reuse, R15, RZ ;  /* 0x0000000f00187224 */ /* 0x048fe200078e02ff */
[----:B------:R-:W-:Y:S01]  /*c140*/  SHF.R.U32.HI R11, RZ, 0x10, R11 ;  /* 0x00000010ff0b7819 */ /* 0x000fe2000001160b */
[----:B----4-:R-:W-:Y:S01]  /*c150*/  IMAD R18, R0, R35, RZ ;  /* 0x0000002300127224 */ /* 0x010fe200078e02ff */
[----:B------:R-:W2:Y:S01]  /*c160*/  LDG.E R10, [R2.64+0x60] ;  /* 0x00006006020a7981 */ /* 0x000ea2000c1e1900 */
[----:B------:R-:W-:-:S04]  /*c170*/  IMAD.WIDE.U32 R14, R24, -0xffff, RZ ;  /* 0xffff0001180e7825 */ /* 0x000fc800078e00ff */
[----:B------:R-:W-:Y:S01]  /*c180*/  IMAD R37, R11, -0x10001, R12 ;  /* 0xfffeffff0b257824 */ /* 0x000fe200078e020c */
[----:B------:R-:W-:Y:S01]  /*c190*/  SHF.R.U32.HI R15, RZ, 0x10, R15 ;  /* 0x00000010ff0f7819 */ /* 0x000fe2000001160f */
[----:B------:R-:W-:Y:S01]  /*c1a0*/  IMAD.WIDE.U32 R12, R18, -0xffff, RZ ;  /* 0xffff0001120c7825 */ /* 0x000fe200078e00ff */
[----:B------:R-:W3:Y:S03]  /*c1b0*/  LDG.E R11, [R2.64+0x64] ;  /* 0x00006406020b7981 */ /* 0x000ee6000c1e1900 */
[----:B------:R-:W-:Y:S02]  /*c1c0*/  IMAD R29, R0, R29, RZ ;  /* 0x0000001d001d7224 */ /* 0x000fe400078e02ff */
[----:B0-----:R-:W-:Y:S01]  /*c1d0*/  IMAD R33, R15, -0x10001, R24 ;  /* 0xfffeffff0f217824 */ /* 0x001fe200078e0218 */
[----:B------:R-:W3:Y:S01]  /*c1e0*/  LDG.E R12, [R2.64+0x68] ;  /* 0x00006806020c7981 */ /* 0x000ee2000c1e1900 */
[----:B------:R-:W-:Y:S01]  /*c1f0*/  IMAD.WIDE.U32 R14, R29, -0xffff, RZ ;  /* 0xffff00011d0e7825 */ /* 0x000fe200078e00ff */
[----:B------:R-:W-:-:S03]  /*c200*/  SHF.R.U32.HI R13, RZ, 0x10, R13 ;  /* 0x00000010ff0d7819 */ /* 0x000fc6000001160d */
[C---:B------:R-:W-:Y:S01]  /*c210*/  IMAD R35, R0.reuse, R19, RZ ;  /* 0x0000001300237224 */ /* 0x040fe200078e02ff */
[----:B------:R-:W-:Y:S01]  /*c220*/  SHF.R.U32.HI R36, RZ, 0x10, R15 ;  /* 0x00000010ff247819 */ /* 0x000fe2000001160f */
[----:B------:R-:W-:Y:S02]  /*c230*/  IMAD R34, R13, -0x10001, R18 ;  /* 0xfffeffff0d227824 */ /* 0x000fe400078e0212 */
[----:B------:R-:W-:Y:S01]  /*c240*/  IMAD.WIDE.U32 R14, R35, -0xffff, RZ ;  /* 0xffff0001230e7825 */ /* 0x000fe200078e00ff */
[----:B------:R-:W3:Y:S03]  /*c250*/  LDG.E R13, [R2.64+0x6c] ;  /* 0x00006c06020d7981 */ /* 0x000ee6000c1e1900 */
[----:B------:R-:W-:Y:S02]  /*c260*/  IMAD R24, R0, R17, RZ ;  /* 0x0000001100187224 */ /* 0x000fe400078e02ff */
[----:B------:R-:W-:Y:S01]  /*c270*/  IMAD R36, R36, -0x10001, R29 ;  /* 0xfffeffff24247824 */ /* 0x000fe200078e021d */
[----:B------:R-:W-:Y:S01]  /*c280*/  SHF.R.U32.HI R29, RZ, 0x10, R15 ;  /* 0x00000010ff1d7819 */ /* 0x000fe2000001160f */
[----:B------:R-:W-:Y:S01]  /*c290*/  IMAD.WIDE.U32 R18, R24, -0xffff, RZ ;  /* 0xffff000118127825 */ /* 0x000fe200078e00ff */
[----:B------:R-:W3:Y:S03]  /*c2a0*/  LDG.E R15, [R2.64+0x74] ;  /* 0x00007406020f7981 */ /* 0x000ee6000c1e1900 */
[C---:B------:R-:W-:Y:S01]  /*c2b0*/  IMAD R28, R0.reuse, R16, RZ ;  /* 0x00000010001c7224 */ /* 0x040fe200078e02ff */
[----:B------:R-:W3:Y:S01]  /*c2c0*/  LDG.E R14, [R2.64+0x70] ;  /* 0x00007006020e7981 */ /* 0x000ee2000c1e1900 */
[----:B------:R-:W-:-:S02]  /*c2d0*/  IMAD R22, R0, R22, RZ ;  /* 0x0000001600167224 */ /* 0x000fc400078e02ff */
[----:B------:R-:W-:Y:S01]  /*c2e0*/  IMAD R35, R29, -0x10001, R35 ;  /* 0xfffeffff1d237824 */ /* 0x000fe200078e0223 */
[----:B------:R-:W-:Y:S01]  /*c2f0*/  SHF.R.U32.HI R29, RZ, 0x10, R19 ;  /* 0x00000010ff1d7819 */ /* 0x000fe20000011613 */
[----:B------:R-:W-:Y:S01]  /*c300*/  IMAD.WIDE.U32 R16, R28, -0xffff, RZ ;  /* 0xffff00011c107825 */ /* 0x000fe200078e00ff */
[----:B------:R0:W-:Y:S03]  /*c310*/  STG.E [R2.64+0x8], R33 ;  /* 0x0000082102007986 */ /* 0x0001e6000c101906 */
[----:B------:R-:W-:Y:S02]  /*c320*/  IMAD.WIDE.U32 R18, R22, -0xffff, RZ ;  /* 0xffff000116127825 */ /* 0x000fe400078e00ff */
[----:B------:R-:W3:Y:S03]  /*c330*/  LDG.E R16, [R2.64+0x78] ;  /* 0x0000780602107981 */ /* 0x000ee6000c1e1900 */
[----:B------:R-:W-:Y:S01]  /*c340*/  SHF.R.U32.HI R19, RZ, 0x10, R19 ;  /* 0x00000010ff137819 */ /* 0x000fe20000011613 */
[----:B------:R1:W-:Y:S01]  /*c350*/  STG.E [R2.64+0x4], R37 ;  /* 0x0000042502007986 */ /* 0x0003e2000c101906 */
[----:B0-----:R-:W-:-:S03]  /*c360*/  SHF.R.U32.HI R33, RZ, 0x10, R17 ;  /* 0x00000010ff217819 */ /* 0x001fc60000011611 */
[----:B------:R-:W3:Y:S04]  /*c370*/  LDG.E R18, [R2.64+0x80] ;  /* 0x0000800602127981 */ /* 0x000ee8000c1e1900 */
[----:B------:R-:W3:Y:S01]  /*c380*/  LDG.E R17, [R2.64+0x7c] ;  /* 0x00007c0602117981 */ /* 0x000ee2000c1e1900 */
[----:B-1----:R-:W-:-:S03]  /*c390*/  IMAD R37, R19, -0x10001, R22 ;  /* 0xfffeffff13257824 */ /* 0x002fc600078e0216 */
[----:B------:R-:W3:Y:S01]  /*c3a0*/  LDG.E R19, [R2.64+0x84] ;  /* 0x0000840602137981 */ /* 0x000ee2000c1e1900 */
[----:B------:R-:W-:Y:S02]  /*c3b0*/  IMAD R29, R29, -0x10001, R24 ;  /* 0xfffeffff1d1d7824 */ /* 0x000fe400078e0218 */
[C---:B------:R-:W-:Y:S01]  /*c3c0*/  IMAD R24, R0.reuse, R21, RZ ;  /* 0x0000001500187224 */ /* 0x040fe200078e02ff */
[----:B------:R-:W3:Y:S01]  /*c3d0*/  LDG.E R22, [R2.64+0x88] ;  /* 0x0000880602167981 */ /* 0x000ee2000c1e1900 */
[----:B------:R-:W-:Y:S02]  /*c3e0*/  IMAD R33, R33, -0x10001, R28 ;  /* 0xfffeffff21217824 */ /* 0x000fe400078e021c */
[----:B------:R-:W-:Y:S02]  /*c3f0*/  IMAD R28, R0, R20, RZ ;  /* 0x00000014001c7224 */ /* 0x000fe400078e02ff */
[----:B------:R-:W-:Y:S01]  /*c400*/  IMAD.WIDE.U32 R20, R24, -0xffff, RZ ;  /* 0xffff000118147825 */ /* 0x000fe200078e00ff */
[----:B------:R0:W-:Y:S04]  /*c410*/  STG.E [R2.64+0x10], R36 ;  /* 0x0000102402007986 */ /* 0x0001e8000c101906 */
[----:B------:R1:W-:Y:S01]  /*c420*/  STG.E [R2.64+0x14], R35 ;  /* 0x0000142302007986 */ /* 0x0003e2000c101906 */
[----:B0-----:R-:W-:Y:S01]  /*c430*/  SHF.R.U32.HI R36, RZ, 0x10, R21 ;  /* 0x00000010ff247819 */ /* 0x001fe20000011615 */
[----:B-1----:R-:W-:-:S02]  /*c440*/  IMAD R35, R0, R23, RZ ;  /* 0x0000001700237224 */ /* 0x002fc400078e02ff */
[----:B------:R-:W3:Y:S01]  /*c450*/  LDG.E R23, [R2.64+0x8c] ;  /* 0x00008c0602177981 */ /* 0x000ee2000c1e1900 */
[----:B------:R-:W-:-:S04]  /*c460*/  IMAD.WIDE.U32 R20, R28, -0xffff, RZ ;  /* 0xffff00011c147825 */ /* 0x000fc800078e00ff */
[----:B------:R-:W-:Y:S02]  /*c470*/  IMAD R36, R36, -0x10001, R24 ;  /* 0xfffeffff24247824 */ /* 0x000fe400078e0218 */
[----:B------:R-:W3:Y:S01]  /*c480*/  LDG.E R24, [R2.64+0x90] ;  /* 0x0000900602187981 */ /* 0x000ee2000c1e1900 */
[----:B------:R-:W-:-:S03]  /*c490*/  SHF.R.U32.HI R21, RZ, 0x10, R21 ;  /* 0x00000010ff157819 */ /* 0x000fc60000011615 */
[----:B------:R0:W-:Y:S04]  /*c4a0*/  STG.E [R2.64+0xc], R34 ;  /* 0x00000c2202007986 */ /* 0x0001e8000c101906 */
[----:B------:R1:W-:Y:S01]  /*c4b0*/  STG.E [R2.64+0x1c], R33 ;  /* 0x00001c2102007986 */ /* 0x0003e2000c101906 */
[----:B0-----:R-:W-:-:S03]  /*c4c0*/  IMAD R34, R0, R25, RZ ;  /* 0x0000001900227224 */ /* 0x001fc600078e02ff */
[----:B------:R-:W3:Y:S01]  /*c4d0*/  LDG.E R25, [R2.64+0x94] ;  /* 0x0000940602197981 */ /* 0x000ee2000c1e1900 */
[----:B-1----:R-:W-:-:S03]  /*c4e0*/  IMAD R33, R21, -0x10001, R28 ;  /* 0xfffeffff15217824 */ /* 0x002fc600078e021c */
[----:B------:R0:W-:Y:S04]  /*c4f0*/  STG.E [R2.64+0x18], R29 ;  /* 0x0000181d02007986 */ /* 0x0001e8000c101906 */
[----:B------:R-:W3:Y:S04]  /*c500*/  LDG.E R28, [R2.64+0x98] ;  /* 0x00009806021c7981 */ /* 0x000ee8000c1e1900 */
[----:B0-----:R-:W3:Y:S01]  /*c510*/  LDG.E R29, [R2.64+0x9c] ;  /* 0x00009c06021d7981 */ /* 0x001ee2000c1e1900 */
[----:B------:R-:W-:-:S03]  /*c520*/  IMAD.WIDE.U32 R20, R35, -0xffff, RZ ;  /* 0xffff000123147825 */ /* 0x000fc600078e00ff */
[----:B------:R0:W-:Y:S01]  /*c530*/  STG.E [R2.64+0x24], R36 ;  /* 0x0000242402007986 */ /* 0x0001e2000c101906 */
[----:B------:R-:W-:Y:S01]  /*c540*/  IMAD R32, R0, R32, RZ ;  /* 0x0000002000207224 */ /* 0x000fe200078e02ff */
[----:B0-----:R-:W-:Y:S01]  /*c550*/  SHF.R.U32.HI R36, RZ, 0x10, R21 ;  /* 0x00000010ff247819 */ /* 0x001fe20000011615 */
[----:B------:R-:W-:Y:S01]  /*c560*/  IMAD.WIDE.U32 R20, R34, -0xffff, RZ ;  /* 0xffff000122147825 */ /* 0x000fe200078e00ff */
[----:B------:R0:W-:Y:S04]  /*c570*/  STG.E [R2.64+0x20], R37 ;  /* 0x0000202502007986 */ /* 0x0001e8000c101906 */
[----:B------:R-:W-:-:S05]  /*c580*/  SHF.R.U32.HI R21, RZ, 0x10, R21 ;  /* 0x00000010ff157819 */ /* 0x000fca0000011615 */
[----:B0-----:R-:W-:Y:S02]  /*c590*/  IMAD R37, R21, -0x10001, R34 ;  /* 0xfffeffff15257824 */ /* 0x001fe400078e0222 */
[----:B------:R-:W-:Y:S01]  /*c5a0*/  IMAD.WIDE.U32 R20, R32, -0xffff, RZ ;  /* 0xffff000120147825 */ /* 0x000fe200078e00ff */
[----:B------:R0:W-:Y:S04]  /*c5b0*/  STG.E [R2.64+0x28], R33 ;  /* 0x0000282102007986 */ /* 0x0001e8000c101906 */
[----:B------:R-:W-:Y:S01]  /*c5c0*/  SHF.R.U32.HI R21, RZ, 0x10, R21 ;  /* 0x00000010ff157819 */ /* 0x000fe20000011615 */
[C---:B------:R-:W-:Y:S02]  /*c5d0*/  IMAD R31, R0.reuse, R31, RZ ;  /* 0x0000001f001f7224 */ /* 0x040fe400078e02ff */
[----:B------:R-:W-:-:S02]  /*c5e0*/  IMAD R30, R0, R30, RZ ;  /* 0x0000001e001e7224 */ /* 0x000fc400078e02ff */
[----:B0-----:R-:W-:Y:S02]  /*c5f0*/  IMAD R33, R21, -0x10001, R32 ;  /* 0xfffeffff15217824 */ /* 0x001fe400078e0220 */
[----:B------:R-:W-:-:S04]  /*c600*/  IMAD.WIDE.U32 R20, R31, -0xffff, RZ ;  /* 0xffff00011f147825 */ /* 0x000fc800078e00ff */
[----:B------:R-:W-:Y:S01]  /*c610*/  IMAD R35, R36, -0x10001, R35 ;  /* 0xfffeffff24237824 */ /* 0x000fe200078e0223 */
[----:B------:R-:W-:Y:S01]  /*c620*/  SHF.R.U32.HI R32, RZ, 0x10, R21 ;  /* 0x00000010ff207819 */ /* 0x000fe20000011615 */
[----:B------:R-:W-:-:S04]  /*c630*/  IMAD.WIDE.U32 R20, R30, -0xffff, RZ ;  /* 0xffff00011e147825 */ /* 0x000fc800078e00ff */
[C---:B------:R-:W-:Y:S01]  /*c640*/  IMAD R27, R0.reuse, R27, RZ ;  /* 0x0000001b001b7224 */ /* 0x040fe200078e02ff */
[----:B------:R0:W-:Y:S01]  /*c650*/  STG.E [R2.64+0x2c], R35 ;  /* 0x00002c2302007986 */ /* 0x0001e2000c101906 */
[----:B------:R-:W-:Y:S01]  /*c660*/  IMAD R26, R0, R26, RZ ;  /* 0x0000001a001a7224 */ /* 0x000fe200078e02ff */
[----:B0-----:R-:W-:Y:S01]  /*c670*/  SHF.R.U32.HI R35, RZ, 0x10, R21 ;  /* 0x00000010ff237819 */ /* 0x001fe20000011615 */
[----:B------:R-:W-:-:S04]  /*c680*/  IMAD.WIDE.U32 R20, R27, -0xffff, RZ ;  /* 0xffff00011b147825 */ /* 0x000fc800078e00ff */
[----:B------:R-:W-:Y:S01]  /*c690*/  IMAD R35, R35, -0x10001, R30 ;  /* 0xfffeffff23237824 */ /* 0x000fe200078e021e */
[----:B------:R-:W-:Y:S01]  /*c6a0*/  SHF.R.U32.HI R30, RZ, 0x10, R21 ;  /* 0x00000010ff1e7819 */ /* 0x000fe20000011615 */
[----:B------:R-:W-:Y:S01]  /*c6b0*/  IMAD.WIDE.U32 R20, R26, -0xffff, RZ ;  /* 0xffff00011a147825 */ /* 0x000fe200078e00ff */
[----:B------:R0:W-:Y:S04]  /*c6c0*/  STG.E [R2.64+0x34], R33 ;  /* 0x0000342102007986 */ /* 0x0001e8000c101906 */
[----:B------:R-:W-:Y:S01]  /*c6d0*/  SHF.R.U32.HI R21, RZ, 0x10, R21 ;  /* 0x00000010ff157819 */ /* 0x000fe20000011615 */
[----:B------:R1:W-:Y:S01]  /*c6e0*/  STG.E [R2.64+0x30], R37 ;  /* 0x0000302502007986 */ /* 0x0003e2000c101906 */
[----:B------:R-:W-:Y:S02]  /*c6f0*/  IMAD R31, R32, -0x10001, R31 ;  /* 0xfffeffff201f7824 */ /* 0x000fe400078e021f */
[----:B0-----:R-:W-:-:S02]  /*c700*/  IMAD R33, R30, -0x10001, R27 ;  /* 0xfffeffff1e217824 */ /* 0x001fc400078e021b */
[C---:B------:R-:W-:Y:S02]  /*c710*/  IMAD R27, R0.reuse, R4, RZ ;  /* 0x00000004001b7224 */ /* 0x040fe400078e02ff */
[----:B-1----:R-:W-:Y:S02]  /*c720*/  IMAD R37, R21, -0x10001, R26 ;  /* 0xfffeffff15257824 */ /* 0x002fe400078e021a */
[----:B------:R-:W-:Y:S02]  /*c730*/  IMAD R26, R0, R5, RZ ;  /* 0x00000005001a7224 */ /* 0x000fe400078e02ff */
[----:B------:R-:W-:-:S04]  /*c740*/  IMAD.WIDE.U32 R4, R27, -0xffff, RZ ;  /* 0xffff00011b047825 */ /* 0x000fc800078e00ff */
[C---:B------:R-:W-:Y:S02]  /*c750*/  IMAD R32, R0.reuse, R7, RZ ;  /* 0x0000000700207224 */ /* 0x040fe400078e02ff */
[----:B------:R-:W-:Y:S02]  /*c760*/  IMAD R30, R0, R6, RZ ;  /* 0x00000006001e7224 */ /* 0x000fe400078e02ff */
[----:B------:R-:W-:Y:S01]  /*c770*/  IMAD.WIDE.U32 R6, R26, -0xffff, RZ ;  /* 0xffff00011a067825 */ /* 0x000fe200078e00ff */
[----:B------:R-:W-:-:S03]  /*c780*/  SHF.R.U32.HI R6, RZ, 0x10, R5 ;  /* 0x00000010ff067819 */ /* 0x000fc60000011605 */
[----:B------:R-:W-:Y:S01]  /*c790*/  IMAD.WIDE.U32 R4, R32, -0xffff, RZ ;  /* 0xffff000120047825 */ /* 0x000fe200078e00ff */
[----:B------:R0:W-:Y:S03]  /*c7a0*/  STG.E [R2.64+0x40], R33 ;  /* 0x0000402102007986 */ /* 0x0001e6000c101906 */
[----:B------:R-:W-:Y:S01]  /*c7b0*/  IMAD R8, R0, R8, RZ ;  /* 0x0000000800087224 */ /* 0x000fe200078e02ff */
[----:B------:R-:W-:Y:S01]  /*c7c0*/  SHF.R.U32.HI R7, RZ, 0x10, R7 ;  /* 0x00000010ff077819 */ /* 0x000fe20000011607 */
[----:B------:R-:W-:Y:S01]  /*c7d0*/  IMAD.WIDE.U32 R20, R30, -0xffff, RZ ;  /* 0xffff00011e147825 */ /* 0x000fe200078e00ff */
[----:B0-----:R-:W-:-:S03]  /*c7e0*/  SHF.R.U32.HI R33, RZ, 0x10, R5 ;  /* 0x00000010ff217819 */ /* 0x001fc60000011605 */
[----:B------:R-:W-:Y:S01]  /*c7f0*/  IMAD.WIDE.U32 R4, R8, -0xffff, RZ ;  /* 0xffff000108047825 */ /* 0x000fe200078e00ff */
[----:B------:R-:W-:-:S04]  /*c800*/  SHF.R.U32.HI R21, RZ, 0x10, R21 ;  /* 0x00000010ff157819 */ /* 0x000fc80000011615 */
[----:B------:R-:W-:Y:S01]  /*c810*/  SHF.R.U32.HI R5, RZ, 0x10, R5 ;  /* 0x00000010ff057819 */ /* 0x000fe20000011605 */
[----:B------:R-:W-:Y:S02]  /*c820*/  IMAD R7, R7, -0x10001, R26 ;  /* 0xfffeffff07077824 */ /* 0x000fe400078e021a */
[----:B------:R-:W-:Y:S01]  /*c830*/  IMAD R20, R0, R9, RZ ;  /* 0x0000000900147224 */ /* 0x000fe200078e02ff */
[----:B------:R0:W-:Y:S01]  /*c840*/  STG.E [R2.64+0x3c], R35 ;  /* 0x00003c2302007986 */ /* 0x0001e2000c101906 */
[----:B------:R-:W-:-:S03]  /*c850*/  IMAD R27, R6, -0x10001, R27 ;  /* 0xfffeffff061b7824 */ /* 0x000fc600078e021b */
[----:B------:R1:W-:Y:S04]  /*c860*/  STG.E [R2.64+0x38], R31 ;  /* 0x0000381f02007986 */ /* 0x0003e8000c101906 */
[----:B------:R-:W-:Y:S01]  /*c870*/  STG.E [R2.64+0x4c], R7 ;  /* 0x00004c0702007986 */ /* 0x000fe2000c101906 */
[----:B0-----:R-:W-:-:S03]  /*c880*/  IMAD R35, R5, -0x10001, R8 ;  /* 0xfffeffff05237824 */ /* 0x001fc600078e0208 */
[----:B------:R-:W4:Y:S01]  /*c890*/  LDG.E R9, [R2.64+0xa4] ;  /* 0x0000a40602097981 */ /* 0x000f22000c1e1900 */
[----:B------:R-:W-:-:S03]  /*c8a0*/  IMAD.WIDE.U32 R4, R20, -0xffff, RZ ;  /* 0xffff000114047825 */ /* 0x000fc600078e00ff */
[----:B------:R0:W-:Y:S01]  /*c8b0*/  STG.E [R2.64+0x48], R27 ;  /* 0x0000481b02007986 */ /* 0x0001e2000c101906 */
[----:B-1----:R-:W-:Y:S02]  /*c8c0*/  IMAD R31, R21, -0x10001, R30 ;  /* 0xfffeffff151f7824 */ /* 0x002fe400078e021e */
[----:B------:R-:W-:Y:S01]  /*c8d0*/  IMAD R33, R33, -0x10001, R32 ;  /* 0xfffeffff21217824 */ /* 0x000fe200078e0220 */
[----:B------:R-:W4:Y:S01]  /*c8e0*/  LDG.E R8, [R2.64+0xa0] ;  /* 0x0000a00602087981 */ /* 0x000f22000c1e1900 */
[----:B0-----:R-:W-:Y:S01]  /*c8f0*/  SHF.R.U32.HI R27, RZ, 0x10, R5 ;  /* 0x00000010ff1b7819 */ /* 0x001fe20000011605 */
[C---:B--2---:R-:W-:Y:S02]  /*c900*/  IMAD R21, R0.reuse, R10, RZ ;  /* 0x0000000a00157224 */ /* 0x044fe400078e02ff */
[C---:B---3--:R-:W-:Y:S02]  /*c910*/  IMAD R11, R0.reuse, R11, RZ ;  /* 0x0000000b000b7224 */ /* 0x048fe400078e02ff */
[----:B------:R-:W-:Y:S01]  /*c920*/  IMAD R12, R0, R12, RZ ;  /* 0x0000000c000c7224 */ /* 0x000fe200078e02ff */
[----:B------:R0:W-:Y:S01]  /*c930*/  STG.E [R2.64+0x54], R33 ;  /* 0x0000542102007986 */ /* 0x0001e2000c101906 */
[----:B------:R-:W-:-:S03]  /*c940*/  IMAD.WIDE.U32 R6, R11, -0xffff, RZ ;  /* 0xffff00010b067825 */ /* 0x000fc600078e00ff */
[----:B------:R1:W-:Y:S01]  /*c950*/  STG.E [R2.64+0x58], R35 ;  /* 0x0000582302007986 */ /* 0x0003e2000c101906 */
[----:B------:R-:W-:Y:S01]  /*c960*/  IMAD.WIDE.U32 R4, R21, -0xffff, RZ ;  /* 0xffff000115047825 */ /* 0x000fe200078e00ff */
[----:B------:R-:W-:Y:S02]  /*c970*/  SHF.R.U32.HI R26, RZ, 0x10, R7 ;  /* 0x00000010ff1a7819 */ /* 0x000fe40000011607 */
[----:B------:R-:W2:Y:S01]  /*c980*/  LDG.E R10, [R2.64+0xa8] ;  /* 0x0000a806020a7981 */ /* 0x000ea2000c1e1900 */
[----:B------:R-:W-:Y:S01]  /*c990*/  IMAD.WIDE.U32 R6, R12, -0xffff, RZ ;  /* 0xffff00010c067825 */ /* 0x000fe200078e00ff */
[----:B------:R-:W-:Y:S02]  /*c9a0*/  SHF.R.U32.HI R30, RZ, 0x10, R5 ;  /* 0x00000010ff1e7819 */ /* 0x000fe40000011605 */
[----:B------:R-:W3:Y:S01]  /*c9b0*/  LDG.E R4, [R2.64+0xac] ;  /* 0x0000ac0602047981 */ /* 0x000ee2000c1e1900 */
[----:B------:R-:W-:Y:S02]  /*c9c0*/  IMAD R27, R27, -0x10001, R20 ;  /* 0xfffeffff1b1b7824 */ /* 0x000fe400078e0214 */
[C---:B------:R-:W-:Y:S01]  /*c9d0*/  IMAD R20, R0.reuse, R13, RZ ;  /* 0x0000000d00147224 */ /* 0x040fe200078e02ff */
[----:B0-----:R-:W-:Y:S01]  /*c9e0*/  SHF.R.U32.HI R33, RZ, 0x10, R7 ;  /* 0x00000010ff217819 */ /* 0x001fe20000011607 */
[----:B------:R-:W-:Y:S01]  /*c9f0*/  IMAD R32, R0, R15, RZ ;  /* 0x0000000f00207224 */ /* 0x000fe200078e02ff */
[----:B------:R0:W-:Y:S01]  /*ca00*/  STG.E [R2.64+0x50], R31 ;  /* 0x0000501f02007986 */ /* 0x0001e2000c101906 */
[----:B------:R-:W-:-:S03]  /*ca10*/  IMAD.WIDE.U32 R6, R20, -0xffff, RZ ;  /* 0xffff000114067825 */ /* 0x000fc600078e00ff */
[----:B------:R-:W-:Y:S01]  /*ca20*/  STG.E [R2.64+0x44], R37 ;  /* 0x0000442502007986 */ /* 0x000fe2000c101906 */
[----:B------:R-:W-:Y:S02]  /*ca30*/  IMAD R21, R30, -0x10001, R21 ;  /* 0xfffeffff1e157824 */ /* 0x000fe400078e0215 */
[----:B------:R-:W-:Y:S01]  /*ca40*/  IMAD R30, R0, R14, RZ ;  /* 0x0000000e001e7224 */ /* 0x000fe200078e02ff */
[----:B------:R-:W3:Y:S01]  /*ca50*/  LDG.E R5, [R2.64+0xb4] ;  /* 0x0000b40602057981 */ /* 0x000ee2000c1e1900 */
[----:B------:R-:W-:Y:S01]  /*ca60*/  IMAD R33, R33, -0x10001, R12 ;  /* 0xfffeffff21217824 */ /* 0x000fe200078e020c */
[----:B-1----:R-:W-:Y:S01]  /*ca70*/  SHF.R.U32.HI R35, RZ, 0x10, R7 ;  /* 0x00000010ff237819 */ /* 0x002fe20000011607 */
[----:B------:R-:W-:Y:S01]  /*ca80*/  IMAD.WIDE.U32 R12, R32, -0xffff, RZ ;  /* 0xffff0001200c7825 */ /* 0x000fe200078e00ff */
[----:B------:R1:W-:Y:S03]  /*ca90*/  STG.E [R2.64+0x5c], R27 ;  /* 0x00005c1b02007986 */ /* 0x0003e6000c101906 */
[----:B------:R-:W-:Y:S01]  /*caa0*/  IMAD.WIDE.U32 R6, R30, -0xffff, RZ ;  /* 0xffff00011e067825 */ /* 0x000fe200078e00ff */
[----:B------:R-:W-:Y:S01]  /*cab0*/  SHF.R.U32.HI R13, RZ, 0x10, R13 ;  /* 0x00000010ff0d7819 */ /* 0x000fe2000001160d */
[----:B------:R-:W3:Y:S02]  /*cac0*/  LDG.E R14, [R2.64+0xb8] ;  /* 0x0000b806020e7981 */ /* 0x000ee4000c1e1900 */
[----:B0-----:R-:W-:Y:S01]  /*cad0*/  IMAD R31, R26, -0x10001, R11 ;  /* 0xfffeffff1a1f7824 */ /* 0x001fe200078e020b */
[----:B------:R-:W-:Y:S01]  /*cae0*/  SHF.R.U32.HI R7, RZ, 0x10, R7 ;  /* 0x00000010ff077819 */ /* 0x000fe20000011607 */
[----:B------:R-:W3:Y:S01]  /*caf0*/  LDG.E R11, [R2.64+0xb0] ;  /* 0x0000b006020b7981 */ /* 0x000ee2000c1e1900 */
[----:B-1----:R-:W-:-:S03]  /*cb00*/  IMAD R27, R0, R16, RZ ;  /* 0x00000010001b7224 */ /* 0x002fc600078e02ff */
[----:B------:R-:W3:Y:S01]  /*cb10*/  LDG.E R6, [R2.64+0xc0] ;  /* 0x0000c00602067981 */ /* 0x000ee2000c1e1900 */
[----:B------:R-:W-:Y:S02]  /*cb20*/  IMAD R26, R0, R17, RZ ;  /* 0x00000011001a7224 */ /* 0x000fe400078e02ff */
[----:B------:R-:W-:Y:S01]  /*cb30*/  IMAD R34, R13, -0x10001, R32 ;  /* 0xfffeffff0d227824 */ /* 0x000fe200078e0220 */
[----:B------:R0:W-:Y:S01]  /*cb40*/  STG.E [R2.64+0x64], R31 ;  /* 0x0000641f02007986 */ /* 0x0001e2000c101906 */
[----:B------:R-:W-:-:S03]  /*cb50*/  IMAD.WIDE.U32 R16, R27, -0xffff, RZ ;  /* 0xffff00011b107825 */ /* 0x000fc600078e00ff */
[----:B------:R-:W3:Y:S01]  /*cb60*/  LDG.E R15, [R2.64+0xbc] ;  /* 0x0000bc06020f7981 */ /* 0x000ee2000c1e1900 */
[----:B------:R-:W-:-:S04]  /*cb70*/  IMAD.WIDE.U32 R12, R26, -0xffff, RZ ;  /* 0xffff00011a0c7825 */ /* 0x000fc800078e00ff */
[----:B------:R-:W-:Y:S02]  /*cb80*/  IMAD R37, R7, -0x10001, R30 ;  /* 0xfffeffff07257824 */ /* 0x000fe400078e021e */
[C---:B------:R-:W-:Y:S02]  /*cb90*/  IMAD R30, R0.reuse, R18, RZ ;  /* 0x00000012001e7224 */ /* 0x040fe400078e02ff */
[----:B0-----:R-:W-:Y:S01]  /*cba0*/  IMAD R31, R0, R19, RZ ;  /* 0x00000013001f7224 */ /* 0x001fe200078e02ff */
[----:B------:R0:W-:Y:S01]  /*cbb0*/  STG.E [R2.64+0x68], R33 ;  /* 0x0000682102007986 */ /* 0x0001e2000c101906 */
[----:B------:R-:W-:Y:S02]  /*cbc0*/  SHF.R.U32.HI R32, RZ, 0x10, R17 ;  /* 0x00000010ff207819 */ /* 0x000fe40000011611 */
[----:B------:R-:W-:-:S04]  /*cbd0*/  IMAD.WIDE.U32 R16, R31, -0xffff, RZ ;  /* 0xffff00011f107825 */ /* 0x000fc800078e00ff */
[----:B------:R-:W-:Y:S01]  /*cbe0*/  IMAD R35, R35, -0x10001, R20 ;  /* 0xfffeffff23237824 */ /* 0x000fe200078e0214 */
[----:B------:R1:W-:Y:S01]  /*cbf0*/  STG.E [R2.64+0x60], R21 ;  /* 0x0000601502007986 */ /* 0x0003e2000c101906 */
[----:B0-----:R-:W-:Y:S01]  /*cc00*/  SHF.R.U32.HI R33, RZ, 0x10, R13 ;  /* 0x00000010ff217819 */ /* 0x001fe2000001160d */
[----:B------:R-:W-:Y:S01]  /*cc10*/  IMAD.WIDE.U32 R12, R30, -0xffff, RZ ;  /* 0xffff00011e0c7825 */ /* 0x000fe200078e00ff */
[----:B------:R-:W-:Y:S01]  /*cc20*/  SHF.R.U32.HI R12, RZ, 0x10, R17 ;  /* 0x00000010ff0c7819 */ /* 0x000fe20000011611 */
[----:B------:R0:W-:Y:S03]  /*cc30*/  STG.E [R2.64+0x70], R37 ;  /* 0x0000702502007986 */ /* 0x0001e6000c101906 */
[----:B------:R-:W-:Y:S01]  /*cc40*/  SHF.R.U32.HI R13, RZ, 0x10, R13 ;  /* 0x00000010ff0d7819 */ /* 0x000fe2000001160d */
[----:B------:R-:W-:Y:S01]  /*cc50*/  IMAD R16, R0, R22, RZ ;  /* 0x0000001600107224 */ /* 0x000fe200078e02ff */
[----:B------:R0:W-:Y:S04]  /*cc60*/  STG.E [R2.64+0x6c], R35 ;  /* 0x00006c2302007986 */ /* 0x0001e8000c101906 */
[----:B-1----:R-:W3:Y:S01]  /*cc70*/  LDG.E R21, [R2.64+0xc4] ;  /* 0x0000c40602157981 */ /* 0x002ee2000c1e1900 */
[----:B0-----:R-:W-:-:S03]  /*cc80*/  IMAD R37, R12, -0x10001, R31 ;  /* 0xfffeffff0c257824 */ /* 0x001fc600078e021f */
[----:B------:R-:W3:Y:S01]  /*cc90*/  LDG.E R20, [R2.64+0xc8] ;  /* 0x0000c80602147981 */ /* 0x000ee2000c1e1900 */
[----:B------:R-:W-:Y:S02]  /*cca0*/  IMAD R31, R0, R23, RZ ;  /* 0x00000017001f7224 */ /* 0x000fe400078e02ff */
[----:B------:R-:W-:Y:S01]  /*ccb0*/  IMAD R35, R13, -0x10001, R30 ;  /* 0xfffeffff0d237824 */ /* 0x000fe200078e021e */
[----:B------:R-:W3:Y:S01]  /*ccc0*/  LDG.E R7, [R2.64+0xcc] ;  /* 0x0000cc0602077981 */ /* 0x000ee2000c1e1900 */
[----:B------:R-:W-:-:S03]  /*ccd0*/  IMAD.WIDE.U32 R12, R16, -0xffff, RZ ;  /* 0xffff0001100c7825 */ /* 0x000fc600078e00ff */
[----:B------:R-:W3:Y:S01]  /*cce0*/  LDG.E R19, [R2.64+0xd0] ;  /* 0x0000d00602137981 */ /* 0x000ee2000c1e1900 */
[----:B------:R-:W-:-:S03]  /*ccf0*/  IMAD R17, R33, -0x10001, R26 ;  /* 0xfffeffff21117824 */ /* 0x000fc600078e021a */
[----:B------:R-:W3:Y:S01]  /*cd00*/  LDG.E R18, [R2.64+0xd4] ;  /* 0x0000d40602127981 */ /* 0x000ee2000c1e1900 */
[----:B------:R-:W-:-:S03]  /*cd10*/  IMAD R33, R0, R24, RZ ;  /* 0x0000001800217224 */ /* 0x000fc600078e02ff */
[----:B------:R0:W-:Y:S01]  /*cd20*/  STG.E [R2.64+0x74], R34 ;  /* 0x0000742202007986 */ /* 0x0001e2000c101906 */
[----:B------:R-:W-:Y:S02]  /*cd30*/  IMAD R27, R32, -0x10001, R27 ;  /* 0xfffeffff201b7824 */ /* 0x000fe400078e021b */
[----:B------:R-:W-:Y:S01]  /*cd40*/  IMAD R25, R0, R25, RZ ;  /* 0x0000001900197224 */ /* 0x000fe200078e02ff */
[----:B------:R1:W-:Y:S04]  /*cd50*/  STG.E [R2.64+0x7c], R17 ;  /* 0x00007c1102007986 */ /* 0x0003e8000c101906 */
[----:B------:R-:W3:Y:S01]  /*cd60*/  LDG.E R22, [R2.64+0xd8] ;  /* 0x0000d80602167981 */ /* 0x000ee2000c1e1900 */
[----:B0-----:R-:W-:Y:S01]  /*cd70*/  SHF.R.U32.HI R34, RZ, 0x10, R13 ;  /* 0x00000010ff227819 */ /* 0x001fe2000001160d */
[----:B------:R-:W-:-:S02]  /*cd80*/  IMAD.WIDE.U32 R12, R31, -0xffff, RZ ;  /* 0xffff00011f0c7825 */ /* 0x000fc400078e00ff */
[----:B------:R-:W3:Y:S02]  /*cd90*/  LDG.E R26, [R2.64+0xdc] ;  /* 0x0000dc06021a7981 */ /* 0x000ee4000c1e1900 */
[----:B------:R-:W-:Y:S01]  /*cda0*/  IMAD R34, R34, -0x10001, R16 ;  /* 0xfffeffff22227824 */ /* 0x000fe200078e0210 */
[----:B------:R-:W-:Y:S01]  /*cdb0*/  SHF.R.U32.HI R30, RZ, 0x10, R13 ;  /* 0x00000010ff1e7819 */ /* 0x000fe2000001160d */
[----:B-1----:R-:W-:Y:S01]  /*cdc0*/  IMAD.WIDE.U32 R16, R33, -0xffff, RZ ;  /* 0xffff000121107825 */ /* 0x002fe200078e00ff */
[----:B------:R0:W-:Y:S03]  /*cdd0*/  STG.E [R2.64+0x78], R27 ;  /* 0x0000781b02007986 */ /* 0x0001e6000c101906 */
[----:B------:R-:W-:Y:S01]  /*cde0*/  IMAD.WIDE.U32 R12, R25, -0xffff, RZ ;  /* 0xffff0001190c7825 */ /* 0x000fe200078e00ff */
[----:B------:R-:W-:Y:S01]  /*cdf0*/  SHF.R.U32.HI R16, RZ, 0x10, R17 ;  /* 0x00000010ff107819 */ /* 0x000fe20000011611 */
[----:B------:R-:W3:Y:S02]  /*ce00*/  LDG.E R23, [R2.64+0xe0] ;  /* 0x0000e00602177981 */ /* 0x000ee4000c1e1900 */
[----:B------:R-:W-:-:S02]  /*ce10*/  IMAD R31, R30, -0x10001, R31 ;  /* 0xfffeffff1e1f7824 */ /* 0x000fc400078e021f */
[----:B------:R-:W3:Y:S01]  /*ce20*/  LDG.E R24, [R2.64+0xe8] ;  /* 0x0000e80602187981 */ /* 0x000ee2000c1e1900 */
[----:B------:R-:W-:-:S03]  /*ce30*/  IMAD R30, R0, R28, RZ ;  /* 0x0000001c001e7224 */ /* 0x000fc600078e02ff */
[----:B0-----:R-:W3:Y:S01]  /*ce40*/  LDG.E R27, [R2.64+0xe4] ;  /* 0x0000e406021b7981 */ /* 0x001ee2000c1e1900 */
[----:B------:R-:W-:Y:S01]  /*ce50*/  IMAD R32, R0, R29, RZ ;  /* 0x0000001d00207224 */ /* 0x000fe200078e02ff */
[----:B------:R-:W-:Y:S01]  /*ce60*/  SHF.R.U32.HI R28, RZ, 0x10, R13 ;  /* 0x00000010ff1c7819 */ /* 0x000fe2000001160d */
[----:B------:R-:W-:Y:S01]  /*ce70*/  IMAD R33, R16, -0x10001, R33 ;  /* 0xfffeffff10217824 */ /* 0x000fe200078e0221 */
[----:B------:R0:W-:Y:S01]  /*ce80*/  STG.E [R2.64+0x84], R37 ;  /* 0x0000842502007986 */ /* 0x0001e2000c101906 */
[----:B------:R-:W-:-:S03]  /*ce90*/  IMAD.WIDE.U32 R12, R30, -0xffff, RZ ;  /* 0xffff00011e0c7825 */ /* 0x000fc600078e00ff */
[----:B------:R1:W-:Y:S01]  /*cea0*/  STG.E [R2.64+0x80], R35 ;  /* 0x0000802302007986 */ /* 0x0003e2000c101906 */
[----:B------:R-:W-:-:S03]  /*ceb0*/  IMAD.WIDE.U32 R16, R32, -0xffff, RZ ;  /* 0xffff000120107825 */ /* 0x000fc600078e00ff */
[----:B------:R-:W3:Y:S01]  /*cec0*/  LDG.E R29, [R2.64+0xec] ;  /* 0x0000ec06021d7981 */ /* 0x000ee2000c1e1900 */
[----:B0-----:R-:W-:-:S03]  /*ced0*/  SHF.R.U32.HI R37, RZ, 0x10, R13 ;  /* 0x00000010ff257819 */ /* 0x001fc6000001160d */
[----:B------:R-:W3:Y:S01]  /*cee0*/  LDG.E R16, [R2.64+0xf4] ;  /* 0x0000f40602107981 */ /* 0x000ee2000c1e1900 */
[----:B------:R-:W-:Y:S01]  /*cef0*/  SHF.R.U32.HI R13, RZ, 0x10, R17 ;  /* 0x00000010ff0d7819 */ /* 0x000fe20000011611 */
[----:B-1----:R-:W-:Y:S02]  /*cf00*/  IMAD R35, R28, -0x10001, R25 ;  /* 0xfffeffff1c237824 */ /* 0x002fe400078e0219 */
[----:B------:R-:W3:Y:S04]  /*cf10*/  LDG.E R17, [R2.64+0xf0] ;  /* 0x0000f00602117981 */ /* 0x000ee8000c1e1900 */
[----:B------:R-:W3:Y:S04]  /*cf20*/  LDG.E R28, [R2.64+0xf8] ;  /* 0x0000f806021c7981 */ /* 0x000ee8000c1e1900 */
[----:B------:R-:W3:Y:S01]  /*cf30*/  LDG.E R25, [R2.64+0xfc] ;  /* 0x0000fc0602197981 */ /* 0x000ee2000c1e1900 */
[----:B------:R-:W-:-:S03]  /*cf40*/  IMAD R37, R37, -0x10001, R30 ;  /* 0xfffeffff25257824 */ /* 0x000fc600078e021e */
[----:B------:R0:W-:Y:S02]  /*cf50*/  STG.E [R2.64+0x88], R34 ;  /* 0x0000882202007986 */ /* 0x0001e4000c101906 */
[----:B0-----:R-:W-:Y:S02]  /*cf60*/  IMAD R34, R13, -0x10001, R32 ;  /* 0xfffeffff0d227824 */ /* 0x001fe400078e0220 */
[----:B------:R0:W-:Y:S04]  /*cf70*/  STG.E [R2.64+0x90], R33 ;  /* 0x0000902102007986 */ /* 0x0001e8000c101906 */
[----:B------:R-:W-:Y:S04]  /*cf80*/  STG.E [R2.64+0x8c], R31 ;  /* 0x00008c1f02007986 */ /* 0x000fe8000c101906 */
[----:B------:R1:W-:Y:S04]  /*cf90*/  STG.E [R2.64+0x94], R35 ;  /* 0x0000942302007986 */ /* 0x0003e8000c101906 */
[----:B------:R0:W-:Y:S04]  /*cfa0*/  STG.E [R2.64+0x9c], R34 ;  /* 0x00009c2202007986 */ /* 0x0001e8000c101906 */
[----:B------:R0:W-:Y:S01]  /*cfb0*/  STG.E [R2.64+0x98], R37 ;  /* 0x0000982502007986 */ /* 0x0001e2000c101906 */
[----:B----4-:R-:W-:-:S02]  /*cfc0*/  IMAD R30, R0, R9, RZ ;  /* 0x00000009001e7224 */ /* 0x010fc400078e02ff */
[----:B------:R-:W-:Y:S02]  /*cfd0*/  IMAD R32, R0, R8, RZ ;  /* 0x0000000800207224 */ /* 0x000fe400078e02ff */
[----:B------:R-:W-:-:S04]  /*cfe0*/  IMAD.WIDE.U32 R8, R30, -0xffff, RZ ;  /* 0xffff00011e087825 */ /* 0x000fc800078e00ff */
[----:B------:R-:W-:Y:S01]  /*cff0*/  IMAD.WIDE.U32 R12, R32, -0xffff, RZ ;  /* 0xffff0001200c7825 */ /* 0x000fe200078e00ff */
[----:B------:R-:W-:-:S04]  /*d000*/  SHF.R.U32.HI R36, RZ, 0x10, R9 ;  /* 0x00000010ff247819 */ /* 0x000fc80000011609 */
[----:B0-----:R-:W-:Y:S01]  /*d010*/  SHF.R.U32.HI R33, RZ, 0x10, R13 ;  /* 0x00000010ff217819 */ /* 0x001fe2000001160d */
[----:B-1----:R-:W-:-:S04]  /*d020*/  IMAD R35, R36, -0x10001, R30 ;  /* 0xfffeffff24237824 */ /* 0x002fc800078e021e */
[----:B------:R-:W-:Y:S02]  /*d030*/  IMAD R33, R33, -0x10001, R32 ;  /* 0xfffeffff21217824 */ /* 0x000fe400078e0220 */
[C---:B--2---:R-:W-:Y:S02]  /*d040*/  IMAD R10, R0.reuse, R10, RZ ;  /* 0x0000000a000a7224 */ /* 0x044fe400078e02ff */
[----:B---3--:R-:W-:Y:S02]  /*d050*/  IMAD R4, R0, R4, RZ ;  /* 0x0000000400047224 */ /* 0x008fe400078e02ff */
[----:B------:R-:W-:-:S04]  /*d060*/  IMAD.WIDE.U32 R12, R10, -0xffff, RZ ;  /* 0xffff00010a0c7825 */ /* 0x000fc800078e00ff */
[----:B------:R-:W-:Y:S01]  /*d070*/  IMAD.WIDE.U32 R8, R4, -0xffff, RZ ;  /* 0xffff000104087825 */ /* 0x000fe200078e00ff */
[----:B------:R-:W-:-:S04]  /*d080*/  SHF.R.U32.HI R13, RZ, 0x10, R13 ;  /* 0x00000010ff0d7819 */ /* 0x000fc8000001160d */
[----:B------:R-:W-:Y:S01]  /*d090*/  SHF.R.U32.HI R9, RZ, 0x10, R9 ;  /* 0x00000010ff097819 */ /* 0x000fe20000011609 */
[----:B------:R-:W-:-:S04]  /*d0a0*/  IMAD R30, R0, R5, RZ ;  /* 0x00000005001e7224 */ /* 0x000fc800078e02ff */
[----:B------:R-:W-:Y:S02]  /*d0b0*/  IMAD R34, R9, -0x10001, R4 ;  /* 0xfffeffff09227824 */ /* 0x000fe400078e0204 */
[----:B------:R-:W-:Y:S02]  /*d0c0*/  IMAD R37, R13, -0x10001, R10 ;  /* 0xfffeffff0d257824 */ /* 0x000fe400078e020a */
[----:B------:R-:W-:-:S04]  /*d0d0*/  IMAD.WIDE.U32 R12, R30, -0xffff, RZ ;  /* 0xffff00011e0c7825 */ /* 0x000fc800078e00ff */
[C---:B------:R-:W-:Y:S02]  /*d0e0*/  IMAD R14, R0.reuse, R14, RZ ;  /* 0x0000000e000e7224 */ /* 0x040fe400078e02ff */
[----:B------:R-:W-:-:S04]  /*d0f0*/  IMAD R31, R0, R11, RZ ;  /* 0x0000000b001f7224 */ /* 0x000fc800078e02ff */
[----:B------:R-:W-:-:S04]  /*d100*/  IMAD.WIDE.U32 R8, R31, -0xffff, RZ ;  /* 0xffff00011f087825 */ /* 0x000fc800078e00ff */
[----:B------:R-:W-:Y:S02]  /*d110*/  IMAD R6, R0, R6, RZ ;  /* 0x0000000600067224 */ /* 0x000fe400078e02ff */
[----:B------:R-:W-:Y:S01]  /*d120*/  IMAD.WIDE.U32 R10, R14, -0xffff, RZ ;  /* 0xffff00010e0a7825 */ /* 0x000fe200078e00ff */
[----:B------:R-:W-:-:S03]  /*d130*/  SHF.R.U32.HI R32, RZ, 0x10, R9 ;  /* 0x00000010ff207819 */ /* 0x000fc60000011609 */
[----:B------:R-:W-:Y:S02]  /*d140*/  IMAD R15, R0, R15, RZ ;  /* 0x0000000f000f7224 */ /* 0x000fe400078e02ff */
[----:B------:R-:W-:Y:S01]  /*d150*/  IMAD.WIDE.U32 R4, R6, -0xffff, RZ ;  /* 0xffff000106047825 */ /* 0x000fe200078e00ff */
[----:B------:R-:W-:-:S03]  /*d160*/  SHF.R.U32.HI R13, RZ, 0x10, R13 ;  /* 0x00000010ff0d7819 */ /* 0x000fc6000001160d */
[----:B------:R-:W-:Y:S01]  /*d170*/  IMAD.WIDE.U32 R8, R15, -0xffff, RZ ;  /* 0xffff00010f087825 */ /* 0x000fe200078e00ff */
[----:B------:R-:W-:Y:S02]  /*d180*/  SHF.R.U32.HI R11, RZ, 0x10, R11 ;  /* 0x00000010ff0b7819 */ /* 0x000fe4000001160b */
[----:B------:R-:W-:Y:S02]  /*d190*/  SHF.R.U32.HI R5, RZ, 0x10, R5 ;  /* 0x00000010ff057819 */ /* 0x000fe40000011605 */
[----:B------:R-:W-:Y:S01]  /*d1a0*/  SHF.R.U32.HI R8, RZ, 0x10, R9 ;  /* 0x00000010ff087819 */ /* 0x000fe20000011609 */
[----:B------:R-:W-:Y:S01]  /*d1b0*/  IMAD R9, R13, -0x10001, R30 ;  /* 0xfffeffff0d097824 */ /* 0x000fe200078e021e */
[----:B------:R0:W-:Y:S01]  /*d1c0*/  STG.E [R2.64+0xa0], R33 ;  /* 0x0000a02102007986 */ /* 0x0001e2000c101906 */
[----:B------:R-:W-:Y:S02]  /*d1d0*/  IMAD R11, R11, -0x10001, R14 ;  /* 0xfffeffff0b0b7824 */ /* 0x000fe400078e020e */
[----:B------:R-:W-:Y:S01]  /*d1e0*/  IMAD R15, R8, -0x10001, R15 ;  /* 0xfffeffff080f7824 */ /* 0x000fe200078e020f */
[----:B------:R1:W-:Y:S04]  /*d1f0*/  STG.E [R2.64+0xb4], R9 ;  /* 0x0000b40902007986 */ /* 0x0003e8000c101906 */
[----:B------:R2:W-:Y:S01]  /*d200*/  STG.E [R2.64+0xb8], R11 ;  /* 0x0000b80b02007986 */ /* 0x0005e2000c101906 */
[----:B0-----:R-:W-:-:S02]  /*d210*/  IMAD R33, R5, -0x10001, R6 ;  /* 0xfffeffff05217824 */ /* 0x001fc400078e0206 */
[C---:B------:R-:W-:Y:S02]  /*d220*/  IMAD R21, R0.reuse, R21, RZ ;  /* 0x0000001500157224 */ /* 0x040fe400078e02ff */
[----:B------:R-:W-:Y:S02]  /*d230*/  IMAD R20, R0, R20, RZ ;  /* 0x0000001400147224 */ /* 0x000fe400078e02ff */
[----:B------:R-:W-:-:S04]  /*d240*/  IMAD.WIDE.U32 R4, R21, -0xffff, RZ ;  /* 0xffff000115047825 */ /* 0x000fc800078e00ff */
[C---:B------:R-:W-:Y:S02]  /*d250*/  IMAD R14, R0.reuse, R7, RZ ;  /* 0x00000007000e7224 */ /* 0x040fe400078e02ff */
[----:B------:R-:W-:Y:S02]  /*d260*/  IMAD R19, R0, R19, RZ ;  /* 0x0000001300137224 */ /* 0x000fe400078e02ff */
[----:B------:R-:W-:-:S04]  /*d270*/  IMAD.WIDE.U32 R6, R20, -0xffff, RZ ;  /* 0xffff000114067825 */ /* 0x000fc800078e00ff */
[----:B------:R-:W-:Y:S02]  /*d280*/  IMAD R18, R0, R18, RZ ;  /* 0x0000001200127224 */ /* 0x000fe400078e02ff */
[----:B-1----:R-:W-:Y:S01]  /*d290*/  IMAD.WIDE.U32 R8, R14, -0xffff, RZ ;  /* 0xffff00010e087825 */ /* 0x002fe200078e00ff */
[----:B------:R-:W-:-:S03]  /*d2a0*/  SHF.R.U32.HI R4, RZ, 0x10, R5 ;  /* 0x00000010ff047819 */ /* 0x000fc60000011605 */
[----:B--2---:R-:W-:Y:S01]  /*d2b0*/  IMAD.WIDE.U32 R10, R19, -0xffff, RZ ;  /* 0xffff0001130a7825 */ /* 0x004fe200078e00ff */
[----:B------:R-:W-:-:S03]  /*d2c0*/  SHF.R.U32.HI R5, RZ, 0x10, R7 ;  /* 0x00000010ff057819 */ /* 0x000fc60000011607 */
[----:B------:R-:W-:Y:S01]  /*d2d0*/  IMAD.WIDE.U32 R12, R18, -0xffff, RZ ;  /* 0xffff0001120c7825 */ /* 0x000fe200078e00ff */
[----:B------:R-:W-:Y:S02]  /*d2e0*/  SHF.R.U32.HI R7, RZ, 0x10, R9 ;  /* 0x00000010ff077819 */ /* 0x000fe40000011609 */
[----:B------:R-:W-:Y:S01]  /*d2f0*/  SHF.R.U32.HI R10, RZ, 0x10, R11 ;  /* 0x00000010ff0a7819 */ /* 0x000fe2000001160b */
[C---:B------:R-:W-:Y:S01]  /*d300*/  IMAD R22, R0.reuse, R22, RZ ;  /* 0x0000001600167224 */ /* 0x040fe200078e02ff */
[----:B------:R-:W-:Y:S01]  /*d310*/  SHF.R.U32.HI R13, RZ, 0x10, R13 ;  /* 0x00000010ff0d7819 */ /* 0x000fe2000001160d */
[----:B------:R-:W-:Y:S01]  /*d320*/  IMAD R26, R0, R26, RZ ;  /* 0x0000001a001a7224 */ /* 0x000fe200078e02ff */
[----:B------:R0:W-:Y:S01]  /*d330*/  STG.E [R2.64+0xbc], R15 ;  /* 0x0000bc0f02007986 */ /* 0x0001e2000c101906 */
[----:B------:R-:W-:Y:S02]  /*d340*/  IMAD R7, R7, -0x10001, R14 ;  /* 0xfffeffff07077824 */ /* 0x000fe400078e020e */
[----:B------:R-:W-:-:S02]  /*d350*/  IMAD R5, R5, -0x10001, R20 ;  /* 0xfffeffff05057824 */ /* 0x000fc400078e0214 */
[----:B------:R-:W-:Y:S02]  /*d360*/  IMAD R19, R10, -0x10001, R19 ;  /* 0xfffeffff0a137824 */ /* 0x000fe400078e0213 */
[----:B------:R-:W-:Y:S01]  /*d370*/  IMAD.WIDE.U32 R10, R22, -0xffff, RZ ;  /* 0xffff0001160a7825 */ /* 0x000fe200078e00ff */
[----:B------:R1:W-:Y:S03]  /*d380*/  STG.E [R2.64+0xcc], R7 ;  /* 0x0000cc0702007986 */ /* 0x0003e6000c101906 */
[C---:B------:R-:W-:Y:S02]  /*d390*/  IMAD R23, R0.reuse, R23, RZ ;  /* 0x0000001700177224 */ /* 0x040fe400078e02ff */
[----:B0-----:R-:W-:Y:S02]  /*d3a0*/  IMAD R15, R13, -0x10001, R18 ;  /* 0xfffeffff0d0f7824 */ /* 0x001fe400078e0212 */
[----:B------:R-:W-:-:S02]  /*d3b0*/  IMAD R24, R0, R24, RZ ;  /* 0x0000001800187224 */ /* 0x000fc400078e02ff */
[----:B------:R-:W-:-:S04]  /*d3c0*/  IMAD.WIDE.U32 R12, R26, -0xffff, RZ ;  /* 0xffff00011a0c7825 */ /* 0x000fc800078e00ff */
[----:B------:R-:W-:Y:S01]  /*d3d0*/  IMAD R27, R0, R27, RZ ;  /* 0x0000001b001b7224 */ /* 0x000fe200078e02ff */
[----:B------:R0:W-:Y:S01]  /*d3e0*/  STG.E [R2.64+0xc8], R5 ;  /* 0x0000c80502007986 */ /* 0x0001e2000c101906 */
[----:B------:R-:W-:Y:S01]  /*d3f0*/  IMAD R21, R4, -0x10001, R21 ;  /* 0xfffeffff04157824 */ /* 0x000fe200078e0215 */
[----:B------:R-:W-:Y:S01]  /*d400*/  SHF.R.U32.HI R11, RZ, 0x10, R11 ;  /* 0x00000010ff0b7819 */ /* 0x000fe2000001160b */
[----:B-1----:R-:W-:Y:S01]  /*d410*/  IMAD.WIDE.U32 R6, R27, -0xffff, RZ ;  /* 0xffff00011b067825 */ /* 0x002fe200078e00ff */
[----:B------:R-:W-:-:S03]  /*d420*/  SHF.R.U32.HI R13, RZ, 0x10, R13 ;  /* 0x00000010ff0d7819 */ /* 0x000fc6000001160d */
[----:B------:R-:W-:Y:S01]  /*d430*/  IMAD.WIDE.U32 R8, R23, -0xffff, RZ ;  /* 0xffff000117087825 */ /* 0x000fe200078e00ff */
[----:B------:R-:W-:-:S03]  /*d440*/  SHF.R.U32.HI R6, RZ, 0x10, R7 ;  /* 0x00000010ff067819 */ /* 0x000fc60000011607 */
[----:B0-----:R-:W-:Y:S01]  /*d450*/  IMAD.WIDE.U32 R4, R24, -0xffff, RZ ;  /* 0xffff000118047825 */ /* 0x001fe200078e00ff */
[----:B------:R-:W-:-:S03]  /*d460*/  SHF.R.U32.HI R8, RZ, 0x10, R9 ;  /* 0x00000010ff087819 */ /* 0x000fc60000011609 */
[----:B------:R-:W-:Y:S01]  /*d470*/  IMAD R7, R11, -0x10001, R22 ;  /* 0xfffeffff0b077824 */ /* 0x000fe200078e0216 */
[----:B------:R-:W-:Y:S01]  /*d480*/  SHF.R.U32.HI R5, RZ, 0x10, R5 ;  /* 0x00000010ff057819 */ /* 0x000fe20000011605 */
[----:B------:R-:W-:Y:S02]  /*d490*/  IMAD R9, R13, -0x10001, R26 ;  /* 0xfffeffff0d097824 */ /* 0x000fe400078e021a */
[C---:B------:R-:W-:Y:S02]  /*d4a0*/  IMAD R29, R0.reuse, R29, RZ ;  /* 0x0000001d001d7224 */ /* 0x040fe400078e02ff */
[C---:B------:R-:W-:Y:S01]  /*d4b0*/  IMAD R17, R0.reuse, R17, RZ ;  /* 0x0000001100117224 */ /* 0x040fe200078e02ff */
[----:B------:R0:W-:Y:S01]  /*d4c0*/  STG.E [R2.64+0xd4], R15 ;  /* 0x0000d40f02007986 */ /* 0x0001e2000c101906 */
[C---:B------:R-:W-:Y:S02]  /*d4d0*/  IMAD R16, R0.reuse, R16, RZ ;  /* 0x0000001000107224 */ /* 0x040fe400078e02ff */
[----:B------:R-:W-:-:S02]  /*d4e0*/  IMAD R28, R0, R28, RZ ;  /* 0x0000001c001c7224 */ /* 0x000fc400078e02ff */
[----:B------:R-:W-:Y:S01]  /*d4f0*/  IMAD R25, R0, R25, RZ ;  /* 0x0000001900197224 */ /* 0x000fe200078e02ff */
[----:B------:R1:W-:Y:S01]  /*d500*/  STG.E [R2.64+0xd8], R7 ;  /* 0x0000d80702007986 */ /* 0x0003e2000c101906 */
[----:B------:R-:W-:Y:S02]  /*d510*/  IMAD R27, R6, -0x10001, R27 ;  /* 0xfffeffff061b7824 */ /* 0x000fe400078e021b */
[----:B------:R-:W-:Y:S01]  /*d520*/  IMAD R23, R8, -0x10001, R23 ;  /* 0xfffeffff08177824 */ /* 0x000fe200078e0217 */
[----:B------:R2:W-:Y:S01]  /*d530*/  STG.E [R2.64+0xdc], R9 ;  /* 0x0000dc0902007986 */ /* 0x0005e2000c101906 */
[----:B0-----:R-:W-:Y:S02]  /*d540*/  IMAD R15, R5, -0x10001, R24 ;  /* 0xfffeffff050f7824 */ /* 0x001fe400078e0218 */
[----:B------:R-:W-:-:S04]  /*d550*/  IMAD.WIDE.U32 R4, R29, -0xffff, RZ ;  /* 0xffff00011d047825 */ /* 0x000fc800078e00ff */
[----:B-1----:R-:W-:-:S04]  /*d560*/  IMAD.WIDE.U32 R6, R17, -0xffff, RZ ;  /* 0xffff000111067825 */ /* 0x002fc800078e00ff */
[----:B--2---:R-:W-:-:S04]  /*d570*/  IMAD.WIDE.U32 R8, R16, -0xffff, RZ ;  /* 0xffff000110087825 */ /* 0x004fc800078e00ff */
[----:B------:R-:W-:-:S04]  /*d580*/  IMAD.WIDE.U32 R10, R28, -0xffff, RZ ;  /* 0xffff00011c0a7825 */ /* 0x000fc800078e00ff */
[----:B------:R-:W-:Y:S01]  /*d590*/  IMAD.WIDE.U32 R12, R25, -0xffff, RZ ;  /* 0xffff0001190c7825 */ /* 0x000fe200078e00ff */
        /* <DEDUP_REMOVED lines=9> */
[----:B------:R-:W-:Y:S02]  /*d630*/  IMAD R7, R7, -0x10001, R28 ;  /* 0xfffeffff07077824 */ /* 0x000fe400078e021c */
[----:B------:R-:W-:Y:S01]  /*d640*/  IMAD R25, R12, -0x10001, R25 ;  /* 0xfffeffff0c197824 */ /* 0x000fe200078e0219 */
[----:B------:R-:W-:Y:S04]  /*d650*/  STG.E [R2.64+0xa4], R35 ;  /* 0x0000a42302007986 */ /* 0x000fe8000c101906 */
        /* <DEDUP_REMOVED lines=13> */
[----:B------:R-:W-:Y:S01]  /*d730*/  STG.E [R2.64+0xfc], R25 ;  /* 0x0000fc1902007986 */ /* 0x000fe2000c101906 */
[----:B------:R-:W-:Y:S05]  /*d740*/  EXIT ;  /* 0x000000000000794d */ /* 0x000fea0003800000 */
.L_x_393:
        /* <DEDUP_REMOVED lines=21> */
[----:B-----5:R-:W-:-:S03]  /*d8a0*/  ISETP.NE.AND P0, PT, R13, 0x10000, PT ;  /* 0x000100000d00780c */ /* 0x020fc60003f05270 */
[----:B------:R-:W4:Y:S04]  /*d8b0*/  LDG.E R21, [R2.64+0x58] ;  /* 0x0000580602157981 */ /* 0x000f28000c1e1900 */
[----:B------:R-:W4:Y:S01]  /*d8c0*/  LDG.E R20, [R2.64+0x5c] ;  /* 0x00005c0602147981 */ /* 0x000f22000c1e1900 */
[----:B------:R-:W-:-:S03]  /*d8d0*/  MOV R36, 0x1 ;  /* 0x0000000100247802 */ /* 0x000fc60000000f00 */
[----:B------:R-:W4:Y:S02]  /*d8e0*/  LDG.E R37, [R2.64+0x7c] ;  /* 0x00007c0602257981 */ /* 0x000f24000c1e1900 */
[----:B------:R-:W-:-:S04]  /*d8f0*/  @P0 IMAD.U32 R0, R13, 0x10000, RZ ;  /* 0x000100000d000824 */ /* 0x000fc800078e00ff */
[----:B------:R-:W-:-:S05]  /*d900*/  @P0 IMAD.WIDE.U32 R30, R0, -0xffff, RZ ;  /* 0xffff0001001e0825 */ /* 0x000fca00078e00ff */
[----:B------:R-:W-:Y:S01]  /*d910*/  @P0 SHF.R.U32.HI R33, RZ, 0x10, R31 ;  /* 0x00000010ff210819 */ /* 0x000fe2000001161f */
[----:B------:R-:W-:Y:S01]  /*d920*/  IMAD.MOV.U32 R31, RZ, RZ, 0x1 ;  /* 0x00000001ff1f7424 */ /* 0x000fe200078e00ff */
[----:B--2---:R-:W-:Y:S02]  /*d930*/  ISETP.NE.AND P1, PT, R5, 0x10000, PT ;  /* 0x000100000500780c */ /* 0x004fe40003f25270 */
[----:B---3--:R-:W-:Y:S02]  /*d940*/  ISETP.NE.AND P2, PT, R29, 0x10000, PT ;  /* 0x000100001d00780c */ /* 0x008fe40003f45270 */
[----:B----4-:R-:W-:-:S09]  /*d950*/  ISETP.NE.AND P3, PT, R23, 0x10000, PT ;  /* 0x000100001700780c */ /* 0x010fd20003f65270 */
[----:B------:R-:W-:-:S04]  /*d960*/  @P1 IMAD.U32 R14, R5, 0x10000, RZ ;  /* 0x00010000050e1824 */ /* 0x000fc800078e00ff */
[----:B------:R-:W-:Y:S01]  /*d970*/  @P1 IMAD.WIDE.U32 R12, R14, -0xffff, RZ ;  /* 0xffff00010e0c1825 */ /* 0x000fe200078e00ff */
[----:B------:R-:W-:-:S04]  /*d980*/  MOV R5, 0x1 ;  /* 0x0000000100057802 */ /* 0x000fc80000000f00 */
[----:B------:R-:W-:Y:S01]  /*d990*/  @P1 SHF.R.U32.HI R13, RZ, 0x10, R13 ;  /* 0x00000010ff0d1819 */ /* 0x000fe2000001160d */
[----:B------:R-:W-:Y:S01]  /*d9a0*/  @P0 IMAD R5, R33, -0x10001, R0 ;  /* 0xfffeffff21050824 */ /* 0x000fe200078e0200 */
[----:B------:R-:W-:Y:S02]  /*d9b0*/  ISETP.NE.AND P0, PT, R27, 0x10000, PT ;  /* 0x000100001b00780c */ /* 0x000fe40003f05270 */
[----:B------:R-:W-:Y:S01]  /*d9c0*/  @P2 SHF.L.U32 R29, R29, 0x10, RZ ;  /* 0x000000101d1d2819 */ /* 0x000fe200000006ff */
[----:B------:R-:W-:Y:S01]  /*d9d0*/  @P1 IMAD R31, R13, -0x10001, R14 ;  /* 0xfffeffff0d1f1824 */ /* 0x000fe200078e020e */
[----:B------:R-:W-:Y:S01]  /*d9e0*/  ISETP.NE.AND P1, PT, R8, 0x10000, PT ;  /* 0x000100000800780c */ /* 0x000fe20003f25270 */
[----:B------:R-:W-:Y:S01]  /*d9f0*/  @P3 IMAD.U32 R34, R23, 0x10000, RZ ;  /* 0x0001000017223824 */ /* 0x000fe200078e00ff */
[----:B------:R-:W2:Y:S01]  /*da00*/  LDG.E R14, [R2.64+0x60] ;  /* 0x00006006020e7981 */ /* 0x000ea2000c1e1900 */
[----:B------:R-:W-:-:S04]  /*da10*/  @P2 IMAD.WIDE.U32 R32, R29, -0xffff, RZ ;  /* 0xffff00011d202825 */ /* 0x000fc800078e00ff */
[----:B------:R-:W-:Y:S01]  /*da20*/  @P3 IMAD.WIDE.U32 R12, R34, -0xffff, RZ ;  /* 0xffff0001220c3825 */ /* 0x000fe200078e00ff */
[----:B------:R-:W-:Y:S02]  /*da30*/  @P2 SHF.R.U32.HI R32, RZ, 0x10, R33 ;  /* 0x00000010ff202819 */ /* 0x000fe40000011621 */
[----:B------:R-:W-:Y:S02]  /*da40*/  ISETP.NE.AND P4, PT, R11, 0x10000, PT ;  /* 0x000100000b00780c */ /* 0x000fe40003f85270 */
[----:B------:R-:W-:Y:S02]  /*da50*/  @P3 SHF.R.U32.HI R13, RZ, 0x10, R13 ;  /* 0x00000010ff0d3819 */ /* 0x000fe4000001160d */
[----:B------:R-:W-:Y:S01]  /*da60*/  @P0 SHF.L.U32 R27, R27, 0x10, RZ ;  /* 0x000000101b1b0819 */ /* 0x000fe200000006ff */
[----:B------:R-:W-:Y:S01]  /*da70*/  @P1 IMAD.U32 R30, R8, 0x10000, RZ ;  /* 0x00010000081e1824 */ /* 0x000fe200078e00ff */
[----:B------:R-:W-:Y:S01]  /*da80*/  MOV R23, 0x1 ;  /* 0x0000000100177802 */ /* 0x000fe20000000f00 */
[----:B------:R-:W-:Y:S01]  /*da90*/  IMAD.MOV.U32 R0, RZ, RZ, 0x1 ;  /* 0x00000001ff007424 */ /* 0x000fe200078e00ff */
[----:B------:R-:W3:Y:S01]  /*daa0*/  LDG.E R8, [R2.64+0x64] ;  /* 0x0000640602087981 */ /* 0x000ee2000c1e1900 */
[----:B------:R-:W-:Y:S01]  /*dab0*/  @P2 IMAD R23, R32, -0x10001, R29 ;  /* 0xfffeffff20172824 */ /* 0x000fe200078e021d */
[----:B------:R-:W-:Y:S01]  /*dac0*/  ISETP.NE.AND P2, PT, R7, 0x10000, PT ;  /* 0x000100000700780c */ /* 0x000fe20003f45270 */
[----:B------:R-:W-:-:S02]  /*dad0*/  @P3 IMAD R0, R13, -0x10001, R34 ;  /* 0xfffeffff0d003824 */ /* 0x000fc400078e0222 */
[----:B------:R-:W-:-:S04]  /*dae0*/  @P0 IMAD.WIDE.U32 R32, R27, -0xffff, RZ ;  /* 0xffff00011b200825 */ /* 0x000fc800078e00ff */
[----:B------:R-:W-:Y:S01]  /*daf0*/  @P1 IMAD.WIDE.U32 R12, R30, -0xffff, RZ ;  /* 0xffff00011e0c1825 */ /* 0x000fe200078e00ff */
[----:B------:R-:W-:Y:S02]  /*db00*/  @P0 SHF.R.U32.HI R32, RZ, 0x10, R33 ;  /* 0x00000010ff200819 */ /* 0x000fe40000011621 */
[----:B------:R-:W-:Y:S02]  /*db10*/  @P4 SHF.L.U32 R29, R11, 0x10, RZ ;  /* 0x000000100b1d4819 */ /* 0x000fe400000006ff */
[----:B------:R-:W-:Y:S01]  /*db20*/  @P1 SHF.R.U32.HI R13, RZ, 0x10, R13 ;  /* 0x00000010ff0d1819 */ /* 0x000fe2000001160d */
[----:B------:R-:W-:Y:S01]  /*db30*/  IMAD.MOV.U32 R34, RZ, RZ, 0x1 ;  /* 0x00000001ff227424 */ /* 0x000fe200078e00ff */
[----:B------:R-:W3:Y:S01]  /*db40*/  LDG.E R11, [R2.64+0x68] ;  /* 0x00006806020b7981 */ /* 0x000ee2000c1e1900 */
[----:B------:R-:W-:Y:S01]  /*db50*/  @P0 IMAD R36, R32, -0x10001, R27 ;  /* 0xfffeffff20240824 */ /* 0x000fe200078e021b */
[----:B------:R-:W-:Y:S01]  /*db60*/  ISETP.NE.AND P0, PT, R4, 0x10000, PT ;  /* 0x000100000400780c */ /* 0x000fe20003f05270 */
[----:B------:R-:W-:-:S02]  /*db70*/  @P1 IMAD R34, R13, -0x10001, R30 ;  /* 0xfffeffff0d221824 */ /* 0x000fc400078e021e */
[----:B------:R-:W-:-:S04]  /*db80*/  @P4 IMAD.WIDE.U32 R12, R29, -0xffff, RZ ;  /* 0xffff00011d0c4825 */ /* 0x000fc800078e00ff */
[----:B------:R-:W-:Y:S01]  /*db90*/  @P2 IMAD.U32 R7, R7, 0x10000, RZ ;  /* 0x0001000007072824 */ /* 0x000fe200078e00ff */
[----:B------:R-:W-:-:S03]  /*dba0*/  @P4 SHF.R.U32.HI R30, RZ, 0x10, R13 ;  /* 0x00000010ff1e4819 */ /* 0x000fc6000001160d */
[----:B------:R-:W-:Y:S01]  /*dbb0*/  @P2 IMAD.WIDE.U32 R12, R7, -0xffff, RZ ;  /* 0xffff0001070c2825 */ /* 0x000fe200078e00ff */
[----:B------:R-:W-:Y:S02]  /*dbc0*/  ISETP.NE.AND P1, PT, R26, 0x10000, PT ;  /* 0x000100001a00780c */ /* 0x000fe40003f25270 */
[----:B------:R-:W-:Y:S02]  /*dbd0*/  @P0 SHF.L.U32 R27, R4, 0x10, RZ ;  /* 0x00000010041b0819 */ /* 0x000fe400000006ff */
[----:B------:R-:W-:Y:S01]  /*dbe0*/  @P2 SHF.R.U32.HI R12, RZ, 0x10, R13 ;  /* 0x00000010ff0c2819 */ /* 0x000fe2000001160d */
[----:B------:R-:W-:-:S04]  /*dbf0*/  IMAD.MOV.U32 R33, RZ, RZ, 0x1 ;  /* 0x00000001ff217424 */ /* 0x000fc800078e00ff */
[----:B------:R-:W-:Y:S02]  /*dc00*/  @P2 IMAD R33, R12, -0x10001, R7 ;  /* 0xfffeffff0c212824 */ /* 0x000fe400078e0207 */
[----:B------:R-:W-:Y:S01]  /*dc10*/  @P0 IMAD.WIDE.U32 R12, R27, -0xffff, RZ ;  /* 0xffff00011b0c0825 */ /* 0x000fe200078e00ff */
[----:B------:R-:W3:Y:S01]  /*dc20*/  LDG.E R7, [R2.64+0x6c] ;  /* 0x00006c0602077981 */ /* 0x000ee2000c1e1900 */
[----:B------:R-:W-:-:S03]  /*dc30*/  @P1 SHF.L.U32 R26, R26, 0x10, RZ ;  /* 0x000000101a1a1819 */ /* 0x000fc600000006ff */
[----:B------:R-:W-:Y:S01]  /*dc40*/  @P0 SHF.R.U32.HI R12, RZ, 0x10, R13 ;  /* 0x00000010ff0c0819 */ /* 0x000fe2000001160d */
[----:B------:R-:W-:-:S04]  /*dc50*/  IMAD.MOV.U32 R4, RZ, RZ, 0x1 ;  /* 0x00000001ff047424 */ /* 0x000fc800078e00ff */
[----:B------:R-:W-:Y:S01]  /*dc60*/  @P0 IMAD R4, R12, -0x10001, R27 ;  /* 0xfffeffff0c040824 */ /* 0x000fe200078e021b */
[----:B------:R-:W-:Y:S01]  /*dc70*/  ISETP.NE.AND P0, PT, R15, 0x10000, PT ;  /* 0x000100000f00780c */ /* 0x000fe20003f05270 */
[----:B------:R-:W-:Y:S01]  /*dc80*/  @P1 IMAD.WIDE.U32 R12, R26, -0xffff, RZ ;  /* 0xffff00011a0c1825 */ /* 0x000fe200078e00ff */
[----:B------:R-:W-:Y:S01]  /*dc90*/  MOV R32, 0x1 ;  /* 0x0000000100207802 */ /* 0x000fe20000000f00 */
[----:B------:R-:W3:Y:S03]  /*dca0*/  LDG.E R27, [R2.64+0x70] ;  /* 0x00007006021b7981 */ /* 0x000ee6000c1e1900 */
[----:B------:R-:W-:Y:S01]  /*dcb0*/  @P1 SHF.R.U32.HI R13, RZ, 0x10, R13 ;  /* 0x00000010ff0d1819 */ /* 0x000fe2000001160d */
[----:B------:R-:W-:Y:S02]  /*dcc0*/  @P4 IMAD R32, R30, -0x10001, R29 ;  /* 0xfffeffff1e204824 */ /* 0x000fe400078e021d */
[----:B------:R-:W-:-:S02]  /*dcd0*/  IMAD.MOV.U32 R30, RZ, RZ, 0x1 ;  /* 0x00000001ff1e7424 */ /* 0x000fc400078e00ff */
[----:B------:R-:W-:Y:S02]  /*dce0*/  @P1 IMAD R30, R13, -0x10001, R26 ;  /* 0xfffeffff0d1e1824 */ /* 0x000fe400078e021a */
[----:B------:R-:W-:Y:S02]  /*dcf0*/  @P0 SHF.L.U32 R26, R15, 0x10, RZ ;  /* 0x000000100f1a0819 */ /* 0x000fe400000006ff */
[----:B------:R-:W-:-:S03]  /*dd00*/  ISETP.NE.AND P1, PT, R25, 0x10000, PT ;  /* 0x000100001900780c */ /* 0x000fc60003f25270 */
[----:B------:R-:W-:-:S05]  /*dd10*/  @P0 IMAD.WIDE.U32 R12, R26, -0xffff, RZ ;  /* 0xffff00011a0c0825 */ /* 0x000fca00078e00ff */
[----:B------:R-:W-:Y:S01]  /*dd20*/  @P0 SHF.R.U32.HI R13, RZ, 0x10, R13 ;  /* 0x00000010ff0d0819 */ /* 0x000fe2000001160d */
[----:B------:R-:W-:-:S04]  /*dd30*/  IMAD.MOV.U32 R15, RZ, RZ, 0x1 ;  /* 0x00000001ff0f7424 */ /* 0x000fc800078e00ff */
[----:B------:R-:W-:Y:S01]  /*dd40*/  @P0 IMAD R15, R13, -0x10001, R26 ;  /* 0xfffeffff0d0f0824 */ /* 0x000fe200078e021a */
[----:B------:R-:W-:Y:S02]  /*dd50*/  @P1 SHF.L.U32 R25, R25, 0x10, RZ ;  /* 0x0000001019191819 */ /* 0x000fe400000006ff */
[----:B------:R-:W-:-:S03]  /*dd60*/  ISETP.NE.AND P0, PT, R24, 0x10000, PT ;  /* 0x000100001800780c */ /* 0x000fc60003f05270 */
[----:B------:R-:W-:-:S05]  /*dd70*/  @P1 IMAD.WIDE.U32 R12, R25, -0xffff, RZ ;  /* 0xffff0001190c1825 */ /* 0x000fca00078e00ff */
[----:B------:R-:W-:Y:S01]  /*dd80*/  @P1 SHF.R.U32.HI R12, RZ, 0x10, R13 ;  /* 0x00000010ff0c1819 */ /* 0x000fe2000001160d */
[----:B------:R-:W-:-:S04]  /*dd90*/  IMAD.MOV.U32 R26, RZ, RZ, 0x1 ;  /* 0x00000001ff1a7424 */ /* 0x000fc800078e00ff */
[----:B------:R-:W-:Y:S01]  /*dda0*/  @P0 SHF.L.U32 R24, R24, 0x10, RZ ;  /* 0x0000001018180819 */ /* 0x000fe200000006ff */
[----:B------:R-:W-:Y:S01]  /*ddb0*/  @P1 IMAD R26, R12, -0x10001, R25 ;  /* 0xfffeffff0c1a1824 */ /* 0x000fe200078e0219 */
        /* <DEDUP_REMOVED lines=10> */
[----:B------:R-:W-:Y:S01]  /*de60*/  @P1 IMAD R18, R13, -0x10001, R24 ;  /* 0xfffeffff0d121824 */ /* 0x000fe200078e0218 */
[----:B------:R-:W-:-:S05]  /*de70*/  @P0 SHF.L.U32 R24, R17, 0x10, RZ ;  /* 0x0000001011180819 */ /* 0x000fca00000006ff */
[----:B------:R-:W-:-:S05]  /*de80*/  @P0 IMAD.WIDE.U32 R12, R24, -0xffff, RZ ;  /* 0xffff0001180c0825 */ /* 0x000fca00078e00ff */
[----:B------:R-:W-:Y:S01]  /*de90*/  @P0 SHF.R.U32.HI R13, RZ, 0x10, R13 ;  /* 0x00000010ff0d0819 */ /* 0x000fe2000001160d */
[----:B------:R-:W-:-:S04]  /*dea0*/  IMAD.MOV.U32 R17, RZ, RZ, 0x1 ;  /* 0x00000001ff117424 */ /* 0x000fc800078e00ff */
[----:B------:R-:W-:Y:S01]  /*deb0*/  @P0 IMAD R17, R13, -0x10001, R24 ;  /* 0xfffeffff0d110824 */ /* 0x000fe200078e0218 */
[----:B------:R-:W-:-:S13]  /*dec0*/  ISETP.NE.AND P0, PT, R10, 0x10000, PT ;  /* 0x000100000a00780c */ /* 0x000fda0003f05270 */
[----:B------:R-:W-:Y:S02]  /*ded0*/  @P0 SHF.L.U32 R29, R10, 0x10, RZ ;  /* 0x000000100a1d0819 */ /* 0x000fe400000006ff */
[----:B------:R-:W4:Y:S01]  /*dee0*/  LDG.E R10, [R2.64+0x74] ;  /* 0x00007406020a7981 */ /* 0x000f22000c1e1900 */
[----:B------:R-:W-:-:S13]  /*def0*/  ISETP.NE.AND P1, PT, R9, 0x10000, PT ;  /* 0x000100000900780c */ /* 0x000fda0003f25270 */
[----:B------:R-:W-:-:S05]  /*df00*/  @P1 SHF.L.U32 R24, R9, 0x10, RZ ;  /* 0x0000001009181819 */ /* 0x000fca00000006ff */
[----:B------:R-:W-:-:S05]  /*df10*/  @P1 IMAD.WIDE.U32 R12, R24, -0xffff, RZ ;  /* 0xffff0001180c1825 */ /* 0x000fca00078e00ff */
[----:B------:R-:W-:Y:S01]  /*df20*/  @P1 SHF.R.U32.HI R13, RZ, 0x10, R13 ;  /* 0x00000010ff0d1819 */ /* 0x000fe2000001160d */
[----:B------:R-:W-:-:S04]  /*df30*/  IMAD.MOV.U32 R9, RZ, RZ, 0x1 ;  /* 0x00000001ff097424 */ /* 0x000fc800078e00ff */
[----:B------:R-:W-:Y:S01]  /*df40*/  @P1 IMAD R9, R13, -0x10001, R24 ;  /* 0xfffeffff0d091824 */ /* 0x000fe200078e0218 */
[----:B------:R-:W-:Y:S01]  /*df50*/  ISETP.NE.AND P1, PT, R22, 0x10000, PT ;  /* 0x000100001600780c */ /* 0x000fe20003f25270 */
[----:B------:R-:W-:-:S05]  /*df60*/  @P0 IMAD.WIDE.U32 R12, R29, -0xffff, RZ ;  /* 0xffff00011d0c0825 */ /* 0x000fca00078e00ff */
[----:B------:R-:W-:Y:S01]  /*df70*/  @P0 SHF.R.U32.HI R12, RZ, 0x10, R13 ;  /* 0x00000010ff0c0819 */ /* 0x000fe2000001160d */
[----:B------:R-:W-:-:S04]  /*df80*/  IMAD.MOV.U32 R24, RZ, RZ, 0x1 ;  /* 0x00000001ff187424 */ /* 0x000fc800078e00ff */
        /* <DEDUP_REMOVED lines=38> */
[----:B--2---:R-:W-:-:S03]  /*e1f0*/  ISETP.NE.AND P0, PT, R14, 0x10000, PT ;  /* 0x000100000e00780c */ /* 0x004fc60003f05270 */
[----:B------:R-:W-:-:S05]  /*e200*/  @P1 IMAD.WIDE.U32 R20, R28, -0xffff, RZ ;  /* 0xffff00011c141825 */ /* 0x000fca00078e00ff */
[----:B------:R-:W-:Y:S01]  /*e210*/  @P1 SHF.R.U32.HI R21, RZ, 0x10, R21 ;  /* 0x00000010ff151819 */ /* 0x000fe20000011615 */
[----:B------:R-:W-:-:S04]  /*e220*/  IMAD.MOV.U32 R13, RZ, RZ, 0x1 ;  /* 0x00000001ff0d7424 */ /* 0x000fc800078e00ff */
[----:B------:R-:W-:Y:S01]  /*e230*/  @P1 IMAD R13, R21, -0x10001, R28 ;  /* 0xfffeffff150d1824 */ /* 0x000fe200078e021c */
[----:B------:R-:W-:Y:S02]  /*e240*/  @P0 SHF.L.U32 R28, R14, 0x10, RZ ;  /* 0x000000100e1c0819 */ /* 0x000fe400000006ff */
[----:B---3--:R-:W-:-:S03]  /*e250*/  ISETP.NE.AND P1, PT, R8, 0x10000, PT ;  /* 0x000100000800780c */ /* 0x008fc60003f25270 */
        /* <DEDUP_REMOVED lines=26> */
[----:B------:R-:W-:Y:S02]  /*e400*/  @P0 IMAD R27, R21, -0x10001, R28 ;  /* 0xfffeffff151b0824 */ /* 0x000fe400078e021c */
[----:B------:R-:W2:Y:S04]  /*e410*/  LDG.E R28, [R2.64+0x78] ;  /* 0x00007806021c7981 */ /* 0x000ea8000c1e1900 */
[----:B------:R0:W-:Y:S04]  /*e420*/  STG.E [R2.64], R5 ;  /* 0x0000000502007986 */ /* 0x0001e8000c101906 */
[----:B0-----:R-:W3:Y:S01]  /*e430*/  LDG.E R5, [R2.64+0x80] ;  /* 0x0000800602057981 */ /* 0x001ee2000c1e1900 */
[----:B----4-:R-:W-:-:S13]  /*e440*/  ISETP.NE.AND P0, PT, R10, 0x10000, PT ;  /* 0x000100000a00780c */ /* 0x010fda0003f05270 */
[----:B------:R-:W-:-:S05]  /*e450*/  @P0 SHF.L.U32 R35, R10, 0x10, RZ ;  /* 0x000000100a230819 */ /* 0x000fca00000006ff */
[----:B------:R-:W-:-:S05]  /*e460*/  @P0 IMAD.WIDE.U32 R20, R35, -0xffff, RZ ;  /* 0xffff000123140825 */ /* 0x000fca00078e00ff */
[----:B------:R-:W-:Y:S01]  /*e470*/  @P0 SHF.R.U32.HI R20, RZ, 0x10, R21 ;  /* 0x00000010ff140819 */ /* 0x000fe20000011615 */
[----:B------:R-:W-:-:S04]  /*e480*/  IMAD.MOV.U32 R10, RZ, RZ, 0x1 ;  /* 0x00000001ff0a7424 */ /* 0x000fc800078e00ff */
[----:B------:R-:W-:Y:S02]  /*e490*/  @P0 IMAD R10, R20, -0x10001, R35 ;  /* 0xfffeffff140a0824 */ /* 0x000fe400078e0223 */
[----:B------:R-:W4:Y:S04]  /*e4a0*/  LDG.E R35, [R2.64+0x84] ;  /* 0x0000840602237981 */ /* 0x000f28000c1e1900 */
[----:B------:R-:W-:Y:S04]  /*e4b0*/  STG.E [R2.64+0x4], R31 ;  /* 0x0000041f02007986 */ /* 0x000fe8000c101906 */
[----:B------:R0:W-:Y:S02]  /*e4c0*/  STG.E [R2.64+0x8], R23 ;  /* 0x0000081702007986 */ /* 0x0001e4000c101906 */
[----:B0-----:R-:W-:-:S02]  /*e4d0*/  IMAD.MOV.U32 R23, RZ, RZ, 0x1 ;  /* 0x00000001ff177424 */ /* 0x001fc400078e00ff */
[----:B------:R0:W-:Y:S02]  /*e4e0*/  STG.E [R2.64+0xc], R0 ;  /* 0x00000c0002007986 */ /* 0x0001e4000c101906 */
[----:B0-----:R-:W-:Y:S02]  /*e4f0*/  IMAD.MOV.U32 R0, RZ, RZ, 0x1 ;  /* 0x00000001ff007424 */ /* 0x001fe400078e00ff */
[----:B------:R0:W-:Y:S04]  /*e500*/  STG.E [R2.64+0x10], R36 ;  /* 0x0000102402007986 */ /* 0x0001e8000c101906 */
[----:B0-----:R-:W4:Y:S01]  /*e510*/  LDG.E R36, [R2.64+0x90] ;  /* 0x0000900602247981 */ /* 0x001f22000c1e1900 */
[----:B--2---:R-:W-:-:S13]  /*e520*/  ISETP.NE.AND P0, PT, R28, 0x10000, PT ;  /* 0x000100001c00780c */ /* 0x004fda0003f05270 */
[----:B------:R-:W-:-:S05]  /*e530*/  @P0 SHF.L.U32 R31, R28, 0x10, RZ ;  /* 0x000000101c1f0819 */ /* 0x000fca00000006ff */
[----:B------:R-:W-:-:S05]  /*e540*/  @P0 IMAD.WIDE.U32 R20, R31, -0xffff, RZ ;  /* 0xffff00011f140825 */ /* 0x000fca00078e00ff */
[----:B------:R-:W-:Y:S01]  /*e550*/  @P0 SHF.R.U32.HI R20, RZ, 0x10, R21 ;  /* 0x00000010ff140819 */ /* 0x000fe20000011615 */
[----:B------:R-:W-:-:S04]  /*e560*/  IMAD.MOV.U32 R28, RZ, RZ, 0x1 ;  /* 0x00000001ff1c7424 */ /* 0x000fc800078e00ff */
[----:B------:R-:W-:Y:S01]  /*e570*/  @P0 IMAD R28, R20, -0x10001, R31 ;  /* 0xfffeffff141c0824 */ /* 0x000fe200078e021f */
[----:B------:R-:W-:Y:S01]  /*e580*/  ISETP.NE.AND P0, PT, R37, 0x10000, PT ;  /* 0x000100002500780c */ /* 0x000fe20003f05270 */
[----:B------:R-:W2:-:S12]  /*e590*/  LDG.E R31, [R2.64+0x88] ;  /* 0x00008806021f7981 */ /* 0x000e98000c1e1900 */
[----:B------:R-:W-:-:S05]  /*e5a0*/  @P0 SHF.L.U32 R37, R37, 0x10, RZ ;  /* 0x0000001025250819 */ /* 0x000fca00000006ff */
[----:B------:R-:W-:-:S05]  /*e5b0*/  @P0 IMAD.WIDE.U32 R20, R37, -0xffff, RZ ;  /* 0xffff000125140825 */ /* 0x000fca00078e00ff */
[----:B------:R-:W-:-:S05]  /*e5c0*/  @P0 SHF.R.U32.HI R20, RZ, 0x10, R21 ;  /* 0x00000010ff140819 */ /* 0x000fca0000011615 */
[----:B------:R-:W-:Y:S01]  /*e5d0*/  @P0 IMAD R23, R20, -0x10001, R37 ;  /* 0xfffeffff14170824 */ /* 0x000fe200078e0225 */
[----:B---3--:R-:W-:-:S13]  /*e5e0*/  ISETP.NE.AND P0, PT, R5, 0x10000, PT ;  /* 0x000100000500780c */ /* 0x008fda0003f05270 */
[----:B------:R-:W-:-:S05]  /*e5f0*/  @P0 SHF.L.U32 R37, R5, 0x10, RZ ;  /* 0x0000001005250819 */ /* 0x000fca00000006ff */
[----:B------:R-:W-:-:S05]  /*e600*/  @P0 IMAD.WIDE.U32 R20, R37, -0xffff, RZ ;  /* 0xffff000125140825 */ /* 0x000fca00078e00ff */
[----:B------:R-:W-:Y:S01]  /*e610*/  @P0 SHF.R.U32.HI R20, RZ, 0x10, R21 ;  /* 0x00000010ff140819 */ /* 0x000fe20000011615 */
[----:B------:R-:W-:-:S04]  /*e620*/  IMAD.MOV.U32 R5, RZ, RZ, 0x1 ;  /* 0x00000001ff057424 */ /* 0x000fc800078e00ff */
[----:B------:R-:W-:Y:S01]  /*e630*/  @P0 IMAD R5, R20, -0x10001, R37 ;  /* 0xfffeffff14050824 */ /* 0x000fe200078e0225 */
[----:B----4-:R-:W-:-:S13]  /*e640*/  ISETP.NE.AND P0, PT, R35, 0x10000, PT ;  /* 0x000100002300780c */ /* 0x010fda0003f05270 */
[----:B------:R-:W-:-:S05]  /*e650*/  @P0 SHF.L.U32 R35, R35, 0x10, RZ ;  /* 0x0000001023230819 */ /* 0x000fca00000006ff */
[----:B------:R-:W-:-:S05]  /*e660*/  @P0 IMAD.WIDE.U32 R20, R35, -0xffff, RZ ;  /* 0xffff000123140825 */ /* 0x000fca00078e00ff */
[----:B------:R-:W-:-:S05]  /*e670*/  @P0 SHF.R.U32.HI R20, RZ, 0x10, R21 ;  /* 0x00000010ff140819 */ /* 0x000fca0000011615 */
[----:B------:R-:W-:Y:S02]  /*e680*/  @P0 IMAD R0, R20, -0x10001, R35 ;  /* 0xfffeffff14000824 */ /* 0x000fe400078e0223 */
[----:B------:R-:W3:Y:S04]  /*e690*/  LDG.E R35, [R2.64+0x8c] ;  /* 0x00008c0602237981 */ /* 0x000ee8000c1e1900 */
[----:B------:R0:W-:Y:S04]  /*e6a0*/  STG.E [R2.64+0x14], R34 ;  /* 0x0000142202007986 */ /* 0x0001e8000c101906 */
[----:B0-----:R-:W4:Y:S04]  /*e6b0*/  LDG.E R34, [R2.64+0x94] ;  /* 0x0000940602227981 */ /* 0x001f28000c1e1900 */
[----:B------:R0:W-:Y:S04]  /*e6c0*/  STG.E [R2.64+0x18], R32 ;  /* 0x0000182002007986 */ /* 0x0001e8000c101906 */
[----:B0-----:R-:W4:Y:S04]  /*e6d0*/  LDG.E R32, [R2.64+0x98] ;  /* 0x0000980602207981 */ /* 0x001f28000c1e1900 */
[----:B------:R0:W-:Y:S04]  /*e6e0*/  STG.E [R2.64+0x24], R30 ;  /* 0x0000241e02007986 */ /* 0x0001e8000c101906 */
[----:B------:R1:W-:Y:S04]  /*e6f0*/  STG.E [R2.64+0x20], R4 ;  /* 0x0000200402007986 */ /* 0x0003e8000c101906 */
[----:B0-----:R-:W4:Y:S04]  /*e700*/  LDG.E R30, [R2.64+0xa0] ;  /* 0x0000a006021e7981 */ /* 0x001f28000c1e1900 */
[----:B-1----:R-:W4:Y:S04]  /*e710*/  LDG.E R4, [R2.64+0xa4] ;  /* 0x0000a40602047981 */ /* 0x002f28000c1e1900 */
[----:B------:R0:W-:Y:S04]  /*e720*/  STG.E [R2.64+0x28], R15 ;  /* 0x0000280f02007986 */ /* 0x0001e8000c101906 */
[----:B------:R1:W-:Y:S04]  /*e730*/  STG.E [R2.64+0x2c], R26 ;  /* 0x00002c1a02007986 */ /* 0x0003e8000c101906 */
[----:B0-----:R-:W4:Y:S04]  /*e740*/  LDG.E R15, [R2.64+0xa8] ;  /* 0x0000a806020f7981 */ /* 0x001f28000c1e1900 */
[----:B-1----:R-:W4:Y:S01]  /*e750*/  LDG.E R26, [R2.64+0xac] ;  /* 0x0000ac06021a7981 */ /* 0x002f22000c1e1900 */
[----:B--2---:R-:W-:-:S13]  /*e760*/  ISETP.NE.AND P0, PT, R31, 0x10000, PT ;  /* 0x000100001f00780c */ /* 0x004fda0003f05270 */
[----:B------:R-:W-:-:S05]  /*e770*/  @P0 SHF.L.U32 R37, R31, 0x10, RZ ;  /* 0x000000101f250819 */ /* 0x000fca00000006ff */
[----:B------:R-:W-:-:S05]  /*e780*/  @P0 IMAD.WIDE.U32 R20, R37, -0xffff, RZ ;  /* 0xffff000125140825 */ /* 0x000fca00078e00ff */
[----:B------:R-:W-:Y:S01]  /*e790*/  @P0 SHF.R.U32.HI R20, RZ, 0x10, R21 ;  /* 0x00000010ff140819 */ /* 0x000fe20000011615 */
[----:B------:R-:W-:-:S04]  /*e7a0*/  IMAD.MOV.U32 R31, RZ, RZ, 0x1 ;  /* 0x00000001ff1f7424 */ /* 0x000fc800078e00ff */
[----:B------:R-:W-:Y:S01]  /*e7b0*/  @P0 IMAD R31, R20, -0x10001, R37 ;  /* 0xfffeffff141f0824 */ /* 0x000fe200078e0225 */
[----:B---3--:R-:W-:-:S13]  /*e7c0*/  ISETP.NE.AND P0, PT, R35, 0x10000, PT ;  /* 0x000100002300780c */ /* 0x008fda0003f05270 */
[----:B------:R-:W-:-:S05]  /*e7d0*/  @P0 SHF.L.U32 R37, R35, 0x10, RZ ;  /* 0x0000001023250819 */ /* 0x000fca00000006ff */
[----:B------:R-:W-:-:S05]  /*e7e0*/  @P0 IMAD.WIDE.U32 R20, R37, -0xffff, RZ ;  /* 0xffff000125140825 */ /* 0x000fca00078e00ff */
[----:B------:R-:W-:Y:S01]  /*e7f0*/  @P0 SHF.R.U32.HI R20, RZ, 0x10, R21 ;  /* 0x00000010ff140819 */ /* 0x000fe20000011615 */
[----:B------:R-:W-:-:S04]  /*e800*/  IMAD.MOV.U32 R35, RZ, RZ, 0x1 ;  /* 0x00000001ff237424 */ /* 0x000fc800078e00ff */
[----:B------:R-:W-:Y:S01]  /*e810*/  @P0 IMAD R35, R20, -0x10001, R37 ;  /* 0xfffeffff14230824 */ /* 0x000fe200078e0225 */
[----:B------:R-:W-:-:S13]  /*e820*/  ISETP.NE.AND P0, PT, R36, 0x10000, PT ;  /* 0x000100002400780c */ /* 0x000fda0003f05270 */
[----:B------:R-:W-:-:S05]  /*e830*/  @P0 SHF.L.U32 R37, R36, 0x10, RZ ;  /* 0x0000001024250819 */ /* 0x000fca00000006ff */
[----:B------:R-:W-:-:S05]  /*e840*/  @P0 IMAD.WIDE.U32 R20, R37, -0xffff, RZ ;  /* 0xffff000125140825 */ /* 0x000fca00078e00ff */
[----:B------:R-:W-:Y:S01]  /*e850*/  @P0 SHF.R.U32.HI R20, RZ, 0x10, R21 ;  /* 0x00000010ff140819 */ /* 0x000fe20000011615 */
[----:B------:R-:W-:-:S04]  /*e860*/  IMAD.MOV.U32 R36, RZ, RZ, 0x1 ;  /* 0x00000001ff247424 */ /* 0x000fc800078e00ff */
[----:B------:R-:W-:Y:S01]  /*e870*/  @P0 IMAD R36, R20, -0x10001, R37 ;  /* 0xfffeffff14240824 */ /* 0x000fe200078e0225 */
[----:B----4-:R-:W-:-:S13]  /*e880*/  ISETP.NE.AND P0, PT, R34, 0x10000, PT ;  /* 0x000100002200780c */ /* 0x010fda0003f05270 */
[----:B------:R-:W-:-:S05]  /*e890*/  @P0 SHF.L.U32 R34, R34, 0x10, RZ ;  /* 0x0000001022220819 */ /* 0x000fca00000006ff */
[----:B------:R-:W-:-:S06]  /*e8a0*/  @P0 IMAD.WIDE.U32 R20, R34, -0xffff, RZ ;  /* 0xffff000122140825 */ /* 0x000fcc00078e00ff */
[----:B------:R-:W2:Y:S04]  /*e8b0*/  LDG.E R20, [R2.64+0x9c] ;  /* 0x00009c0602147981 */ /* 0x000ea8000c1e1900 */
[----:B------:R0:W-:Y:S04]  /*e8c0*/  STG.E [R2.64+0x30], R25 ;  /* 0x0000301902007986 */ /* 0x0001e8000c101906 */
[----:B0-----:R-:W3:Y:S04]  /*e8d0*/  LDG.E R25, [R2.64+0xb0] ;  /* 0x0000b00602197981 */ /* 0x001ee8000c1e1900 */
[----:B------:R0:W-:Y:S04]  /*e8e0*/  STG.E [R2.64+0x34], R18 ;  /* 0x0000341202007986 */ /* 0x0001e8000c101906 */
[----:B------:R1:W-:Y:S04]  /*e8f0*/  STG.E [R2.64+0x38], R17 ;  /* 0x0000381102007986 */ /* 0x0003e8000c101906 */
[----:B0-----:R-:W4:Y:S04]  /*e900*/  LDG.E R18, [R2.64+0xb4] ;  /* 0x0000b40602127981 */ /* 0x001f28000c1e1900 */
[----:B-1----:R-:W4:Y:S04]  /*e910*/  LDG.E R17, [R2.64+0xb8] ;  /* 0x0000b80602117981 */ /* 0x002f28000c1e1900 */
[----:B------:R0:W-:Y:S04]  /*e920*/  STG.E [R2.64+0x3c], R9 ;  /* 0x00003c0902007986 */ /* 0x0001e8000c101906 */
[----:B------:R1:W-:Y:S04]  /*e930*/  STG.E [R2.64+0x40], R24 ;  /* 0x0000401802007986 */ /* 0x0003e8000c101906 */
[----:B0-----:R-:W4:Y:S04]  /*e940*/  LDG.E R9, [R2.64+0xbc] ;  /* 0x0000bc0602097981 */ /* 0x001f28000c1e1900 */
[----:B-1----:R-:W4:Y:S04]  /*e950*/  LDG.E R24, [R2.64+0xc0] ;  /* 0x0000c00602187981 */ /* 0x002f28000c1e1900 */
[----:B------:R0:W-:Y:S04]  /*e960*/  STG.E [R2.64+0x4c], R29 ;  /* 0x00004c1d02007986 */ /* 0x0001e8000c101906 */
[----:B------:R1:W-:Y:S04]  /*e970*/  STG.E [R2.64+0x44], R22 ;  /* 0x0000441602007986 */ /* 0x0003e8000c101906 */
[----:B------:R1:W-:Y:S04]  /*e980*/  STG.E [R2.64+0x48], R19 ;  /* 0x0000481302007986 */ /* 0x0003e8000c101906 */
[----:B0-----:R-:W4:Y:S04]  /*e990*/  LDG.E R29, [R2.64+0xcc] ;  /* 0x0000cc06021d7981 */ /* 0x001f28000c1e1900 */
[----:B-1----:R-:W4:Y:S04]  /*e9a0*/  LDG.E R22, [R2.64+0xc4] ;  /* 0x0000c40602167981 */ /* 0x002f28000c1e1900 */
[----:B------:R-:W4:Y:S04]  /*e9b0*/  LDG.E R19, [R2.64+0xc8] ;  /* 0x0000c80602137981 */ /* 0x000f28000c1e1900 */
[----:B------:R0:W-:Y:S01]  /*e9c0*/  STG.E [R2.64+0x50], R16 ;  /* 0x0000501002007986 */ /* 0x0001e2000c101906 */
[----:B------:R-:W-:-:S03]  /*e9d0*/  @P0 SHF.R.U32.HI R37, RZ, 0x10, R21 ;  /* 0x00000010ff250819 */ /* 0x000fc60000011615 */
[----:B0-----:R-:W4:Y:S04]  /*e9e0*/  LDG.E R16, [R2.64+0xd0] ;  /* 0x0000d00602107981 */ /* 0x001f28000c1e1900 */
[----:B------:R0:W-:Y:S01]  /*e9f0*/  STG.E [R2.64+0x1c], R33 ;  /* 0x00001c2102007986 */ /* 0x0001e2000c101906 */
[----:B------:R-:W-:Y:S02]  /*ea00*/  IMAD.MOV.U32 R21, RZ, RZ, 0x1 ;  /* 0x00000001ff157424 */ /* 0x000fe400078e00ff */
[----:B------:R-:W-:Y:S01]  /*ea10*/  @P0 IMAD R21, R37, -0x10001, R34 ;  /* 0xfffeffff25150824 */ /* 0x000fe200078e0222 */
[----:B------:R1:W-:Y:S01]  /*ea20*/  STG.E [R2.64+0x60], R14 ;  /* 0x0000600e02007986 */ /* 0x0003e2000c101906 */
[----:B------:R-:W-:-:S03]  /*ea30*/  ISETP.NE.AND P0, PT, R32, 0x10000, PT ;  /* 0x000100002000780c */ /* 0x000fc60003f05270 */
[----:B------:R1:W-:Y:S04]  /*ea40*/  STG.E [R2.64+0x58], R12 ;  /* 0x0000580c02007986 */ /* 0x0003e8000c101906 */
[----:B0-----:R-:W4:Y:S04]  /*ea50*/  LDG.E R33, [R2.64+0xd4] ;  /* 0x0000d40602217981 */ /* 0x001f28000c1e1900 */
[----:B-1----:R-:W4:Y:S04]  /*ea60*/  LDG.E R14, [R2.64+0xdc] ;  /* 0x0000dc06020e7981 */ /* 0x002f28000c1e1900 */
[----:B------:R0:W-:Y:S04]  /*ea70*/  STG.E [R2.64+0x5c], R13 ;  /* 0x00005c0d02007986 */ /* 0x0001e8000c101906 */
[----:B------:R-:W4:Y:S04]  /*ea80*/  LDG.E R12, [R2.64+0xe0] ;  /* 0x0000e006020c7981 */ /* 0x000f28000c1e1900 */
[----:B------:R1:W-:Y:S04]  /*ea90*/  STG.E [R2.64+0x68], R11 ;  /* 0x0000680b02007986 */ /* 0x0003e8000c101906 */
[----:B0-----:R-:W4:Y:S01]  /*eaa0*/  LDG.E R13, [R2.64+0xd8] ;  /* 0x0000d806020d7981 */ /* 0x001f22000c1e1900 */
[----:B------:R-:W-:-:S03]  /*eab0*/  @P0 SHF.L.U32 R32, R32, 0x10, RZ ;  /* 0x0000001020200819 */ /* 0x000fc600000006ff */
[----:B------:R-:W-:Y:S04]  /*eac0*/  STG.E [R2.64+0x54], R6 ;  /* 0x0000540602007986 */ /* 0x000fe8000c101906 */
[----:B-1----:R-:W4:Y:S04]  /*ead0*/  LDG.E R11, [R2.64+0xe4] ;  /* 0x0000e406020b7981 */ /* 0x002f28000c1e1900 */
[----:B------:R0:W-:Y:S04]  /*eae0*/  STG.E [R2.64+0x64], R8 ;  /* 0x0000640802007986 */ /* 0x0001e8000c101906 */
[----:B------:R1:W-:Y:S04]  /*eaf0*/  STG.E [R2.64+0x6c], R7 ;  /* 0x00006c0702007986 */ /* 0x0003e8000c101906 */
[----:B------:R1:W-:Y:S04]  /*eb00*/  STG.E [R2.64+0x74], R10 ;  /* 0x0000740a02007986 */ /* 0x0003e8000c101906 */
[----:B0-----:R-:W4:Y:S01]  /*eb10*/  LDG.E R8, [R2.64+0xe8] ;  /* 0x0000e80602087981 */ /* 0x001f22000c1e1900 */
[----:B-1----:R-:W-:-:S03]  /*eb20*/  @P0 IMAD.WIDE.U32 R6, R32, -0xffff, RZ ;  /* 0xffff000120060825 */ /* 0x002fc600078e00ff */
[----:B------:R0:W-:Y:S02]  /*eb30*/  STG.E [R2.64+0x78], R28 ;  /* 0x0000781c02007986 */ /* 0x0001e4000c101906 */
[----:B------:R-:W-:Y:S01]  /*eb40*/  @P0 SHF.R.U32.HI R37, RZ, 0x10, R7 ;  /* 0x00000010ff250819 */ /* 0x000fe20000011607 */
[----:B------:R-:W-:Y:S01]  /*eb50*/  IMAD.MOV.U32 R10, RZ, RZ, 0x1 ;  /* 0x00000001ff0a7424 */ /* 0x000fe200078e00ff */
[----:B------:R-:W-:Y:S03]  /*eb60*/  STG.E [R2.64+0x70], R27 ;  /* 0x0000701b02007986 */ /* 0x000fe6000c101906 */
[----:B------:R-:W-:Y:S01]  /*eb70*/  @P0 IMAD R10, R37, -0x10001, R32 ;  /* 0xfffeffff250a0824 */ /* 0x000fe200078e0220 */
[----:B------:R1:W-:Y:S04]  /*eb80*/  STG.E [R2.64+0x7c], R23 ;  /* 0x00007c1702007986 */ /* 0x0003e8000c101906 */
[----:B------:R-:W4:Y:S04]  /*eb90*/  LDG.E R34, [R2.64+0xec] ;  /* 0x0000ec0602227981 */ /* 0x000f28000c1e1900 */
[----:B0-----:R-:W4:Y:S04]  /*eba0*/  LDG.E R28, [R2.64+0xf4] ;  /* 0x0000f406021c7981 */ /* 0x001f28000c1e1900 */
[----:B------:R-:W4:Y:S04]  /*ebb0*/  LDG.E R32, [R2.64+0xfc] ;  /* 0x0000fc0602207981 */ /* 0x000f28000c1e1900 */
[----:B-1----:R-:W4:Y:S04]  /*ebc0*/  LDG.E R23, [R2.64+0xf0] ;  /* 0x0000f00602177981 */ /* 0x002f28000c1e1900 */
[----:B------:R-:W4:Y:S01]  /*ebd0*/  LDG.E R27, [R2.64+0xf8] ;  /* 0x0000f806021b7981 */ /* 0x000f22000c1e1900 */
[----:B------:R-:W-:-:S03]  /*ebe0*/  ISETP.NE.AND P1, PT, R30, 0x10000, PT ;  /* 0x000100001e00780c */ /* 0x000fc60003f25270 */
[----:B------:R-:W-:Y:S01]  /*ebf0*/  STG.E [R2.64+0x84], R0 ;  /* 0x0000840002007986 */ /* 0x000fe2000c101906 */
[----:B------:R-:W-:Y:S02]  /*ec00*/  ISETP.NE.AND P5, PT, R4, 0x10000, PT ;  /* 0x000100000400780c */ /* 0x000fe40003fa5270 */
[----:B------:R-:W-:Y:S01]  /*ec10*/  ISETP.NE.AND P2, PT, R15, 0x10000, PT ;  /* 0x000100000f00780c */ /* 0x000fe20003f45270 */
[----:B------:R-:W-:Y:S01]  /*ec20*/  IMAD.MOV.U32 R37, RZ, RZ, 0x1 ;  /* 0x00000001ff257424 */ /* 0x000fe200078e00ff */
[----:B------:R-:W-:-:S05]  /*ec30*/  ISETP.NE.AND P3, PT, R26, 0x10000, PT ;  /* 0x000100001a00780c */ /* 0x000fca0003f65270 */
[----:B------:R-:W-:Y:S01]  /*ec40*/  @P1 SHF.L.U32 R30, R30, 0x10, RZ ;  /* 0x000000101e1e1819 */ /* 0x000fe200000006ff */
[----:B------:R-:W-:Y:S04]  /*ec50*/  STG.E [R2.64+0x80], R5 ;  /* 0x0000800502007986 */ /* 0x000fe8000c101906 */
[----:B------:R0:W-:Y:S03]  /*ec60*/  STG.E [R2.64+0x94], R21 ;  /* 0x0000941502007986 */ /* 0x0001e6000c101906 */
[----:B------:R-:W-:Y:S01]  /*ec70*/  @P3 IMAD.U32 R26, R26, 0x10000, RZ ;  /* 0x000100001a1a3824 */ /* 0x000fe200078e00ff */
[----:B------:R1:W-:Y:S01]  /*ec80*/  STG.E [R2.64+0x88], R31 ;  /* 0x0000881f02007986 */ /* 0x0003e2000c101906 */
[----:B0-----:R-:W-:Y:S01]  /*ec90*/  MOV R21, 0x1 ;  /* 0x0000000100157802 */ /* 0x001fe20000000f00 */
[----:B-1----:R-:W-:-:S02]  /*eca0*/  IMAD.MOV.U32 R31, RZ, RZ, 0x1 ;  /* 0x00000001ff1f7424 */ /* 0x002fc400078e00ff */
[----:B------:R0:W-:Y:S04]  /*ecb0*/  STG.E [R2.64+0x8c], R35 ;  /* 0x00008c2302007986 */ /* 0x0001e8000c101906 */
[----:B------:R1:W-:Y:S01]  /*ecc0*/  STG.E [R2.64+0x98], R10 ;  /* 0x0000980a02007986 */ /* 0x0003e2000c101906 */
[----:B0-----:R-:W-:Y:S02]  /*ecd0*/  MOV R35, 0x1 ;  /* 0x0000000100237802 */ /* 0x001fe40000000f00 */
[----:B--2---:R-:W-:-:S13]  /*ece0*/  ISETP.NE.AND P0, PT, R20, 0x10000, PT ;  /* 0x000100001400780c */ /* 0x004fda0003f05270 */
[----:B------:R-:W-:-:S05]  /*ecf0*/  @P0 SHF.L.U32 R0, R20, 0x10, RZ ;  /* 0x0000001014000819 */ /* 0x000fca00000006ff */
[----:B------:R-:W-:-:S05]  /*ed00*/  @P0 IMAD.WIDE.U32 R6, R0, -0xffff, RZ ;  /* 0xffff000100060825 */ /* 0x000fca00078e00ff */
[----:B------:R-:W-:Y:S01]  /*ed10*/  @P0 SHF.R.U32.HI R7, RZ, 0x10, R7 ;  /* 0x00000010ff070819 */ /* 0x000fe20000011607 */
[----:B------:R-:W-:-:S04]  /*ed20*/  @P5 IMAD.U32 R20, R4, 0x10000, RZ ;  /* 0x0001000004145824 */ /* 0x000fc800078e00ff */
[----:B------:R-:W-:Y:S02]  /*ed30*/  @P0 IMAD R37, R7, -0x10001, R0 ;  /* 0xfffeffff07250824 */ /* 0x000fe400078e0200 */
[----:B------:R-:W-:Y:S01]  /*ed40*/  @P1 IMAD.WIDE.U32 R6, R30, -0xffff, RZ ;  /* 0xffff00011e061825 */ /* 0x000fe200078e00ff */
[----:B---3--:R-:W-:Y:S02]  /*ed50*/  ISETP.NE.AND P4, PT, R25, 0x10000, PT ;  /* 0x000100001900780c */ /* 0x008fe40003f85270 */
[----:B------:R-:W-:Y:S01]  /*ed60*/  @P2 SHF.L.U32 R0, R15, 0x10, RZ ;  /* 0x000000100f002819 */ /* 0x000fe200000006ff */
[----:B------:R-:W-:Y:S01]  /*ed70*/  @P5 IMAD.WIDE.U32 R4, R20, -0xffff, RZ ;  /* 0xffff000114045825 */ /* 0x000fe200078e00ff */
[----:B------:R-:W-:-:S04]  /*ed80*/  @P1 SHF.R.U32.HI R7, RZ, 0x10, R7 ;  /* 0x00000010ff071819 */ /* 0x000fc80000011607 */
[----:B------:R-:W-:Y:S01]  /*ed90*/  @P5 SHF.R.U32.HI R5, RZ, 0x10, R5 ;  /* 0x00000010ff055819 */ /* 0x000fe20000011605 */
[----:B------:R-:W-:Y:S02]  /*eda0*/  @P1 IMAD R21, R7, -0x10001, R30 ;  /* 0xfffeffff07151824 */ /* 0x000fe400078e021e */
[----:B------:R-:W-:Y:S01]  /*edb0*/  @P2 IMAD.WIDE.U32 R6, R0, -0xffff, RZ ;  /* 0xffff000100062825 */ /* 0x000fe200078e00ff */
[----:B----4-:R-:W-:Y:S02]  /*edc0*/  ISETP.NE.AND P0, PT, R18, 0x10000, PT ;  /* 0x000100001200780c */ /* 0x010fe40003f05270 */
[----:B------:R-:W-:Y:S01]  /*edd0*/  ISETP.NE.AND P1, PT, R17, 0x10000, PT ;  /* 0x000100001100780c */ /* 0x000fe20003f25270 */
[----:B------:R-:W-:Y:S01]  /*ede0*/  @P5 IMAD R31, R5, -0x10001, R20 ;  /* 0xfffeffff051f5824 */ /* 0x000fe200078e0214 */
[----:B------:R-:W-:Y:S01]  /*edf0*/  @P2 SHF.R.U32.HI R6, RZ, 0x10, R7 ;  /* 0x00000010ff062819 */ /* 0x000fe20000011607 */
[----:B------:R-:W-:Y:S01]  /*ee00*/  @P3 IMAD.WIDE.U32 R4, R26, -0xffff, RZ ;  /* 0xffff00011a043825 */ /* 0x000fe200078e00ff */
[----:B------:R-:W-:-:S03]  /*ee10*/  MOV R15, 0x1 ;  /* 0x00000001000f7802 */ /* 0x000fc60000000f00 */
[----:B------:R-:W-:Y:S01]  /*ee20*/  @P4 IMAD.U32 R25, R25, 0x10000, RZ ;  /* 0x0001000019194824 */ /* 0x000fe200078e00ff */
[----:B------:R-:W-:Y:S01]  /*ee30*/  @P3 SHF.R.U32.HI R7, RZ, 0x10, R5 ;  /* 0x00000010ff073819 */ /* 0x000fe20000011605 */
[----:B------:R-:W-:Y:S01]  /*ee40*/  @P2 IMAD R15, R6, -0x10001, R0 ;  /* 0xfffeffff060f2824 */ /* 0x000fe200078e0200 */
[----:B------:R-:W-:Y:S01]  /*ee50*/  ISETP.NE.AND P2, PT, R9, 0x10000, PT ;  /* 0x000100000900780c */ /* 0x000fe20003f45270 */
[----:B------:R-:W-:Y:S02]  /*ee60*/  @P4 IMAD.WIDE.U32 R4, R25, -0xffff, RZ ;  /* 0xffff000119044825 */ /* 0x000fe400078e00ff */
[----:B------:R-:W-:Y:S02]  /*ee70*/  @P1 SHF.L.U32 R0, R17, 0x10, RZ ;  /* 0x0000001011001819 */ /* 0x000fe400000006ff */
[----:B------:R-:W-:Y:S01]  /*ee80*/  @P3 IMAD R35, R7, -0x10001, R26 ;  /* 0xfffeffff07233824 */ /* 0x000fe200078e021a */
[----:B-1----:R-:W-:Y:S01]  /*ee90*/  @P4 SHF.R.U32.HI R10, RZ, 0x10, R5 ;  /* 0x00000010ff0a4819 */ /* 0x002fe20000011605 */
[----:B------:R-:W-:Y:S01]  /*eea0*/  @P0 IMAD.U32 R18, R18, 0x10000, RZ ;  /* 0x0001000012120824 */ /* 0x000fe200078e00ff */
[----:B------:R-:W-:Y:S01]  /*eeb0*/  ISETP.NE.AND P3, PT, R24, 0x10000, PT ;  /* 0x000100001800780c */ /* 0x000fe20003f65270 */
[----:B------:R-:W-:-:S02]  /*eec0*/  IMAD.MOV.U32 R17, RZ, RZ, 0x1 ;  /* 0x00000001ff117424 */ /* 0x000fc400078e00ff */
[----:B------:R-:W-:Y:S02]  /*eed0*/  @P0 IMAD.WIDE.U32 R6, R18, -0xffff, RZ ;  /* 0xffff000112060825 */ /* 0x000fe400078e00ff */
[----:B------:R-:W-:Y:S02]  /*eee0*/  @P2 SHF.L.U32 R6, R9, 0x10, RZ ;  /* 0x0000001009062819 */ /* 0x000fe400000006ff */
[----:B------:R-:W-:Y:S02]  /*eef0*/  @P4 IMAD R17, R10, -0x10001, R25 ;  /* 0xfffeffff0a114824 */ /* 0x000fe400078e0219 */
[----:B------:R-:W-:Y:S01]  /*ef00*/  @P1 IMAD.WIDE.U32 R4, R0, -0xffff, RZ ;  /* 0xffff000100041825 */ /* 0x000fe200078e00ff */
[----:B------:R-:W-:Y:S02]  /*ef10*/  ISETP.NE.AND P4, PT, R29, 0x10000, PT ;  /* 0x000100001d00780c */ /* 0x000fe40003f85270 */
[----:B------:R-:W-:Y:S02]  /*ef20*/  ISETP.NE.AND P6, PT, R22, 0x10000, PT ;  /* 0x000100001600780c */ /* 0x000fe40003fc5270 */
[----:B------:R-:W-:-:S02]  /*ef30*/  ISETP.NE.AND P5, PT, R19, 0x10000, PT ;  /* 0x000100001300780c */ /* 0x000fc40003fa5270 */
[----:B------:R-:W-:Y:S02]  /*ef40*/  @P0 SHF.R.U32.HI R25, RZ, 0x10, R7 ;  /* 0x00000010ff190819 */ /* 0x000fe40000011607 */
[----:B------:R-:W-:Y:S01]  /*ef50*/  @P1 SHF.R.U32.HI R7, RZ, 0x10, R5 ;  /* 0x00000010ff071819 */ /* 0x000fe20000011605 */
[----:B------:R-:W-:Y:S01]  /*ef60*/  @P2 IMAD.WIDE.U32 R4, R6, -0xffff, RZ ;  /* 0xffff000106042825 */ /* 0x000fe200078e00ff */
[----:B------:R0:W-:Y:S03]  /*ef70*/  STG.E [R2.64+0xa0], R21 ;  /* 0x0000a01502007986 */ /* 0x0001e6000c101906 */
[----:B------:R-:W-:Y:S02]  /*ef80*/  @P3 IMAD.U32 R24, R24, 0x10000, RZ ;  /* 0x0001000018183824 */ /* 0x000fe400078e00ff */
[----:B------:R-:W-:Y:S02]  /*ef90*/  @P4 IMAD.U32 R29, R29, 0x10000, RZ ;  /* 0x000100001d1d4824 */ /* 0x000fe400078e00ff */
[----:B------:R-:W-:Y:S01]  /*efa0*/  @P6 IMAD.U32 R22, R22, 0x10000, RZ ;  /* 0x0001000016166824 */ /* 0x000fe200078e00ff */
[----:B0-----:R-:W-:Y:S01]  /*efb0*/  MOV R21, 0x1 ;  /* 0x0000000100157802 */ /* 0x001fe20000000f00 */
[----:B------:R-:W-:Y:S01]  /*efc0*/  @P1 IMAD R21, R7, -0x10001, R0 ;  /* 0xfffeffff07151824 */ /* 0x000fe200078e0200 */
[----:B------:R-:W-:Y:S01]  /*efd0*/  @P2 SHF.R.U32.HI R7, RZ, 0x10, R5 ;  /* 0x00000010ff072819 */ /* 0x000fe20000011605 */
[----:B------:R-:W-:Y:S01]  /*efe0*/  @P3 IMAD.WIDE.U32 R4, R24, -0xffff, RZ ;  /* 0xffff000118043825 */ /* 0x000fe200078e00ff */
[----:B------:R-:W-:-:S02]  /*eff0*/  ISETP.NE.AND P1, PT, R16, 0x10000, PT ;  /* 0x000100001000780c */ /* 0x000fc40003f25270 */
[----:B------:R-:W-:Y:S01]  /*f000*/  @P5 SHF.L.U32 R0, R19, 0x10, RZ ;  /* 0x0000001013005819 */ /* 0x000fe200000006ff */
[----:B------:R-:W-:Y:S01]  /*f010*/  IMAD.MOV.U32 R9, RZ, RZ, 0x1 ;  /* 0x00000001ff097424 */ /* 0x000fe200078e00ff */
[----:B------:R0:W-:Y:S01]  /*f020*/  STG.E [R2.64+0xa4], R31 ;  /* 0x0000a41f02007986 */ /* 0x0001e2000c101906 */
[----:B------:R-:W-:Y:S02]  /*f030*/  @P0 IMAD R9, R25, -0x10001, R18 ;  /* 0xfffeffff19090824 */ /* 0x000fe400078e0212 */
[----:B------:R-:W-:Y:S01]  /*f040*/  @P4 IMAD.WIDE.U32 R18, R29, -0xffff, RZ ;  /* 0xffff00011d124825 */ /* 0x000fe200078e00ff */
[----:B------:R1:W-:Y:S01]  /*f050*/  STG.E [R2.64+0xa8], R15 ;  /* 0x0000a80f02007986 */ /* 0x0003e2000c101906 */
[----:B------:R-:W-:Y:S02]  /*f060*/  ISETP.NE.AND P0, PT, R33, 0x10000, PT ;  /* 0x000100002100780c */ /* 0x000fe40003f05270 */
[----:B0-----:R-:W-:Y:S01]  /*f070*/  @P3 SHF.R.U32.HI R31, RZ, 0x10, R5 ;  /* 0x00000010ff1f3819 */ /* 0x001fe20000011605 */
[----:B------:R-:W-:Y:S01]  /*f080*/  @P6 IMAD.WIDE.U32 R4, R22, -0xffff, RZ ;  /* 0xffff000116046825 */ /* 0x000fe200078e00ff */
[----:B-1----:R-:W-:-:S03]  /*f090*/  MOV R15, 0x1 ;  /* 0x00000001000f7802 */ /* 0x002fc60000000f00 */
[----:B------:R-:W-:Y:S02]  /*f0a0*/  @P2 IMAD R15, R7, -0x10001, R6 ;  /* 0xfffeffff070f2824 */ /* 0x000fe400078e0206 */
[----:B------:R-:W-:Y:S01]  /*f0b0*/  @P5 IMAD.WIDE.U32 R6, R0, -0xffff, RZ ;  /* 0xffff000100065825 */ /* 0x000fe200078e00ff */
[----:B------:R0:W-:Y:S01]  /*f0c0*/  STG.E [R2.64+0xb4], R9 ;  /* 0x0000b40902007986 */ /* 0x0001e2000c101906 */
[----:B------:R-:W-:Y:S02]  /*f0d0*/  @P4 SHF.R.U32.HI R18, RZ, 0x10, R19 ;  /* 0x00000010ff124819 */ /* 0x000fe40000011613 */
[----:B------:R-:W-:Y:S01]  /*f0e0*/  @P1 IMAD.U32 R16, R16, 0x10000, RZ ;  /* 0x0001000010101824 */ /* 0x000fe200078e00ff */
[----:B------:R1:W-:Y:S01]  /*f0f0*/  STG.E [R2.64+0xb0], R17 ;  /* 0x0000b01102007986 */ /* 0x0003e2000c101906 */
[----:B------:R-:W-:Y:S01]  /*f100*/  MOV R25, 0x1 ;  /* 0x0000000100197802 */ /* 0x000fe20000000f00 */
[----:B------:R-:W-:Y:S01]  /*f110*/  @P3 IMAD R25, R31, -0x10001, R24 ;  /* 0xfffeffff1f193824 */ /* 0x000fe200078e0218 */
[----:B------:R-:W-:-:S02]  /*f120*/  MOV R19, 0x1 ;  /* 0x0000000100137802 */ /* 0x000fc40000000f00 */
[----:B0-----:R-:W-:Y:S02]  /*f130*/  @P6 SHF.R.U32.HI R9, RZ, 0x10, R5 ;  /* 0x00000010ff096819 */ /* 0x001fe40000011605 */
[----:B------:R-:W-:Y:S02]  /*f140*/  @P5 SHF.R.U32.HI R5, RZ, 0x10, R7 ;  /* 0x00000010ff055819 */ /* 0x000fe40000011607 */
[----:B-1----:R-:W-:Y:S01]  /*f150*/  MOV R17, 0x1 ;  /* 0x0000000100117802 */ /* 0x002fe20000000f00 */
[----:B------:R-:W-:Y:S01]  /*f160*/  @P4 IMAD R17, R18, -0x10001, R29 ;  /* 0xfffeffff12114824 */ /* 0x000fe200078e021d */
[----:B------:R-:W-:Y:S01]  /*f170*/  ISETP.NE.AND P4, PT, R14, 0x10000, PT ;  /* 0x000100000e00780c */ /* 0x000fe20003f85270 */
[----:B------:R-:W-:Y:S01]  /*f180*/  @P5 IMAD R19, R5, -0x10001, R0 ;  /* 0xfffeffff05135824 */ /* 0x000fe200078e0200 */
[----:B------:R-:W-:Y:S01]  /*f190*/  ISETP.NE.AND P3, PT, R13, 0x10000, PT ;  /* 0x000100000d00780c */ /* 0x000fe20003f65270 */
[----:B------:R-:W-:Y:S01]  /*f1a0*/  @P1 IMAD.WIDE.U32 R4, R16, -0xffff, RZ ;  /* 0xffff000110041825 */ /* 0x000fe200078e00ff */
[----:B------:R-:W-:-:S02]  /*f1b0*/  ISETP.NE.AND P5, PT, R12, 0x10000, PT ;  /* 0x000100000c00780c */ /* 0x000fc40003fa5270 */
[----:B------:R-:W-:Y:S02]  /*f1c0*/  @P0 SHF.L.U32 R33, R33, 0x10, RZ ;  /* 0x0000001021210819 */ /* 0x000fe400000006ff */
[----:B------:R-:W-:Y:S01]  /*f1d0*/  @P1 SHF.R.U32.HI R5, RZ, 0x10, R5 ;  /* 0x00000010ff051819 */ /* 0x000fe20000011605 */
[----:B------:R0:W-:Y:S01]  /*f1e0*/  STG.E [R2.64+0xb8], R21 ;  /* 0x0000b81502007986 */ /* 0x0001e2000c101906 */
[----:B------:R-:W-:Y:S02]  /*f1f0*/  IMAD.MOV.U32 R7, RZ, RZ, 0x1 ;  /* 0x00000001ff077424 */ /* 0x000fe400078e00ff */
[----:B------:R-:W-:Y:S01]  /*f200*/  @P6 IMAD R7, R9, -0x10001, R22 ;  /* 0xfffeffff09076824 */ /* 0x000fe200078e0216 */
[----:B------:R-:W-:Y:S02]  /*f210*/  @P4 SHF.L.U32 R0, R14, 0x10, RZ ;  /* 0x000000100e004819 */ /* 0x000fe400000006ff */
[----:B------:R-:W-:Y:S02]  /*f220*/  @P3 IMAD.U32 R13, R13, 0x10000, RZ ;  /* 0x000100000d0d3824 */ /* 0x000fe400078e00ff */
[----:B------:R-:W-:-:S02]  /*f230*/  @P5 IMAD.U32 R12, R12, 0x10000, RZ ;  /* 0x000100000c0c5824 */ /* 0x000fc400078e00ff */
[----:B0-----:R-:W-:Y:S02]  /*f240*/  IMAD.MOV.U32 R21, RZ, RZ, 0x1 ;  /* 0x00000001ff157424 */ /* 0x001fe400078e00ff */
[----:B------:R-:W-:Y:S01]  /*f250*/  @P1 IMAD R21, R5, -0x10001, R16 ;  /* 0xfffeffff05151824 */ /* 0x000fe200078e0210 */
[----:B------:R-:W-:Y:S01]  /*f260*/  ISETP.NE.AND P1, PT, R11, 0x10000, PT ;  /* 0x000100000b00780c */ /* 0x000fe20003f25270 */
[----:B------:R-:W-:Y:S01]  /*f270*/  @P0 IMAD.WIDE.U32 R4, R33, -0xffff, RZ ;  /* 0xffff000121040825 */ /* 0x000fe200078e00ff */
[----:B------:R0:W-:Y:S01]  /*f280*/  STG.E [R2.64+0xc4], R7 ;  /* 0x0000c40702007986 */ /* 0x0001e2000c101906 */
[----:B------:R-:W-:-:S03]  /*f290*/  ISETP.NE.AND P2, PT, R8, 0x10000, PT ;  /* 0x000100000800780c */ /* 0x000fc60003f45270 */
[----:B------:R1:W-:Y:S01]  /*f2a0*/  STG.E [R2.64+0xbc], R15 ;  /* 0x0000bc0f02007986 */ /* 0x0003e2000c101906 */
[----:B------:R-:W-:Y:S01]  /*f2b0*/  @P0 SHF.R.U32.HI R10, RZ, 0x10, R5 ;  /* 0x00000010ff0a0819 */ /* 0x000fe20000011605 */
[----:B------:R-:W-:Y:S02]  /*f2c0*/  @P5 IMAD.WIDE.U32 R4, R12, -0xffff, RZ ;  /* 0xffff00010c045825 */ /* 0x000fe400078e00ff */
[----:B------:R2:W-:Y:S02]  /*f2d0*/  STG.E [R2.64+0xc0], R25 ;  /* 0x0000c01902007986 */ /* 0x0005e4000c101906 */
[----:B0-----:R-:W-:-:S04]  /*f2e0*/  @P4 IMAD.WIDE.U32 R6, R0, -0xffff, RZ ;  /* 0xffff000100064825 */ /* 0x001fc800078e00ff */
[----:B-1----:R-:W-:Y:S01]  /*f2f0*/  @P3 IMAD.WIDE.U32 R14, R13, -0xffff, RZ ;  /* 0xffff00010d0e3825 */ /* 0x002fe200078e00ff */
[----:B------:R0:W-:Y:S01]  /*f300*/  STG.E [R2.64+0xc8], R19 ;  /* 0x0000c81302007986 */ /* 0x0001e2000c101906 */
[----:B------:R-:W-:Y:S02]  /*f310*/  MOV R9, 0x1 ;  /* 0x0000000100097802 */ /* 0x000fe40000000f00 */
[----:B--2---:R-:W-:Y:S01]  /*f320*/  @P4 SHF.R.U32.HI R25, RZ, 0x10, R7 ;  /* 0x00000010ff194819 */ /* 0x004fe20000011607 */
[----:B------:R-:W-:Y:S01]  /*f330*/  @P0 IMAD R9, R10, -0x10001, R33 ;  /* 0xfffeffff0a090824 */ /* 0x000fe200078e0221 */
[----:B------:R-:W-:Y:S01]  /*f340*/  @P3 SHF.R.U32.HI R14, RZ, 0x10, R15 ;  /* 0x00000010ff0e3819 */ /* 0x000fe2000001160f */
[----:B------:R-:W-:Y:S01]  /*f350*/  @P1 IMAD.U32 R10, R11, 0x10000, RZ ;  /* 0x000100000b0a1824 */ /* 0x000fe200078e00ff */
[----:B------:R1:W-:Y:S01]  /*f360*/  STG.E [R2.64+0xcc], R17 ;  /* 0x0000cc1102007986 */ /* 0x0003e2000c101906 */
[----:B------:R-:W-:Y:S02]  /*f370*/  MOV R11, 0x1 ;  /* 0x00000001000b7802 */ /* 0x000fe40000000f00 */
[----:B0-----:R-:W-:Y:S01]  /*f380*/  @P5 SHF.R.U32.HI R19, RZ, 0x10, R5 ;  /* 0x00000010ff135819 */ /* 0x001fe20000011605 */
[----:B------:R-:W-:Y:S01]  /*f390*/  IMAD.MOV.U32 R15, RZ, RZ, 0x1 ;  /* 0x00000001ff0f7424 */ /* 0x000fe200078e00ff */
[----:B------:R-:W-:Y:S01]  /*f3a0*/  ISETP.NE.AND P0, PT, R34, 0x10000, PT ;  /* 0x000100002200780c */ /* 0x000fe20003f05270 */
[----:B------:R-:W-:Y:S01]  /*f3b0*/  @P4 IMAD R11, R25, -0x10001, R0 ;  /* 0xfffeffff190b4824 */ /* 0x000fe200078e0200 */
[----:B------:R-:W-:Y:S01]  /*f3c0*/  ISETP.NE.AND P4, PT, R28, 0x10000, PT ;  /* 0x000100001c00780c */ /* 0x000fe20003f85270 */
[----:B------:R-:W-:Y:S01]  /*f3d0*/  @P3 IMAD R15, R14, -0x10001, R13 ;  /* 0xfffeffff0e0f3824 */ /* 0x000fe200078e020d */
[----:B------:R-:W-:Y:S01]  /*f3e0*/  ISETP.NE.AND P6, PT, R32, 0x10000, PT ;  /* 0x000100002000780c */ /* 0x000fe20003fc5270 */
[----:B-1----:R-:W-:Y:S01]  /*f3f0*/  IMAD.MOV.U32 R17, RZ, RZ, 0x1 ;  /* 0x00000001ff117424 */ /* 0x002fe200078e00ff */
[----:B------:R-:W-:Y:S01]  /*f400*/  ISETP.NE.AND P3, PT, R23, 0x10000, PT ;  /* 0x000100001700780c */ /* 0x000fe20003f65270 */
[----:B------:R-:W-:Y:S01]  /*f410*/  @P5 IMAD R17, R19, -0x10001, R12 ;  /* 0xfffeffff13115824 */ /* 0x000fe200078e020c */
[----:B------:R-:W-:Y:S01]  /*f420*/  ISETP.NE.AND P5, PT, R27, 0x10000, PT ;  /* 0x000100001b00780c */ /* 0x000fe20003fa5270 */
[----:B------:R-:W-:Y:S01]  /*f430*/  @P1 IMAD.WIDE.U32 R6, R10, -0xffff, RZ ;  /* 0xffff00010a061825 */ /* 0x000fe200078e00ff */
[----:B------:R-:W-:-:S04]  /*f440*/  @P2 SHF.L.U32 R8, R8, 0x10, RZ ;  /* 0x0000001008082819 */ /* 0x000fc800000006ff */
[----:B------:R-:W-:Y:S01]  /*f450*/  @P1 SHF.R.U32.HI R7, RZ, 0x10, R7 ;  /* 0x00000010ff071819 */ /* 0x000fe20000011607 */
[----:B------:R-:W-:Y:S01]  /*f460*/  @P2 IMAD.WIDE.U32 R4, R8, -0xffff, RZ ;  /* 0xffff000108042825 */ /* 0x000fe200078e00ff */
[----:B------:R-:W-:Y:S02]  /*f470*/  MOV R13, 0x1 ;  /* 0x00000001000d7802 */ /* 0x000fe40000000f00 */
[----:B------:R-:W-:Y:S01]  /*f480*/  @P0 SHF.L.U32 R34, R34, 0x10, RZ ;  /* 0x0000001022220819 */ /* 0x000fe200000006ff */
[----:B------:R-:W-:Y:S01]  /*f490*/  @P1 IMAD R13, R7, -0x10001, R10 ;  /* 0xfffeffff070d1824 */ /* 0x000fe200078e020a */
[----:B------:R-:W-:Y:S01]  /*f4a0*/  @P2 SHF.R.U32.HI R5, RZ, 0x10, R5 ;  /* 0x00000010ff052819 */ /* 0x000fe20000011605 */
[----:B------:R-:W-:Y:S01]  /*f4b0*/  @P3 IMAD.U32 R23, R23, 0x10000, RZ ;  /* 0x0001000017173824 */ /* 0x000fe200078e00ff */
[----:B------:R-:W-:Y:S01]  /*f4c0*/  @P4 SHF.L.U32 R28, R28, 0x10, RZ ;  /* 0x000000101c1c4819 */ /* 0x000fe200000006ff */
[----:B------:R-:W-:Y:S01]  /*f4d0*/  @P5 IMAD.U32 R27, R27, 0x10000, RZ ;  /* 0x000100001b1b5824 */ /* 0x000fe200078e00ff */
[----:B------:R-:W-:Y:S01]  /*f4e0*/  @P6 SHF.L.U32 R32, R32, 0x10, RZ ;  /* 0x0000001020206819 */ /* 0x000fe200000006ff */
[----:B------:R-:W-:Y:S01]  /*f4f0*/  IMAD.MOV.U32 R19, RZ, RZ, 0x1 ;  /* 0x00000001ff137424 */ /* 0x000fe200078e00ff */
[----:B------:R0:W-:Y:S01]  /*f500*/  STG.E [R2.64+0xd4], R9 ;  /* 0x0000d40902007986 */ /* 0x0001e2000c101906 */
[----:B------:R-:W-:-:S02]  /*f510*/  @P2 IMAD R19, R5, -0x10001, R8 ;  /* 0xfffeffff05132824 */ /* 0x000fc400078e0208 */
[----:B------:R-:W-:Y:S01]  /*f520*/  @P0 IMAD.WIDE.U32 R4, R34, -0xffff, RZ ;  /* 0xffff000122040825 */ /* 0x000fe200078e00ff */
[----:B------:R1:W-:Y:S03]  /*f530*/  STG.E [R2.64+0xdc], R11 ;  /* 0x0000dc0b02007986 */ /* 0x0003e6000c101906 */
[----:B------:R-:W-:Y:S01]  /*f540*/  @P3 IMAD.WIDE.U32 R6, R23, -0xffff, RZ ;  /* 0xffff000117063825 */ /* 0x000fe200078e00ff */
[----:B------:R2:W-:Y:S03]  /*f550*/  STG.E [R2.64+0xe4], R13 ;  /* 0x0000e40d02007986 */ /* 0x0005e6000c101906 */
[----:B0-----:R-:W-:-:S04]  /*f560*/  @P4 IMAD.WIDE.U32 R8, R28, -0xffff, RZ ;  /* 0xffff00011c084825 */ /* 0x001fc800078e00ff */
[----:B-1----:R-:W-:-:S04]  /*f570*/  @P5 IMAD.WIDE.U32 R10, R27, -0xffff, RZ ;  /* 0xffff00011b0a5825 */ /* 0x002fc800078e00ff */
[----:B--2---:R-:W-:Y:S01]  /*f580*/  @P6 IMAD.WIDE.U32 R12, R32, -0xffff, RZ ;  /* 0xffff0001200c6825 */ /* 0x004fe200078e00ff */
[----:B------:R0:W-:Y:S01]  /*f590*/  STG.E [R2.64+0xd8], R15 ;  /* 0x0000d80f02007986 */ /* 0x0001e2000c101906 */
[----:B------:R-:W-:Y:S02]  /*f5a0*/  @P3 SHF.R.U32.HI R6, RZ, 0x10, R7 ;  /* 0x00000010ff063819 */ /* 0x000fe40000011607 */
[----:B------:R-:W-:Y:S01]  /*f5b0*/  @P5 SHF.R.U32.HI R10, RZ, 0x10, R11 ;  /* 0x00000010ff0a5819 */ /* 0x000fe2000001160b */
[----:B------:R1:W-:Y:S04]  /*f5c0*/  STG.E [R2.64+0xe0], R17 ;  /* 0x0000e01102007986 */ /* 0x0003e8000c101906 */
[----:B------:R2:W-:Y:S01]  /*f5d0*/  STG.E [R2.64+0xe8], R19 ;  /* 0x0000e81302007986 */ /* 0x0005e2000c101906 */
[----:B0-----:R-:W-:-:S02]  /*f5e0*/  @P6 SHF.R.U32.HI R15, RZ, 0x10, R13 ;  /* 0x00000010ff0f6819 */ /* 0x001fc4000001160d */
[----:B-1----:R-:W-:Y:S02]  /*f5f0*/  @P4 SHF.R.U32.HI R17, RZ, 0x10, R9 ;  /* 0x00000010ff114819 */ /* 0x002fe40000011609 */
[----:B--2---:R-:W-:Y:S01]  /*f600*/  @P0 SHF.R.U32.HI R19, RZ, 0x10, R5 ;  /* 0x00000010ff130819 */ /* 0x004fe20000011605 */
[----:B------:R-:W-:Y:S01]  /*f610*/  IMAD.MOV.U32 R5, RZ, RZ, 0x1 ;  /* 0x00000001ff057424 */ /* 0x000fe200078e00ff */
[----:B------:R-:W-:Y:S01]  /*f620*/  MOV R9, 0x1 ;  /* 0x0000000100097802 */ /* 0x000fe20000000f00 */
[----:B------:R-:W-:Y:S01]  /*f630*/  IMAD.MOV.U32 R7, RZ, RZ, 0x1 ;  /* 0x00000001ff077424 */ /* 0x000fe200078e00ff */
[----:B------:R-:W-:Y:S01]  /*f640*/  MOV R13, 0x1 ;  /* 0x00000001000d7802 */ /* 0x000fe20000000f00 */
[----:B------:R-:W-:Y:S01]  /*f650*/  @P0 IMAD R5, R19, -0x10001, R34 ;  /* 0xfffeffff13050824 */ /* 0x000fe200078e0222 */
[----:B------:R-:W-:Y:S01]  /*f660*/  MOV R11, 0x1 ;  /* 0x00000001000b7802 */ /* 0x000fe20000000f00 */
[----:B------:R-:W-:Y:S02]  /*f670*/  @P3 IMAD R9, R6, -0x10001, R23 ;  /* 0xfffeffff06093824 */ /* 0x000fe400078e0217 */
[----:B------:R-:W-:-:S02]  /*f680*/  @P4 IMAD R7, R17, -0x10001, R28 ;  /* 0xfffeffff11074824 */ /* 0x000fc400078e021c */
[----:B------:R-:W-:Y:S02]  /*f690*/  @P5 IMAD R13, R10, -0x10001, R27 ;  /* 0xfffeffff0a0d5824 */ /* 0x000fe400078e021b */
[----:B------:R-:W-:Y:S01]  /*f6a0*/  @P6 IMAD R11, R15, -0x10001, R32 ;  /* 0xfffeffff0f0b6824 */ /* 0x000fe200078e0220 */
        /* <DEDUP_REMOVED lines=10> */
.L_x_305:
[----:B------:R-:W-:Y:S01]  /*f750*/  ISETP.GT.U32.AND P0, PT, R22, 0x1, PT ;  /* 0x000000011600780c */ /* 0x000fe20003f04070 */
[----:B------:R-:W-:Y:S01]  /*f760*/  ULDC.64 UR4, c[0x0][0x118] ;  /* 0x0000460000047ab9 */ /* 0x000fe20000000a00 */
[----:B------:R-:W-:-:S02]  /*f770*/  IMAD.MOV.U32 R11, RZ, RZ, RZ ;  /* 0x000000ffff0b7224 */ /* 0x000fc400078e00ff */
[----:B------:R-:W-:-:S04]  /*f780*/  SEL R5, R22, 0x1, P0 ;  /* 0x0000000116057807 */ /* 0x000fc80000000000 */
[----:B------:R-:W-:-:S04]  /*f790*/  IADD3 R0, R5, -0x1, RZ ;  /* 0xffffffff05007810 */ /* 0x000fc80007ffe0ff */
[----:B------:R-:W-:Y:S02]  /*f7a0*/  ISETP.GE.U32.AND P1, PT, R0, 0x3, PT ;  /* 0x000000030000780c */ /* 0x000fe40003f26070 */
[----:B------:R-:W-:-:S11]  /*f7b0*/  LOP3.LUT R0, R5, 0x3, RZ, 0xc0, !PT ;  /* 0x0000000305007812 */ /* 0x000fd600078ec0ff */
[----:B------:R-:W-:Y:S05]  /*f7c0*/  @!P1 BRA `(.L_x_394) ;  /* 0x00000bd000009947 */ /* 0x000fea0003800000 */
[----:B------:R-:W-:Y:S01]  /*f7d0*/  IMAD.IADD R12, R5, 0x1, -R0 ;  /* 0x00000001050c7824 */ /* 0x000fe200078e0a00 */
[----:B------:R-:W-:-:S04]  /*f7e0*/  IADD3 R10, P2, R18, R22, RZ ;  /* 0x00000016120a7210 */ /* 0x000fc80007f5e0ff */
[----:B------:R-:W-:Y:S01]  /*f7f0*/  ISETP.GT.AND P0, PT, R12, RZ, PT ;  /* 0x000000ff0c00720c */ /* 0x000fe20003f04270 */
[----:B------:R-:W-:-:S12]  /*f800*/  IMAD.X R13, RZ, RZ, RZ, P2 ;  /* 0x000000ffff0d7224 */ /* 0x000fd800010e06ff */
[----:B------:R-:W-:Y:S05]  /*f810*/  @!P0 BRA `(.L_x_395) ;  /* 0x000009d000008947 */ /* 0x000fea0003800000 */
[----:B------:R-:W-:Y:S02]  /*f820*/  ISETP.GT.AND P2, PT, R12, 0xc, PT ;  /* 0x0000000c0c00780c */ /* 0x000fe40003f44270 */
[----:B------:R-:W-:-:S11]  /*f830*/  PLOP3.LUT P0, PT, PT, PT, PT, 0x80, 0x0 ;  /* 0x000000000000781c */ /* 0x000fd60003f0f070 */
[----:B------:R-:W-:Y:S05]  /*f840*/  @!P2 BRA `(.L_x_396) ;  /* 0x000006400000a947 */ /* 0x000fea0003800000 */
[----:B------:R-:W-:-:S02]  /*f850*/  PLOP3.LUT P0, PT, PT, PT, PT, 0x8, 0x0 ;  /* 0x000000000000781c */ /* 0x000fc40003f0e170 */
.L_x_397:
[----:B0-----:R-:W-:-:S05]  /*f860*/  IMAD.WIDE.U32 R24, R11, 0x4, R2 ;  /* 0x000000040b187825 */ /* 0x001fca00078e0002 */
        /* <DEDUP_REMOVED lines=14> */
[----:B------:R-:W4:Y:S04]  /*f950*/  LDG.E R31, [R24.64+0x8] ;  /* 0x00000804181f7981 */ /* 0x000f28000c1e1900 */
[----:B----4-:R-:W-:Y:S04]  /*f960*/  STG.E [R20.64+0x8], R31 ;  /* 0x0000081f14007986 */ /* 0x010fe8000c101904 */
[----:B------:R-:W4:Y:S04]  /*f970*/  LDG.E R33, [R16.64+0x8] ;  /* 0x0000080410217981 */ /* 0x000f28000c1e1900 */
[----:B----4-:R-:W-:Y:S04]  /*f980*/  STG.E [R14.64+0x8], R33 ;  /* 0x000008210e007986 */ /* 0x010fe8000c101904 */
[----:B0-----:R-:W4:Y:S01]  /*f990*/  LDG.E R19, [R24.64+0xc] ;  /* 0x00000c0418137981 */ /* 0x001f22000c1e1900 */
[----:B------:R-:W-:-:S03]  /*f9a0*/  IADD3 R35, R11, 0x4, RZ ;  /* 0x000000040b237810 */ /* 0x000fc60007ffe0ff */
[----:B----4-:R0:W-:Y:S04]  /*f9b0*/  STG.E [R20.64+0xc], R19 ;  /* 0x00000c1314007986 */ /* 0x0101e8000c101904 */
[----:B-1----:R-:W4:Y:S01]  /*f9c0*/  LDG.E R23, [R16.64+0xc] ;  /* 0x00000c0410177981 */ /* 0x002f22000c1e1900 */
[C---:B--2---:R-:W-:Y:S01]  /*f9d0*/  IMAD.WIDE.U32 R26, R35.reuse, 0x4, R2 ;  /* 0x00000004231a7825 */ /* 0x044fe200078e0002 */
[----:B---3--:R-:W-:-:S05]  /*f9e0*/  IADD3 R29, P2, R35, R10, RZ ;  /* 0x0000000a231d7210 */ /* 0x008fca0007f5e0ff */
[----:B------:R-:W-:Y:S01]  /*f9f0*/  IMAD.X R30, RZ, RZ, R13, P2 ;  /* 0x000000ffff1e7224 */ /* 0x000fe200010e060d */
[----:B----4-:R1:W-:Y:S04]  /*fa00*/  STG.E [R14.64+0xc], R23 ;  /* 0x00000c170e007986 */ /* 0x0103e8000c101904 */
[----:B------:R-:W2:Y:S01]  /*fa10*/  LDG.E R37, [R26.64] ;  /* 0x000000041a257981 */ /* 0x000ea2000c1e1900 */
[----:B------:R-:W-:Y:S01]  /*fa20*/  LEA R28, P2, R29, c[0x0][0x160], 0x2 ;  /* 0x000058001d1c7a11 */ /* 0x000fe200078410ff */
[----:B------:R-:W-:-:S03]  /*fa30*/  IMAD.WIDE.U32 R24, R35, 0x4, R8 ;  /* 0x0000000423187825 */ /* 0x000fc600078e0008 */
[----:B------:R-:W-:Y:S02]  /*fa40*/  LEA.HI.X R29, R29, c[0x0][0x164], R30, 0x2, P2 ;  /* 0x000059001d1d7a11 */ /* 0x000fe400010f141e */
[----:B--2---:R-:W-:Y:S04]  /*fa50*/  STG.E [R24.64], R37 ;  /* 0x0000002518007986 */ /* 0x004fe8000c101904 */
[----:B0-----:R-:W2:Y:S01]  /*fa60*/  LDG.E R19, [R28.64] ;  /* 0x000000041c137981 */ /* 0x001ea2000c1e1900 */
[----:B------:R-:W-:-:S05]  /*fa70*/  IMAD.WIDE.U32 R16, R35, 0x4, R6 ;  /* 0x0000000423107825 */ /* 0x000fca00078e0006 */
[----:B--2---:R0:W-:Y:S04]  /*fa80*/  STG.E [R16.64], R19 ;  /* 0x0000001310007986 */ /* 0x0041e8000c101904 */
[----:B-1----:R-:W2:Y:S04]  /*fa90*/  LDG.E R15, [R26.64+0x4] ;  /* 0x000004041a0f7981 */ /* 0x002ea8000c1e1900 */
[----:B--2---:R1:W-:Y:S04]  /*faa0*/  STG.E [R24.64+0x4], R15 ;  /* 0x0000040f18007986 */ /* 0x0043e8000c101904 */
[----:B------:R-:W2:Y:S04]  /*fab0*/  LDG.E R21, [R28.64+0x4] ;  /* 0x000004041c157981 */ /* 0x000ea8000c1e1900 */
[----:B--2---:R2:W-:Y:S04]  /*fac0*/  STG.E [R16.64+0x4], R21 ;  /* 0x0000041510007986 */ /* 0x0045e8000c101904 */
[----:B------:R-:W3:Y:S04]  /*fad0*/  LDG.E R23, [R26.64+0x8] ;  /* 0x000008041a177981 */ /* 0x000ee8000c1e1900 */
[----:B---3--:R3:W-:Y:S04]  /*fae0*/  STG.E [R24.64+0x8], R23 ;  /* 0x0000081718007986 */ /* 0x0087e8000c101904 */
[----:B------:R-:W4:Y:S04]  /*faf0*/  LDG.E R31, [R28.64+0x8] ;  /* 0x000008041c1f7981 */ /* 0x000f28000c1e1900 */
[----:B----4-:R-:W-:Y:S04]  /*fb00*/  STG.E [R16.64+0x8], R31 ;  /* 0x0000081f10007986 */ /* 0x010fe8000c101904 */
[----:B------:R-:W4:Y:S01]  /*fb10*/  LDG.E R33, [R26.64+0xc] ;  /* 0x00000c041a217981 */ /* 0x000f22000c1e1900 */
[----:B------:R-:W-:-:S03]  /*fb20*/  IADD3 R35, R11, 0x8, RZ ;  /* 0x000000080b237810 */ /* 0x000fc60007ffe0ff */
[----:B----4-:R4:W-:Y:S04]  /*fb30*/  STG.E [R24.64+0xc], R33 ;  /* 0x00000c2118007986 */ /* 0x0109e8000c101904 */
[----:B0-----:R-:W5:Y:S01]  /*fb40*/  LDG.E R19, [R28.64+0xc] ;  /* 0x00000c041c137981 */ /* 0x001f62000c1e1900 */
[C---:B-1----:R-:W-:Y:S01]  /*fb50*/  IMAD.WIDE.U32 R14, R35.reuse, 0x4, R2 ;  /* 0x00000004230e7825 */ /* 0x042fe200078e0002 */
[----:B--2---:R-:W-:-:S05]  /*fb60*/  IADD3 R21, P2, R35, R10, RZ ;  /* 0x0000000a23157210 */ /* 0x004fca0007f5e0ff */
[----:B------:R-:W-:Y:S01]  /*fb70*/  IMAD.X R30, RZ, RZ, R13, P2 ;  /* 0x000000ffff1e7224 */ /* 0x000fe200010e060d */
[----:B-----5:R0:W-:Y:S04]  /*fb80*/  STG.E [R16.64+0xc], R19 ;  /* 0x00000c1310007986 */ /* 0x0201e8000c101904 */
[----:B------:R-:W2:Y:S01]  /*fb90*/  LDG.E R37, [R14.64] ;  /* 0x000000040e257981 */ /* 0x000ea2000c1e1900 */
[----:B------:R-:W-:Y:S01]  /*fba0*/  LEA R20, P2, R21, c[0x0][0x160], 0x2 ;  /* 0x0000580015147a11 */ /* 0x000fe200078410ff */
[----:B------:R-:W-:-:S03]  /*fbb0*/  IMAD.WIDE.U32 R26, R35, 0x4, R8 ;  /* 0x00000004231a7825 */ /* 0x000fc600078e0008 */
[----:B------:R-:W-:Y:S02]  /*fbc0*/  LEA.HI.X R21, R21, c[0x0][0x164], R30, 0x2, P2 ;  /* 0x0000590015157a11 */ /* 0x000fe400010f141e */
[----:B--2---:R-:W-:Y:S04]  /*fbd0*/  STG.E [R26.64], R37 ;  /* 0x000000251a007986 */ /* 0x004fe8000c101904 */
[----:B---3--:R-:W2:Y:S01]  /*fbe0*/  LDG.E R23, [R20.64] ;  /* 0x0000000414177981 */ /* 0x008ea2000c1e1900 */
[----:B----4-:R-:W-:-:S05]  /*fbf0*/  IMAD.WIDE.U32 R24, R35, 0x4, R6 ;  /* 0x0000000423187825 */ /* 0x010fca00078e0006 */
[----:B--2---:R1:W-:Y:S04]  /*fc00*/  STG.E [R24.64], R23 ;  /* 0x0000001718007986 */ /* 0x0043e8000c101904 */
[----:B0-----:R-:W2:Y:S04]  /*fc10*/  LDG.E R17, [R14.64+0x4] ;  /* 0x000004040e117981 */ /* 0x001ea8000c1e1900 */
[----:B--2---:R0:W-:Y:S04]  /*fc20*/  STG.E [R26.64+0x4], R17 ;  /* 0x000004111a007986 */ /* 0x0041e8000c101904 */
[----:B------:R-:W2:Y:S04]  /*fc30*/  LDG.E R19, [R20.64+0x4] ;  /* 0x0000040414137981 */ /* 0x000ea8000c1e1900 */
[----:B--2---:R-:W-:Y:S04]  /*fc40*/  STG.E [R24.64+0x4], R19 ;  /* 0x0000041318007986 */ /* 0x004fe8000c101904 */
[----:B------:R-:W2:Y:S04]  /*fc50*/  LDG.E R29, [R14.64+0x8] ;  /* 0x000008040e1d7981 */ /* 0x000ea8000c1e1900 */
[----:B--2---:R2:W-:Y:S04]  /*fc60*/  STG.E [R26.64+0x8], R29 ;  /* 0x0000081d1a007986 */ /* 0x0045e8000c101904 */
[----:B------:R-:W3:Y:S04]  /*fc70*/  LDG.E R31, [R20.64+0x8] ;  /* 0x00000804141f7981 */ /* 0x000ee8000c1e1900 */
[----:B---3--:R-:W-:Y:S04]  /*fc80*/  STG.E [R24.64+0x8], R31 ;  /* 0x0000081f18007986 */ /* 0x008fe8000c101904 */
[----:B------:R-:W3:Y:S01]  /*fc90*/  LDG.E R33, [R14.64+0xc] ;  /* 0x00000c040e217981 */ /* 0x000ee2000c1e1900 */
[----:B------:R-:W-:-:S03]  /*fca0*/  IADD3 R35, R11, 0xc, RZ ;  /* 0x0000000c0b237810 */ /* 0x000fc60007ffe0ff */
[----:B---3--:R3:W-:Y:S04]  /*fcb0*/  STG.E [R26.64+0xc], R33 ;  /* 0x00000c211a007986 */ /* 0x0087e8000c101904 */
[----:B-1----:R-:W4:Y:S01]  /*fcc0*/  LDG.E R23, [R20.64+0xc] ;  /* 0x00000c0414177981 */ /* 0x002f22000c1e1900 */
[C---:B0-----:R-:W-:Y:S01]  /*fcd0*/  IMAD.WIDE.U32 R16, R35.reuse, 0x4, R2 ;  /* 0x0000000423107825 */ /* 0x041fe200078e0002 */
[----:B------:R-:W-:-:S05]  /*fce0*/  IADD3 R30, P2, R35, R10, RZ ;  /* 0x0000000a231e7210 */ /* 0x000fca0007f5e0ff */
[----:B--2---:R-:W-:Y:S01]  /*fcf0*/  IMAD.X R29, RZ, RZ, R13, P2 ;  /* 0x000000ffff1d7224 */ /* 0x004fe200010e060d */
[----:B----4-:R0:W-:Y:S04]  /*fd00*/  STG.E [R24.64+0xc], R23 ;  /* 0x00000c1718007986 */ /* 0x0101e8000c101904 */
[----:B------:R-:W2:Y:S01]  /*fd10*/  LDG.E R19, [R16.64] ;  /* 0x0000000410137981 */ /* 0x000ea2000c1e1900 */
[----:B------:R-:W-:Y:S01]  /*fd20*/  LEA R28, P2, R30, c[0x0][0x160], 0x2 ;  /* 0x000058001e1c7a11 */ /* 0x000fe200078410ff */
[----:B------:R-:W-:-:S03]  /*fd30*/  IMAD.WIDE.U32 R14, R35, 0x4, R8 ;  /* 0x00000004230e7825 */ /* 0x000fc600078e0008 */
[----:B------:R-:W-:Y:S02]  /*fd40*/  LEA.HI.X R29, R30, c[0x0][0x164], R29, 0x2, P2 ;  /* 0x000059001e1d7a11 */ /* 0x000fe400010f141d */
[----:B--2---:R1:W-:Y:S04]  /*fd50*/  STG.E [R14.64], R19 ;  /* 0x000000130e007986 */ /* 0x0043e8000c101904 */
[----:B---3--:R-:W2:Y:S01]  /*fd60*/  LDG.E R27, [R28.64] ;  /* 0x000000041c1b7981 */ /* 0x008ea2000c1e1900 */
[----:B------:R-:W-:-:S05]  /*fd70*/  IMAD.WIDE.U32 R20, R35, 0x4, R6 ;  /* 0x0000000423147825 */ /* 0x000fca00078e0006 */
[----:B--2---:R2:W-:Y:S04]  /*fd80*/  STG.E [R20.64], R27 ;  /* 0x0000001b14007986 */ /* 0x0045e8000c101904 */
[----:B0-----:R-:W3:Y:S04]  /*fd90*/  LDG.E R23, [R16.64+0x4] ;  /* 0x0000040410177981 */ /* 0x001ee8000c1e1900 */
[----:B---3--:R0:W-:Y:S04]  /*fda0*/  STG.E [R14.64+0x4], R23 ;  /* 0x000004170e007986 */ /* 0x0081e8000c101904 */
[----:B------:R-:W3:Y:S04]  /*fdb0*/  LDG.E R25, [R28.64+0x4] ;  /* 0x000004041c197981 */ /* 0x000ee8000c1e1900 */
[----:B---3--:R0:W-:Y:S04]  /*fdc0*/  STG.E [R20.64+0x4], R25 ;  /* 0x0000041914007986 */ /* 0x0081e8000c101904 */
[----:B------:R-:W3:Y:S04]  /*fdd0*/  LDG.E R31, [R16.64+0x8] ;  /* 0x00000804101f7981 */ /* 0x000ee8000c1e1900 */
[----:B---3--:R0:W-:Y:S04]  /*fde0*/  STG.E [R14.64+0x8], R31 ;  /* 0x0000081f0e007986 */ /* 0x0081e8000c101904 */
[----:B------:R-:W3:Y:S04]  /*fdf0*/  LDG.E R33, [R28.64+0x8] ;  /* 0x000008041c217981 */ /* 0x000ee8000c1e1900 */
[----:B---3--:R0:W-:Y:S04]  /*fe00*/  STG.E [R20.64+0x8], R33 ;  /* 0x0000082114007986 */ /* 0x0081e8000c101904 */
[----:B-1----:R-:W3:Y:S01]  /*fe10*/  LDG.E R19, [R16.64+0xc] ;  /* 0x00000c0410137981 */ /* 0x002ee2000c1e1900 */
[----:B------:R-:W-:-:S04]  /*fe20*/  IADD3 R12, R12, -0x10, RZ ;  /* 0xfffffff00c0c7810 */ /* 0x000fc80007ffe0ff */
[----:B------:R-:W-:Y:S01]  /*fe30*/  ISETP.GT.AND P2, PT, R12, 0xc, PT ;  /* 0x0000000c0c00780c */ /* 0x000fe20003f44270 */
[----:B---3--:R0:W-:Y:S04]  /*fe40*/  STG.E [R14.64+0xc], R19 ;  /* 0x00000c130e007986 */ /* 0x0081e8000c101904 */
[----:B--2---:R-:W2:Y:S01]  /*fe50*/  LDG.E R27, [R28.64+0xc] ;  /* 0x00000c041c1b7981 */ /* 0x004ea2000c1e1900 */
[----:B------:R-:W-:-:S03]  /*fe60*/  IADD3 R11, R11, 0x10, RZ ;  /* 0x000000100b0b7810 */ /* 0x000fc60007ffe0ff */
[----:B--2---:R0:W-:Y:S04]  /*fe70*/  STG.E [R20.64+0xc], R27 ;  /* 0x00000c1b14007986 */ /* 0x0041e8000c101904 */
[----:B------:R-:W-:Y:S05]  /*fe80*/  @P2 BRA `(.L_x_397) ;  /* 0xfffff9d000002947 */ /* 0x000fea000383ffff */
.L_x_396:
[----:B------:R-:W-:-:S13]  /*fe90*/  ISETP.GT.AND P2, PT, R12, 0x4, PT ;  /* 0x000000040c00780c */ /* 0x000fda0003f44270 */
[----:B------:R-:W-:Y:S05]  /*fea0*/  @!P2 BRA `(.L_x_398) ;  /* 0x000003200000a947 */ /* 0x000fea0003800000 */
        /* <DEDUP_REMOVED lines=39> */
[----:B------:R-:W2:Y:S04]  /*10120*/  LDG.E R23, [R26.64+0x8] ;  /* 0x000008041a177981 */ /* 0x000ea8000c1e1900 */
[----:B--2---:R1:W-:Y:S04]  /*10130*/  STG.E [R24.64+0x8], R23 ;  /* 0x0000081718007986 */ /* 0x0043e8000c101904 */
[----:B------:R-:W2:Y:S04]  /*10140*/  LDG.E R31, [R28.64+0x8] ;  /* 0x000008041c1f7981 */ /* 0x000ea8000c1e1900 */
[----:B--2---:R1:W-:Y:S04]  /*10150*/  STG.E [R16.64+0x8], R31 ;  /* 0x0000081f10007986 */ /* 0x0043e8000c101904 */
[----:B------:R-:W2:Y:S04]  /*10160*/  LDG.E R33, [R26.64+0xc] ;  /* 0x00000c041a217981 */ /* 0x000ea8000c1e1900 */
[----:B--2---:R1:W-:Y:S04]  /*10170*/  STG.E [R24.64+0xc], R33 ;  /* 0x00000c2118007986 */ /* 0x0043e8000c101904 */
[----:B0-----:R-:W2:Y:S01]  /*10180*/  LDG.E R19, [R28.64+0xc] ;  /* 0x00000c041c137981 */ /* 0x001ea2000c1e1900 */
[----:B------:R-:W-:-:S02]  /*10190*/  PLOP3.LUT P0, PT, PT, PT, PT, 0x8, 0x0 ;  /* 0x000000000000781c */ /* 0x000fc40003f0e170 */
[----:B------:R-:W-:Y:S02]  /*101a0*/  IADD3 R12, R12, -0x8, RZ ;  /* 0xfffffff80c0c7810 */ /* 0x000fe40007ffe0ff */
[----:B------:R-:W-:Y:S01]  /*101b0*/  IADD3 R11, R11, 0x8, RZ ;  /* 0x000000080b0b7810 */ /* 0x000fe20007ffe0ff */
[----:B--2---:R1:W-:Y:S04]  /*101c0*/  STG.E [R16.64+0xc], R19 ;  /* 0x00000c1310007986 */ /* 0x0043e8000c101904 */
.L_x_398:
[----:B------:R-:W-:-:S13]  /*101d0*/  ISETP.NE.OR P0, PT, R12, RZ, P0 ;  /* 0x000000ff0c00720c */ /* 0x000fda0000705670 */
[----:B------:R-:W-:Y:S05]  /*101e0*/  @!P0 BRA `(.L_x_394) ;  /* 0x000001b000008947 */ /* 0x000fea0003800000 */
.L_x_395:
[----:B01----:R-:W-:-:S05]  /*101f0*/  IMAD.WIDE.U32 R20, R11, 0x4, R2 ;  /* 0x000000040b147825 */ /* 0x003fca00078e0002 */
        /* <DEDUP_REMOVED lines=26> */
.L_x_394:
[----:B------:R-:W-:Y:S02]  /*103a0*/  ISETP.NE.AND P2, PT, R0, RZ, PT ;  /* 0x000000ff0000720c */ /* 0x000fe40003f45270 */
[----:B------:R-:W-:-:S11]  /*103b0*/  ISETP.NE.AND P0, PT, R4, RZ, PT ;  /* 0x000000ff0400720c */ /* 0x000fd60003f05270 */
[----:B------:R-:W-:Y:S05]  /*103c0*/  @!P2 BRA `(.L_x_399) ;  /* 0x000002000000a947 */ /* 0x000fea0003800000 */
[----:B------:R-:W-:Y:S01]  /*103d0*/  IADD3 R11, P3, R18, R11, RZ ;  /* 0x0000000b120b7210 */ /* 0x000fe20007f7e0ff */
[----:B0-----:R-:W-:-:S04]  /*103e0*/  IMAD.MOV.U32 R14, RZ, RZ, R0 ;  /* 0x000000ffff0e7224 */ /* 0x001fc800078e0000 */
[----:B-1----:R-:W-:Y:S02]  /*103f0*/  IMAD.X R16, RZ, RZ, RZ, P3 ;  /* 0x000000ffff107224 */ /* 0x002fe400018e06ff */
[----:B------:R-:W-:-:S03]  /*10400*/  IMAD.SHL.U32 R17, R11, 0x4, RZ ;  /* 0x000000040b117824 */ /* 0x000fc600078e00ff */
[----:B------:R-:W-:Y:S02]  /*10410*/  SHF.L.U64.HI R16, R11, 0x2, R16 ;  /* 0x000000020b107819 */ /* 0x000fe40000010210 */
[C---:B------:R-:W-:Y:S02]  /*10420*/  IADD3 R20, P3, R17.reuse, c[0x0][0x170], RZ ;  /* 0x00005c0011147a10 */ /* 0x040fe40007f7e0ff */
[C---:B------:R-:W-:Y:S02]  /*10430*/  IADD3 R18, P4, R17.reuse, c[0x0][0x168], RZ ;  /* 0x00005a0011127a10 */ /* 0x040fe40007f9e0ff */
[----:B------:R-:W-:Y:S02]  /*10440*/  IADD3 R17, P5, R17, c[0x0][0x160], RZ ;  /* 0x0000580011117a10 */ /* 0x000fe40007fbe0ff */
[C---:B------:R-:W-:Y:S02]  /*10450*/  IADD3.X R21, R16.reuse, c[0x0][0x174], RZ, P3, !PT ;  /* 0x00005d0010157a10 */ /* 0x040fe40001ffe4ff */
[----:B------:R-:W-:-:S02]  /*10460*/  IADD3.X R19, R16, c[0x0][0x16c], RZ, P4, !PT ;  /* 0x00005b0010137a10 */ /* 0x000fc400027fe4ff */
[----:B------:R-:W-:-:S03]  /*10470*/  IADD3.X R16, R16, c[0x0][0x164], RZ, P5, !PT ;  /* 0x0000590010107a10 */ /* 0x000fc60002ffe4ff */
.L_x_400:
[----:B0-----:R-:W-:Y:S02]  /*10480*/  IMAD.MOV.U32 R10, RZ, RZ, R17 ;  /* 0x000000ffff0a7224 */ /* 0x001fe400078e0011 */
[----:B------:R-:W-:-:S05]  /*10490*/  IMAD.MOV.U32 R11, RZ, RZ, R16 ;  /* 0x000000ffff0b7224 */ /* 0x000fca00078e0010 */
[----:B------:R0:W2:Y:S01]  /*104a0*/  LDG.E R15, [R10.64] ;  /* 0x000000040a0f7981 */ /* 0x0000a2000c1e1900 */
[----:B------:R-:W-:-:S04]  /*104b0*/  LEA R12, P3, R22, R17, 0x2 ;  /* 0x00000011160c7211 */ /* 0x000fc800078610ff */
[----:B------:R-:W-:Y:S01]  /*104c0*/  LEA.HI.X R13, R22, R16, RZ, 0x2, P3 ;  /* 0x00000010160d7211 */ /* 0x000fe200018f14ff */
[----:B0-----:R-:W-:Y:S02]  /*104d0*/  IMAD.MOV.U32 R10, RZ, RZ, R18 ;  /* 0x000000ffff0a7224 */ /* 0x001fe400078e0012 */
[----:B------:R-:W-:Y:S01]  /*104e0*/  IMAD.MOV.U32 R11, RZ, RZ, R19 ;  /* 0x000000ffff0b7224 */ /* 0x000fe200078e0013 */
[----:B------:R-:W-:-:S04]  /*104f0*/  IADD3 R14, R14, -0x1, RZ ;  /* 0xffffffff0e0e7810 */ /* 0x000fc80007ffe0ff */
[----:B--2---:R0:W-:Y:S04]  /*10500*/  STG.E [R10.64], R15 ;  /* 0x0000000f0a007986 */ /* 0x0041e8000c101904 */
[----:B------:R-:W2:Y:S01]  /*10510*/  LDG.E R13, [R12.64] ;  /* 0x000000040c0d7981 */ /* 0x000ea2000c1e1900 */
[----:B------:R-:W-:Y:S02]  /*10520*/  ISETP.NE.AND P3, PT, R14, RZ, PT ;  /* 0x000000ff0e00720c */ /* 0x000fe40003f65270 */
[----:B------:R-:W-:Y:S02]  /*10530*/  IADD3 R17, P6, R17, 0x4, RZ ;  /* 0x0000000411117810 */ /* 0x000fe40007fde0ff */
[----:B------:R-:W-:Y:S02]  /*10540*/  IADD3 R18, P5, R18, 0x4, RZ ;  /* 0x0000000412127810 */ /* 0x000fe40007fbe0ff */
[----:B0-----:R-:W-:Y:S01]  /*10550*/  MOV R10, R20 ;  /* 0x00000014000a7202 */ /* 0x001fe20000000f00 */
[----:B------:R-:W-:Y:S01]  /*10560*/  IMAD.MOV.U32 R11, RZ, RZ, R21 ;  /* 0x000000ffff0b7224 */ /* 0x000fe200078e0015 */
[----:B------:R-:W-:Y:S01]  /*10570*/  IADD3 R20, P4, R20, 0x4, RZ ;  /* 0x0000000414147810 */ /* 0x000fe20007f9e0ff */
[----:B------:R-:W-:Y:S01]  /*10580*/  IMAD.X R16, RZ, RZ, R16, P6 ;  /* 0x000000ffff107224 */ /* 0x000fe200030e0610 */
[----:B------:R-:W-:-:S03]  /*10590*/  IADD3.X R19, RZ, R19, RZ, P5, !PT ;  /* 0x00000013ff137210 */ /* 0x000fc60002ffe4ff */
[----:B------:R-:W-:Y:S01]  /*105a0*/  IMAD.X R21, RZ, RZ, R21, P4 ;  /* 0x000000ffff157224 */ /* 0x000fe200020e0615 */
[----:B--2---:R0:W-:Y:S01]  /*105b0*/  STG.E [R10.64], R13 ;  /* 0x0000000d0a007986 */ /* 0x0041e2000c101904 */
[----:B------:R-:W-:Y:S05]  /*105c0*/  @P3 BRA `(.L_x_400) ;  /* 0xfffffeb000003947 */ /* 0x000fea000383ffff */
.L_x_399:
[----:B------:R-:W-:Y:S05]  /*105d0*/  @!P0 BRA `(.L_x_401) ;  /* 0x0000031000008947 */ /* 0x000fea0003800000 */
[----:B------:R-:W-:Y:S01]  /*105e0*/  ISETP.GT.U32.AND P0, PT, R4, RZ, PT ;  /* 0x000000ff0400720c */ /* 0x000fe20003f04070 */
[----:B0-----:R-:W-:Y:S02]  /*105f0*/  IMAD.MOV.U32 R13, RZ, RZ, RZ ;  /* 0x000000ffff0d7224 */ /* 0x001fe400078e00ff */
[----:B-1----:R-:W-:Y:S01]  /*10600*/  IMAD.MOV.U32 R15, RZ, RZ, RZ ;  /* 0x000000ffff0f7224 */ /* 0x002fe200078e00ff */
        /* <DEDUP_REMOVED lines=16> */
.L_x_403:
        /* <DEDUP_REMOVED lines=11> */
.L_x_402:
        /* <DEDUP_REMOVED lines=14> */
.L_x_404:
[----:B------:R-:W-:-:S04]  /*108a0*/  ISETP.LT.U32.AND P3, PT, R13, R4, PT ;  /* 0x000000040d00720c */ /* 0x000fc80003f61070 */
[----:B------:R-:W-:-:S13]  /*108b0*/  ISETP.LT.U32.OR.EX P0, PT, R15, RZ, P0, P3 ;  /* 0x000000ff0f00720c */ /* 0x000fda0000701530 */
[----:B0-----:R-:W-:-:S05]  /*108c0*/  @P0 IADD3 R10, P3, R2, R13, RZ ;  /* 0x0000000d020a0210 */ /* 0x001fca0007f7e0ff */
[----:B------:R-:W-:-:S05]  /*108d0*/  @P0 IMAD.X R11, R3, 0x1, R15, P3 ;  /* 0x00000001030b0824 */ /* 0x000fca00018e060f */
[----:B------:R0:W-:Y:S03]  /*108e0*/  @P0 STG.E.U8 [R10.64], RZ ;  /* 0x000000ff0a000986 */ /* 0x0001e6000c101104 */
.L_x_401:
[----:B0-----:R-:W-:Y:S02]  /*108f0*/  IADD3 R10, R5, -R0, RZ ;  /* 0x80000000050a7210 */ /* 0x001fe40007ffe0ff */
[----:B------:R-:W-:-:S04]  /*10900*/  MOV R11, RZ ;  /* 0x000000ff000b7202 */ /* 0x000fc80000000f00 */
.L_x_408:
[----:B------:R-:W-:Y:S01]  /*10910*/  MOV R14, RZ ;  /* 0x000000ff000e7202 */ /* 0x000fe20000000f00 */
[----:B0-----:R-:W-:Y:S01]  /*10920*/  IMAD.WIDE.U32 R4, R11, 0x4, R8 ;  /* 0x000000040b047825 */ /* 0x001fe200078e0008 */
[----:B------:R-:W-:Y:S05]  /*10930*/  @!P1 BRA `(.L_x_405) ;  /* 0x000004b000009947 */ /* 0x000fea0003800000 */
[----:B------:R-:W-:Y:S02]  /*10940*/  MOV R14, RZ ;  /* 0x000000ff000e7202 */ /* 0x000fe40000000f00 */
[----:B-1----:R-:W-:-:S03]  /*10950*/  MOV R15, R10 ;  /* 0x0000000a000f7202 */ /* 0x002fc60000000f00 */
.L_x_406:
        /* <DEDUP_REMOVED lines=29> */
[----:B------:R-:W-:-:S04]  /*10b30*/  @!P0 IMAD R16, R25, -0x10001, R26 ;  /* 0xfffeffff19108824 */ /* 0x000fc800078e021a */
[----:B----4-:R-:W-:-:S04]  /*10b40*/  IMAD.IADD R16, R27, 0x1, R16 ;  /* 0x000000011b107824 */ /* 0x010fc800078e0210 */
[----:B0-----:R-:W-:-:S05]  /*10b50*/  IMAD.WIDE.U32 R18, R16, -0xffff, RZ ;  /* 0xffff000110127825 */ /* 0x001fca00078e00ff */
        /* <DEDUP_REMOVED lines=9> */
[----:B------:R-:W-:Y:S02]  /*10bf0*/  IADD3 R17, R17, 0x3, RZ ;  /* 0x0000000311117810 */ /* 0x000fe40007ffe0ff */
        /* <DEDUP_REMOVED lines=31> */
.L_x_405:
[----:B------:R-:W-:Y:S05]  /*10df0*/  @!P2 BRA `(.L_x_407) ;  /* 0x000003a00000a947 */ /* 0x000fea0003800000 */
[C---:B01----:R-:W-:Y:S01]  /*10e00*/  IMAD.WIDE.U32 R18, R14.reuse, 0x4, R6 ;  /* 0x000000040e127825 */ /* 0x043fe200078e0006 */
[----:B------:R-:W2:Y:S05]  /*10e10*/  LDG.E R15, [R4.64] ;  /* 0x00000004040f7981 */ /* 0x000eaa000c1e1900 */
        /* <DEDUP_REMOVED lines=18> */
[----:B------:R-:W-:Y:S01]  /*10f40*/  IADD3 R12, R14, 0x1, RZ ;  /* 0x000000010e0c7810 */ /* 0x000fe20007ffe0ff */
[----:B------:R-:W2:Y:S04]  /*10f50*/  LDG.E R20, [R4.64] ;  /* 0x0000000404147981 */ /* 0x000ea8000c1e1900 */
[----:B0-----:R-:W-:-:S05]  /*10f60*/  IMAD.WIDE.U32 R14, R12, 0x4, R6 ;  /* 0x000000040c0e7825 */ /* 0x001fca00078e0006 */
        /* <DEDUP_REMOVED lines=18> */
[----:B------:R-:W2:Y:S04]  /*11090*/  LDG.E R15, [R14.64+0x4] ;  /* 0x000004040e0f7981 */ /* 0x000ea8000c1e1900 */
[----:B------:R-:W3:Y:S01]  /*110a0*/  LDG.E R4, [R4.64] ;  /* 0x0000000404047981 */ /* 0x000ee2000c1e1900 */
[----:B------:R-:W-:-:S05]  /*110b0*/  IADD3 R13, R13, 0x2, RZ ;  /* 0x000000020d0d7810 */ /* 0x000fca0007ffe0ff */
[----:B------:R-:W-:-:S05]  /*110c0*/  IMAD.WIDE.U32 R12, R13, 0x4, R2 ;  /* 0x000000040d0c7825 */ /* 0x000fca00078e0002 */
[----:B0-----:R-:W4:Y:S01]  /*110d0*/  LDG.E R19, [R12.64] ;  /* 0x000000040c137981 */ /* 0x001f22000c1e1900 */
[----:B--2---:R-:W-:-:S04]  /*110e0*/  ISETP.NE.AND P0, PT, R15, 0x10000, PT ;  /* 0x000100000f00780c */ /* 0x004fc80003f05270 */
[----:B---3--:R-:W-:-:S13]  /*110f0*/  ISETP.EQ.AND P0, PT, R4, 0x10000, !P0 ;  /* 0x000100000400780c */ /* 0x008fda0004702270 */
[----:B------:R-:W-:-:S04]  /*11100*/  @!P0 IMAD R18, R4, R15, RZ ;  /* 0x0000000f04128224 */ /* 0x000fc800078e02ff */
[----:B------:R-:W-:Y:S01]  /*11110*/  @!P0 IMAD.WIDE.U32 R16, R18, -0xffff, RZ ;  /* 0xffff000112108825 */ /* 0x000fe200078e00ff */
[----:B------:R-:W-:-:S04]  /*11120*/  MOV R16, 0x1 ;  /* 0x0000000100107802 */ /* 0x000fc80000000f00 */
[----:B------:R-:W-:-:S05]  /*11130*/  @!P0 SHF.R.U32.HI R17, RZ, 0x10, R17 ;  /* 0x00000010ff118819 */ /* 0x000fca0000011611 */
[----:B------:R-:W-:-:S05]  /*11140*/  @!P0 IMAD R16, R17, -0x10001, R18 ;  /* 0xfffeffff11108824 */ /* 0x000fca00078e0212 */
[----:B----4-:R-:W-:-:S05]  /*11150*/  IADD3 R16, R19, R16, RZ ;  /* 0x0000001013107210 */ /* 0x010fca0007ffe0ff */
[----:B------:R-:W-:-:S05]  /*11160*/  IMAD.WIDE.U32 R4, R16, -0xffff, RZ ;  /* 0xffff000110047825 */ /* 0x000fca00078e00ff */
[----:B------:R-:W-:-:S05]  /*11170*/  SHF.R.U32.HI R5, RZ, 0x10, R5 ;  /* 0x00000010ff057819 */ /* 0x000fca0000011605 */
[----:B------:R-:W-:-:S05]  /*11180*/  IMAD R5, R5, -0x10001, R16 ;  /* 0xfffeffff05057824 */ /* 0x000fca00078e0210 */
[----:B------:R0:W-:Y:S02]  /*11190*/  STG.E [R12.64], R5 ;  /* 0x000000050c007986 */ /* 0x0001e4000c101904 */
.L_x_407:
[----:B------:R-:W-:-:S04]  /*111a0*/  IADD3 R11, R11, 0x1, RZ ;  /* 0x000000010b0b7810 */ /* 0x000fc80007ffe0ff */
[----:B------:R-:W-:-:S13]  /*111b0*/  ISETP.GE.U32.AND P0, PT, R11, R22, PT ;  /* 0x000000160b00720c */ /* 0x000fda0003f06070 */
[----:B------:R-:W-:Y:S05]  /*111c0*/  @!P0 BRA `(.L_x_408) ;  /* 0xfffff74000008947 */ /* 0x000fea000383ffff */
[----:B------:R-:W-:Y:S05]  /*111d0*/  EXIT ;  /* 0x000000000000794d */ /* 0x000fea0003800000 */
.L_x_409:
        /* <DEDUP_REMOVED lines=10> */
.L_x_431:


//--------------------- .text._Z12g_poly_derivPjS_ --------------------------
	.section	.text._Z12g_poly_derivPjS_,"ax",@progbits
	.sectioninfo	@"SHI_REGISTERS=14"
	.align	128
        .global         _Z12g_poly_derivPjS_
        .type           _Z12g_poly_derivPjS_,@function
        .size           _Z12g_poly_derivPjS_,(.L_x_432 - _Z12g_poly_derivPjS_)
        .other          _Z12g_poly_derivPjS_,@"STO_CUDA_ENTRY STV_DEFAULT"
_Z12g_poly_derivPjS_:
.text._Z12g_poly_derivPjS_:
[----:B------:R-:W-:-:S02]  /*0000*/  MOV R1, c[0x0][0x28] ;  /* 0x00000a0000017a02 */ /* 0x000fc40000000f00 */
[----:B------:R-:W0:Y:S01]  /*0010*/  S2R R0, SR_CTAID.X ;  /* 0x0000000000007919 */ /* 0x000e220000002500 */
[----:B------:R-:W-:Y:S01]  /*0020*/  MOV R11, 0x4 ;  /* 0x00000004000b7802 */ /* 0x000fe20000000f00 */
[----:B------:R-:W-:Y:S02]  /*0030*/  ULDC.64 UR4, c[0x0][0x118] ;  /* 0x0000460000047ab9 */ /* 0x000fe40000000a00 */
[----:B------:R-:W0:Y:S02]  /*0040*/  S2R R3, SR_TID.X ;  /* 0x0000000000037919 */ /* 0x000e240000002100 */
[----:B0-----:R-:W-:-:S05]  /*0050*/  IMAD R0, R0, c[0x0][0x0], R3 ;  /* 0x0000000000007a24 */ /* 0x001fca00078e0203 */
[----:B------:R-:W-:-:S05]  /*0060*/  IADD3 R4, R0, 0x1, RZ ;  /* 0x0000000100047810 */ /* 0x000fca0007ffe0ff */
[----:B------:R-:W-:-:S06]  /*0070*/  IMAD.WIDE.U32 R2, R4, R11, c[0x0][0x160] ;  /* 0x0000580004027625 */ /* 0x000fcc00078e000b */
[----:B------:R-:W2:Y:S01]  /*0080*/  LDG.E R3, [R2.64] ;  /* 0x0000000402037981 */ /* 0x000ea2000c1e1900 */
[----:B------:R-:W-:Y:S02]  /*0090*/  MOV R7, 0x1 ;  /* 0x0000000100077802 */ /* 0x000fe40000000f00 */
[----:B--2---:R-:W-:-:S04]  /*00a0*/  ISETP.NE.AND P0, PT, R3, 0x10000, PT ;  /* 0x000100000300780c */ /* 0x004fc80003f05270 */
[----:B------:R-:W-:-:S13]  /*00b0*/  ISETP.EQ.AND P0, PT, R4, 0x10000, !P0 ;  /* 0x000100000400780c */ /* 0x000fda0004702270 */
[----:B------:R-:W-:-:S04]  /*00c0*/  @!P0 IMAD R6, R4, R3, RZ ;  /* 0x0000000304068224 */ /* 0x000fc800078e02ff */
[----:B------:R-:W-:-:S05]  /*00d0*/  @!P0 IMAD.WIDE.U32 R4, R6, -0xffff, RZ ;  /* 0xffff000106048825 */ /* 0x000fca00078e00ff */
[----:B------:R-:W-:Y:S01]  /*00e0*/  @!P0 SHF.R.U32.HI R9, RZ, 0x10, R5 ;  /* 0x00000010ff098819 */ /* 0x000fe20000011605 */
[----:B------:R-:W-:-:S04]  /*00f0*/  IMAD.WIDE.U32 R4, R0, R11, c[0x0][0x168] ;  /* 0x00005a0000047625 */ /* 0x000fc800078e000b */
[----:B------:R-:W-:-:S05]  /*0100*/  @!P0 IMAD R7, R9, -0x10001, R6 ;  /* 0xfffeffff09078824 */ /* 0x000fca00078e0206 */
[----:B------:R-:W-:Y:S01]  /*0110*/  STG.E [R4.64], R7 ;  /* 0x0000000704007986 */ /* 0x000fe2000c101904 */
[----:B------:R-:W-:Y:S05]  /*0120*/  EXIT ;  /* 0x000000000000794d */ /* 0x000fea0003800000 */
.L_x_410:
        /* <DEDUP_REMOVED lines=13> */
.L_x_432:


//--------------------- .text._Z14g_vector_mul_iPjS_S_ --------------------------
	.section	.text._Z14g_vector_mul_iPjS_S_,"ax",@progbits
	.sectioninfo	@"SHI_REGISTERS=14"
	.align	128
        .global         _Z14g_vector_mul_iPjS_S_
        .type           _Z14g_vector_mul_iPjS_S_,@function
        .size           _Z14g_vector_mul_iPjS_S_,(.L_x_426 - _Z14g_vector_mul_iPjS_S_)
        .other          _Z14g_vector_mul_iPjS_S_,@"STO_CUDA_ENTRY STV_DEFAULT"
_Z14g_vector_mul_iPjS_S_:
.text._Z14g_vector_mul_iPjS_S_:
[----:B------:R-:W-:-:S02]  /*0000*/  MOV R1, c[0x0][0x28] ;  /* 0x00000a0000017a02 */ /* 0x000fc40000000f00 */
[----:B------:R-:W0:Y:S01]  /*0010*/  S2R R0, SR_CTAID.X ;  /* 0x0000000000007919 */ /* 0x000e220000002500 */
[----:B------:R-:W-:Y:S01]  /*0020*/  MOV R7, 0x4 ;  /* 0x0000000400077802 */ /* 0x000fe20000000f00 */
[----:B------:R-:W-:Y:S02]  /*0030*/  ULDC.64 UR4, c[0x0][0x118] ;  /* 0x0000460000047ab9 */ /* 0x000fe40000000a00 */
[----:B------:R-:W0:Y:S02]  /*0040*/  S2R R3, SR_TID.X ;  /* 0x0000000000037919 */ /* 0x000e240000002100 */
[----:B0-----:R-:W-:-:S04]  /*0050*/  IMAD R0, R0, c[0x0][0x0], R3 ;  /* 0x0000000000007a24 */ /* 0x001fc800078e0203 */
[----:B------:R-:W-:-:S04]  /*0060*/  IMAD.WIDE.U32 R4, R0, R7, c[0x0][0x168] ;  /* 0x00005a0000047625 */ /* 0x000fc800078e0007 */
[----:B------:R-:W-:Y:S02]  /*0070*/  IMAD.WIDE.U32 R2, R0, R7, c[0x0][0x160] ;  /* 0x0000580000027625 */ /* 0x000fe400078e0007 */
[----:B------:R-:W2:Y:S04]  /*0080*/  LDG.E R5, [R4.64] ;  /* 0x0000000404057981 */ /* 0x000ea8000c1e1900 */
[----:B------:R-:W3:Y:S01]  /*0090*/  LDG.E R2, [R2.64] ;  /* 0x0000000402027981 */ /* 0x000ee2000c1e1900 */
[----:B------:R-:W-:Y:S02]  /*00a0*/  MOV R9, 0x1 ;  /* 0x0000000100097802 */ /* 0x000fe40000000f00 */
[----:B--2---:R-:W-:-:S04]  /*00b0*/  ISETP.NE.AND P0, PT, R5, 0x10000, PT ;  /* 0x000100000500780c */ /* 0x004fc80003f05270 */
[----:B---3--:R-:W-:-:S13]  /*00c0*/  ISETP.EQ.AND P0, PT, R2, 0x10000, !P0 ;  /* 0x000100000200780c */ /* 0x008fda0004702270 */
[----:B------:R-:W-:-:S04]  /*00d0*/  @!P0 IMAD R8, R2, R5, RZ ;  /* 0x0000000502088224 */ /* 0x000fc800078e02ff */
[----:B------:R-:W-:Y:S01]  /*00e0*/  @!P0 IMAD.WIDE.U32 R6, R8, -0xffff, RZ ;  /* 0xffff000108068825 */ /* 0x000fe200078e00ff */
[----:B------:R-:W-:-:S04]  /*00f0*/  LEA R6, P1, R0, c[0x0][0x170], 0x2 ;  /* 0x00005c0000067a11 */ /* 0x000fc800078210ff */
[----:B------:R-:W-:Y:S02]  /*0100*/  @!P0 SHF.R.U32.HI R11, RZ, 0x10, R7 ;  /* 0x00000010ff0b8819 */ /* 0x000fe40000011607 */
[----:B------:R-:W-:-:S03]  /*0110*/  LEA.HI.X R7, R0, c[0x0][0x174], RZ, 0x2, P1 ;  /* 0x00005d0000077a11 */ /* 0x000fc600008f14ff */
[----:B------:R-:W-:-:S05]  /*0120*/  @!P0 IMAD R9, R11, -0x10001, R8 ;  /* 0xfffeffff0b098824 */ /* 0x000fca00078e0208 */
[----:B------:R-:W-:Y:S01]  /*0130*/  STG.E [R6.64], R9 ;  /* 0x0000000906007986 */ /* 0x000fe2000c101904 */
[----:B------:R-:W-:Y:S05]  /*0140*/  EXIT ;  /* 0x000000000000794d */ /* 0x000fea0003800000 */
.L_x_411:
        /* <DEDUP_REMOVED lines=11> */
.L_x_426:


//--------------------- .text._Z5g_fntPjS_jjjS_S_S_ --------------------------
	.section	.text._Z5g_fntPjS_jjjS_S_S_,"ax",@progbits
	.sectionflags	@"SHF_BARRIERS=1"
	.sectioninfo	@"SHI_REGISTERS=26"
	.align	128
        .global         _Z5g_fntPjS_jjjS_S_S_
        .type           _Z5g_fntPjS_jjjS_S_S_,@function
        .size           _Z5g_fntPjS_jjjS_S_S_,(.L_x_425 - _Z5g_fntPjS_jjjS_S_S_)
        .other          _Z5g_fntPjS_jjjS_S_S_,@"STO_CUDA_ENTRY STV_DEFAULT"
_Z5g_fntPjS_jjjS_S_S_:
.text._Z5g_fntPjS_jjjS_S_S_:
[----:B------:R-:W-:-:S02]  /*0000*/  MOV R1, c[0x0][0x28] ;  /* 0x00000a0000017a02 */ /* 0x000fc40000000f00 */
[----:B------:R-:W0:Y:S01]  /*0010*/  S2R R0, SR_TID.X ;  /* 0x0000000000007919 */ /* 0x000e220000002100 */
[----:B------:R-:W-:Y:S01]  /*0020*/  IMAD.MOV.U32 R2, RZ, RZ, 0x1 ;  /* 0x00000001ff027424 */ /* 0x000fe200078e00ff */
[----:B------:R-:W-:-:S04]  /*0030*/  ULDC.64 UR8, c[0x0][0x118] ;  /* 0x0000460000087ab9 */ /* 0x000fc80000000a00 */
[C---:B------:R-:W-:Y:S02]  /*0040*/  SHF.L.U32 R3, R2.reuse, c[0x0][0x170], RZ ;  /* 0x00005c0002037a19 */ /* 0x040fe400000006ff */
[----:B------:R-:W-:-:S04]  /*0050*/  SHF.L.U32 R2, R2, c[0x0][0x174], RZ ;  /* 0x00005d0002027a19 */ /* 0x000fc800000006ff */
[----:B------:R-:W-:Y:S02]  /*0060*/  IADD3 R11, R2, -0x1, RZ ;  /* 0xffffffff020b7810 */ /* 0x000fe40007ffe0ff */
[----:B0-----:R-:W-:-:S13]  /*0070*/  ISETP.GE.U32.AND P0, PT, R0, R3, PT ;  /* 0x000000030000720c */ /* 0x001fda0003f06070 */
[----:B------:R-:W-:Y:S01]  /*0080*/  @!P0 IADD3 R6, R11, R0, RZ ;  /* 0x000000000b068210 */ /* 0x000fe20007ffe0ff */
[----:B------:R-:W-:-:S04]  /*0090*/  @!P0 IMAD.MOV.U32 R9, RZ, RZ, 0x4 ;  /* 0x00000004ff098424 */ /* 0x000fc800078e00ff */
[----:B------:R-:W-:-:S04]  /*00a0*/  @!P0 IMAD.WIDE.U32 R6, R6, R9, c[0x0][0x180] ;  /* 0x0000600006068625 */ /* 0x000fc800078e0009 */
[----:B------:R-:W-:Y:S02]  /*00b0*/  @!P0 IMAD.WIDE.U32 R4, R0, R9, c[0x0][0x160] ;  /* 0x0000580000048625 */ /* 0x000fe400078e0009 */
[----:B------:R-:W2:Y:S04]  /*00c0*/  @!P0 LDG.E R6, [R6.64] ;  /* 0x0000000806068981 */ /* 0x000ea8000c1e1900 */
[----:B------:R-:W3:Y:S01]  /*00d0*/  @!P0 LDG.E R5, [R4.64] ;  /* 0x0000000804058981 */ /* 0x000ee2000c1e1900 */
[----:B------:R-:W-:Y:S01]  /*00e0*/  IMAD.MOV.U32 R10, RZ, RZ, c[0x0][0x174] ;  /* 0x00005d00ff0a7624 */ /* 0x000fe200078e00ff */
[----:B------:R-:W-:-:S04]  /*00f0*/  SHF.R.U32.HI R3, RZ, 0x1, R2 ;  /* 0x00000001ff037819 */ /* 0x000fc80000011602 */
[----:B------:R-:W-:Y:S01]  /*0100*/  ISETP.NE.AND P1, PT, R10, c[0x0][0x170], PT ;  /* 0x00005c000a007a0c */ /* 0x000fe20003f25270 */
[----:B--2---:R-:W-:-:S05]  /*0110*/  @!P0 IMAD.WIDE.U32 R8, R6, R9, c[0x0][0x168] ;  /* 0x00005a0006088625 */ /* 0x004fca00078e0009 */
[----:B---3--:R0:W-:Y:S07]  /*0120*/  @!P0 STG.E [R8.64], R5 ;  /* 0x0000000508008986 */ /* 0x0081ee000c101908 */
[----:B------:R-:W-:Y:S05]  /*0130*/  @P1 BRA `(.L_x_412) ;  /* 0x0000009000001947 */ /* 0x000fea0003800000 */
[----:B------:R-:W-:Y:S02]  /*0140*/  IADD3 R4, R0, R3, RZ ;  /* 0x0000000300047210 */ /* 0x000fe40007ffe0ff */
[----:B0-----:R-:W-:Y:S02]  /*0150*/  MOV R9, 0x4 ;  /* 0x0000000400097802 */ /* 0x001fe40000000f00 */
[----:B------:R-:W-:-:S03]  /*0160*/  IADD3 R6, R11, R4, RZ ;  /* 0x000000040b067210 */ /* 0x000fc60007ffe0ff */
[----:B------:R-:W-:-:S04]  /*0170*/  IMAD.WIDE.U32 R4, R4, R9, c[0x0][0x160] ;  /* 0x0000580004047625 */ /* 0x000fc800078e0009 */
[-C--:B------:R-:W-:Y:S02]  /*0180*/  IMAD.WIDE.U32 R6, R6, R9.reuse, c[0x0][0x180] ;  /* 0x0000600006067625 */ /* 0x080fe400078e0009 */
[----:B------:R-:W2:Y:S04]  /*0190*/  LDG.E R5, [R4.64] ;  /* 0x0000000804057981 */ /* 0x000ea8000c1e1900 */
[----:B------:R-:W3:Y:S02]  /*01a0*/  LDG.E R6, [R6.64] ;  /* 0x0000000806067981 */ /* 0x000ee4000c1e1900 */
[----:B---3--:R-:W-:-:S05]  /*01b0*/  IMAD.WIDE.U32 R8, R6, R9, c[0x0][0x168] ;  /* 0x00005a0006087625 */ /* 0x008fca00078e0009 */
[----:B--2---:R0:W-:Y:S02]  /*01c0*/  STG.E [R8.64], R5 ;  /* 0x0000000508007986 */ /* 0x0041e4000c101908 */
.L_x_412:
[----:B------:R-:W-:Y:S06]  /*01d0*/  BAR.SYNC 0x0 ;  /* 0x0000000000007b1d */ /* 0x000fec0000000000 */
[----:B------:R-:W-:-:S13]  /*01e0*/  ISETP.NE.AND P0, PT, RZ, c[0x0][0x174], PT ;  /* 0x00005d00ff007a0c */ /* 0x000fda0003f05270 */
[----:B------:R-:W-:Y:S05]  /*01f0*/  @!P0 BRA `(.L_x_413) ;  /* 0x00000bf000008947 */ /* 0x000fea0003800000 */
[----:B------:R-:W-:Y:S01]  /*0200*/  IADD3 R4, R10, -0x1, RZ ;  /* 0xffffffff0a047810 */ /* 0x000fe20007ffe0ff */
[----:B------:R-:W-:Y:S02]  /*0210*/  ULDC UR4, c[0x0][0x178] ;  /* 0x00005e0000047ab9 */ /* 0x000fe40000000800 */
[----:B------:R-:W-:Y:S01]  /*0220*/  ULOP3.LUT UR4, UR4, 0x2, URZ, 0xc0, !UPT ;  /* 0x0000000204047892 */ /* 0x000fe2000f8ec03f */
[----:B------:R-:W-:Y:S01]  /*0230*/  ISETP.GE.U32.AND P0, PT, R4, 0x3, PT ;  /* 0x000000030400780c */ /* 0x000fe20003f06070 */
[----:B------:R-:W-:Y:S01]  /*0240*/  UMOV UR5, 0x1 ;  /* 0x0000000100057882 */ /* 0x000fe20000000000 */
[----:B------:R-:W-:Y:S01]  /*0250*/  LOP3.LUT R4, R10, 0x3, RZ, 0xc0, !PT ;  /* 0x000000030a047812 */ /* 0x000fe200078ec0ff */
[----:B------:R-:W-:-:S04]  /*0260*/  USHF.R.U32.HI UR4, URZ, 0x1, UR4 ;  /* 0x000000013f047899 */ /* 0x000fc80008011604 */
[----:B------:R-:W-:-:S03]  /*0270*/  UIMAD UR5, UR4, 0xffff, -UR5 ;  /* 0x0000ffff040578a4 */ /* 0x000fc6000f8e0a05 */
[----:B------:R-:W-:-:S03]  /*0280*/  UMOV UR4, URZ ;  /* 0x0000003f00047c82 */ /* 0x000fc60008000000 */
[----:B------:R-:W-:Y:S05]  /*0290*/  @!P0 BRA `(.L_x_414) ;  /* 0x000008b000008947 */ /* 0x000fea0003800000 */
[----:B0-----:R-:W-:Y:S01]  /*02a0*/  IADD3 R5, -R4, c[0x0][0x174], RZ ;  /* 0x00005d0004057a10 */ /* 0x001fe20007ffe1ff */
[----:B------:R-:W-:-:S02]  /*02b0*/  UMOV UR4, URZ ;  /* 0x0000003f00047c82 */ /* 0x000fc40008000000 */
.L_x_415:
[----:B------:R-:W-:Y:S01]  /*02c0*/  IMAD.MOV.U32 R7, RZ, RZ, 0x1 ;  /* 0x00000001ff077424 */ /* 0x000fe200078e00ff */
[----:B------:R-:W-:Y:S01]  /*02d0*/  UIADD3 UR6, UR4, 0x1, URZ ;  /* 0x0000000104067890 */ /* 0x000fe2000fffe03f */
[----:B------:R-:W-:-:S03]  /*02e0*/  SHF.R.U32.HI R6, RZ, UR4, R0 ;  /* 0x00000004ff067c19 */ /* 0x000fc60008011600 */
[----:B------:R-:W-:Y:S02]  /*02f0*/  SHF.L.U32 R9, R7, UR4, RZ ;  /* 0x0000000407097c19 */ /* 0x000fe400080006ff */
[----:B------:R-:W-:Y:S01]  /*0300*/  SHF.L.U32 R8, R6, UR6, RZ ;  /* 0x0000000606087c19 */ /* 0x000fe200080006ff */
[----:B------:R-:W-:Y:S01]  /*0310*/  IMAD.MOV.U32 R6, RZ, RZ, 0x4 ;  /* 0x00000004ff067424 */ /* 0x000fe200078e00ff */
[----:B------:R-:W-:-:S04]  /*0320*/  IADD3 R11, R9, -0x1, RZ ;  /* 0xffffffff090b7810 */ /* 0x000fc80007ffe0ff */
[----:B------:R-:W-:-:S04]  /*0330*/  LOP3.LUT R11, R11, R0, RZ, 0xc0, !PT ;  /* 0x000000000b0b7212 */ /* 0x000fc800078ec0ff */
[----:B------:R-:W-:Y:S01]  /*0340*/  IADD3 R13, R11, UR5, R9 ;  /* 0x000000050b0d7c10 */ /* 0x000fe2000fffe009 */
[----:B------:R-:W-:-:S04]  /*0350*/  IMAD.IADD R10, R8, 0x1, R11 ;  /* 0x00000001080a7824 */ /* 0x000fc800078e020b */
[----:B------:R-:W-:Y:S01]  /*0360*/  IMAD.WIDE.U32 R12, R13, R6, c[0x0][0x188] ;  /* 0x000062000d0c7625 */ /* 0x000fe200078e0006 */
[----:B------:R-:W-:-:S05]  /*0370*/  IADD3 R9, R9, R10, RZ ;  /* 0x0000000a09097210 */ /* 0x000fca0007ffe0ff */
[-C--:B------:R-:W-:Y:S01]  /*0380*/  IMAD.WIDE.U32 R8, R9, R6.reuse, c[0x0][0x168] ;  /* 0x00005a0009087625 */ /* 0x080fe200078e0006 */
[----:B------:R-:W2:Y:S04]  /*0390*/  LDG.E R13, [R12.64] ;  /* 0x000000080c0d7981 */ /* 0x000ea8000c1e1900 */
[----:B------:R-:W3:Y:S01]  /*03a0*/  LDG.E R16, [R8.64] ;  /* 0x0000000808107981 */ /* 0x000ee2000c1e1900 */
[----:B------:R-:W-:-:S05]  /*03b0*/  IMAD.WIDE.U32 R10, R10, R6, c[0x0][0x168] ;  /* 0x00005a000a0a7625 */ /* 0x000fca00078e0006 */
[----:B------:R-:W4:Y:S01]  /*03c0*/  LDG.E R17, [R10.64] ;  /* 0x000000080a117981 */ /* 0x000f22000c1e1900 */
[----:B------:R-:W-:Y:S01]  /*03d0*/  SHF.L.U32 R18, R7, UR6, RZ ;  /* 0x0000000607127c19 */ /* 0x000fe200080006ff */
[----:B------:R-:W-:Y:S01]  /*03e0*/  UIADD3 UR7, UR4, 0x2, URZ ;  /* 0x0000000204077890 */ /* 0x000fe2000fffe03f */
[----:B--2---:R-:W-:-:S04]  /*03f0*/  ISETP.NE.AND P0, PT, R13, 0x10000, PT ;  /* 0x000100000d00780c */ /* 0x004fc80003f05270 */
[----:B---3--:R-:W-:-:S13]  /*0400*/  ISETP.EQ.AND P0, PT, R16, 0x10000, !P0 ;  /* 0x000100001000780c */ /* 0x008fda0004702270 */
[----:B------:R-:W-:-:S04]  /*0410*/  @!P0 IMAD R16, R16, R13, RZ ;  /* 0x0000000d10108224 */ /* 0x000fc800078e02ff */
[----:B------:R-:W-:-:S04]  /*0420*/  @!P0 IMAD.WIDE.U32 R14, R16, -0xffff, RZ ;  /* 0xffff0001100e8825 */ /* 0x000fc800078e00ff */
[----:B------:R-:W-:Y:S01]  /*0430*/  IMAD.MOV.U32 R14, RZ, RZ, 0x1 ;  /* 0x00000001ff0e7424 */ /* 0x000fe200078e00ff */
[----:B------:R-:W-:-:S05]  /*0440*/  @!P0 SHF.R.U32.HI R15, RZ, 0x10, R15 ;  /* 0x00000010ff0f8819 */ /* 0x000fca000001160f */
[----:B------:R-:W-:Y:S01]  /*0450*/  @!P0 IMAD R14, R15, -0x10001, R16 ;  /* 0xfffeffff0f0e8824 */ /* 0x000fe200078e0210 */
[----:B------:R-:W-:-:S03]  /*0460*/  IADD3 R15, R18, -0x1, RZ ;  /* 0xffffffff120f7810 */ /* 0x000fc60007ffe0ff */
[----:B----4-:R-:W-:Y:S01]  /*0470*/  IMAD.IADD R16, R17, 0x1, R14 ;  /* 0x0000000111107824 */ /* 0x010fe200078e020e */
[----:B------:R-:W-:Y:S02]  /*0480*/  IADD3 R17, -R14, 0x10001, R17 ;  /* 0x000100010e117810 */ /* 0x000fe40007ffe111 */
[----:B------:R-:W-:Y:S01]  /*0490*/  SHF.R.U32.HI R14, RZ, UR6, R0 ;  /* 0x00000006ff0e7c19 */ /* 0x000fe20008011600 */
[----:B------:R-:W-:Y:S01]  /*04a0*/  IMAD.WIDE.U32 R12, R16, -0xffff, RZ ;  /* 0xffff0001100c7825 */ /* 0x000fe200078e00ff */
[----:B------:R-:W-:Y:S02]  /*04b0*/  LOP3.LUT R21, R15, R0, RZ, 0xc0, !PT ;  /* 0x000000000f157212 */ /* 0x000fe400078ec0ff */
[----:B------:R-:W-:Y:S01]  /*04c0*/  SHF.L.U32 R12, R14, UR7, RZ ;  /* 0x000000070e0c7c19 */ /* 0x000fe200080006ff */
[----:B------:R-:W-:Y:S01]  /*04d0*/  IMAD.WIDE.U32 R14, R17, -0xffff, RZ ;  /* 0xffff0001110e7825 */ /* 0x000fe200078e00ff */
[----:B------:R-:W-:-:S03]  /*04e0*/  SHF.R.U32.HI R13, RZ, 0x10, R13 ;  /* 0x00000010ff0d7819 */ /* 0x000fc6000001160d */
[----:B------:R-:W-:Y:S01]  /*04f0*/  IMAD.IADD R23, R12, 0x1, R21 ;  /* 0x000000010c177824 */ /* 0x000fe200078e0215 */
[----:B------:R-:W-:Y:S01]  /*0500*/  SHF.R.U32.HI R14, RZ, 0x10, R15 ;  /* 0x00000010ff0e7819 */ /* 0x000fe2000001160f */
[----:B------:R-:W-:Y:S01]  /*0510*/  IMAD R19, R13, -0x10001, R16 ;  /* 0xfffeffff0d137824 */ /* 0x000fe200078e0210 */
[----:B------:R-:W-:Y:S02]  /*0520*/  IADD3 R15, R21, UR5, R18 ;  /* 0x00000005150f7c10 */ /* 0x000fe4000fffe012 */
[----:B------:R-:W-:Y:S01]  /*0530*/  IADD3 R13, R18, R23, RZ ;  /* 0x00000017120d7210 */ /* 0x000fe20007ffe0ff */
[----:B------:R-:W-:Y:S01]  /*0540*/  IMAD R21, R14, -0x10001, R17 ;  /* 0xfffeffff0e157824 */ /* 0x000fe200078e0211 */
[----:B------:R-:W-:Y:S01]  /*0550*/  STG.E [R10.64], R19 ;  /* 0x000000130a007986 */ /* 0x000fe2000c101908 */
[----:B------:R-:W-:-:S03]  /*0560*/  IMAD.WIDE.U32 R16, R15, R6, c[0x0][0x188] ;  /* 0x000062000f107625 */ /* 0x000fc600078e0006 */
[----:B------:R-:W-:Y:S01]  /*0570*/  STG.E [R8.64], R21 ;  /* 0x0000001508007986 */ /* 0x000fe2000c101908 */
[----:B------:R-:W-:-:S03]  /*0580*/  IMAD.WIDE.U32 R12, R13, R6, c[0x0][0x168] ;  /* 0x00005a000d0c7625 */ /* 0x000fc600078e0006 */
[----:B------:R-:W-:Y:S06]  /*0590*/  BAR.SYNC 0x0 ;  /* 0x0000000000007b1d */ /* 0x000fec0000000000 */
[----:B------:R-:W2:Y:S04]  /*05a0*/  LDG.E R17, [R16.64] ;  /* 0x0000000810117981 */ /* 0x000ea8000c1e1900 */
[----:B------:R-:W3:Y:S01]  /*05b0*/  LDG.E R18, [R12.64] ;  /* 0x000000080c127981 */ /* 0x000ee2000c1e1900 */
[----:B------:R-:W-:-:S05]  /*05c0*/  IMAD.WIDE.U32 R14, R23, R6, c[0x0][0x168] ;  /* 0x00005a00170e7625 */ /* 0x000fca00078e0006 */
[----:B------:R-:W4:Y:S01]  /*05d0*/  LDG.E R23, [R14.64] ;  /* 0x000000080e177981 */ /* 0x000f22000c1e1900 */
        /* <DEDUP_REMOVED lines=8> */
[----:B------:R-:W-:-:S03]  /*0660*/  SHF.L.U32 R18, R7, UR7, RZ ;  /* 0x0000000707127c19 */ /* 0x000fc600080006ff */
[----:B----4-:R-:W-:Y:S01]  /*0670*/  IMAD.IADD R16, R23, 0x1, R10 ;  /* 0x0000000117107824 */ /* 0x010fe200078e020a */
[----:B------:R-:W-:Y:S02]  /*0680*/  IADD3 R17, -R10, 0x10001, R23 ;  /* 0x000100010a117810 */ /* 0x000fe40007ffe117 */
[----:B------:R-:W-:Y:S01]  /*0690*/  SHF.R.U32.HI R10, RZ, UR7, R0 ;  /* 0x00000007ff0a7c19 */ /* 0x000fe20008011600 */
[----:B------:R-:W-:Y:S01]  /*06a0*/  IMAD.WIDE.U32 R8, R16, -0xffff, RZ ;  /* 0xffff000110087825 */ /* 0x000fe200078e00ff */
[----:B------:R-:W-:Y:S02]  /*06b0*/  IADD3 R11, R18, -0x1, RZ ;  /* 0xffffffff120b7810 */ /* 0x000fe40007ffe0ff */
[----:B------:R-:W-:Y:S02]  /*06c0*/  SHF.L.U32 R8, R10, UR6, RZ ;  /* 0x000000060a087c19 */ /* 0x000fe400080006ff */
[----:B------:R-:W-:Y:S01]  /*06d0*/  LOP3.LUT R21, R11, R0, RZ, 0xc0, !PT ;  /* 0x000000000b157212 */ /* 0x000fe200078ec0ff */
[----:B------:R-:W-:Y:S01]  /*06e0*/  IMAD.WIDE.U32 R10, R17, -0xffff, RZ ;  /* 0xffff0001110a7825 */ /* 0x000fe200078e00ff */
[----:B------:R-:W-:-:S02]  /*06f0*/  SHF.R.U32.HI R9, RZ, 0x10, R9 ;  /* 0x00000010ff097819 */ /* 0x000fc40000011609 */
[----:B------:R-:W-:Y:S02]  /*0700*/  IADD3 R23, R8, R21, RZ ;  /* 0x0000001508177210 */ /* 0x000fe40007ffe0ff */
[----:B------:R-:W-:Y:S01]  /*0710*/  SHF.R.U32.HI R10, RZ, 0x10, R11 ;  /* 0x00000010ff0a7819 */ /* 0x000fe2000001160b */
[----:B------:R-:W-:Y:S01]  /*0720*/  IMAD R19, R9, -0x10001, R16 ;  /* 0xfffeffff09137824 */ /* 0x000fe200078e0210 */
[----:B------:R-:W-:Y:S01]  /*0730*/  IADD3 R11, R21, UR5, R18 ;  /* 0x00000005150b7c10 */ /* 0x000fe2000fffe012 */
[----:B------:R-:W-:Y:S02]  /*0740*/  IMAD.IADD R9, R18, 0x1, R23 ;  /* 0x0000000112097824 */ /* 0x000fe400078e0217 */
        /* <DEDUP_REMOVED lines=18> */
[----:B------:R-:W-:-:S04]  /*0870*/  SHF.L.U32 R18, R7, UR6, RZ ;  /* 0x0000000607127c19 */ /* 0x000fc800080006ff */
[----:B----4-:R-:W-:Y:S02]  /*0880*/  IADD3 R7, R23, R14, RZ ;  /* 0x0000000e17077210 */ /* 0x010fe40007ffe0ff */
[----:B------:R-:W-:Y:S02]  /*0890*/  IADD3 R16, -R14, 0x10001, R23 ;  /* 0x000100010e107810 */ /* 0x000fe40007ffe117 */
[----:B------:R-:W-:Y:S01]  /*08a0*/  SHF.R.U32.HI R14, RZ, UR6, R0 ;  /* 0x00000006ff0e7c19 */ /* 0x000fe20008011600 */
[----:B------:R-:W-:Y:S01]  /*08b0*/  IMAD.WIDE.U32 R12, R7, -0xffff, RZ ;  /* 0xffff0001070c7825 */ /* 0x000fe200078e00ff */
[----:B------:R-:W-:Y:S02]  /*08c0*/  IADD3 R15, R18, -0x1, RZ ;  /* 0xffffffff120f7810 */ /* 0x000fe40007ffe0ff */
[----:B------:R-:W-:Y:S02]  /*08d0*/  SHF.L.U32 R12, R14, UR4, RZ ;  /* 0x000000040e0c7c19 */ /* 0x000fe400080006ff */
[----:B------:R-:W-:Y:S01]  /*08e0*/  LOP3.LUT R19, R15, R0, RZ, 0xc0, !PT ;  /* 0x000000000f137212 */ /* 0x000fe200078ec0ff */
[----:B------:R-:W-:Y:S01]  /*08f0*/  IMAD.WIDE.U32 R14, R16, -0xffff, RZ ;  /* 0xffff0001100e7825 */ /* 0x000fe200078e00ff */
[----:B------:R-:W-:-:S03]  /*0900*/  SHF.R.U32.HI R14, RZ, 0x10, R13 ;  /* 0x00000010ff0e7819 */ /* 0x000fc6000001160d */
[----:B------:R-:W-:Y:S01]  /*0910*/  IMAD.IADD R21, R12, 0x1, R19 ;  /* 0x000000010c157824 */ /* 0x000fe200078e0213 */
        /* <DEDUP_REMOVED lines=14> */
[----:B------:R-:W-:Y:S02]  /*0a00*/  IADD3 R5, R5, -0x4, RZ ;  /* 0xfffffffc05057810 */ /* 0x000fe40007ffe0ff */
[----:B--2---:R-:W-:-:S04]  /*0a10*/  ISETP.NE.AND P0, PT, R15, 0x10000, PT ;  /* 0x000100000f00780c */ /* 0x004fc80003f05270 */
[----:B---3--:R-:W-:-:S13]  /*0a20*/  ISETP.EQ.AND P0, PT, R16, 0x10000, !P0 ;  /* 0x000100001000780c */ /* 0x008fda0004702270 */
[----:B------:R-:W-:-:S04]  /*0a30*/  @!P0 IMAD R16, R16, R15, RZ ;  /* 0x0000000f10108224 */ /* 0x000fc800078e02ff */
[----:B------:R-:W-:Y:S01]  /*0a40*/  @!P0 IMAD.WIDE.U32 R10, R16, -0xffff, RZ ;  /* 0xffff0001100a8825 */ /* 0x000fe200078e00ff */
[----:B------:R-:W-:-:S04]  /*0a50*/  MOV R10, 0x1 ;  /* 0x00000001000a7802 */ /* 0x000fc80000000f00 */
[----:B------:R-:W-:-:S05]  /*0a60*/  @!P0 SHF.R.U32.HI R11, RZ, 0x10, R11 ;  /* 0x00000010ff0b8819 */ /* 0x000fca000001160b */
[----:B------:R-:W-:Y:S01]  /*0a70*/  @!P0 IMAD R10, R11, -0x10001, R16 ;  /* 0xfffeffff0b0a8824 */ /* 0x000fe200078e0210 */
[----:B------:R-:W-:-:S03]  /*0a80*/  ISETP.NE.AND P0, PT, R5, RZ, PT ;  /* 0x000000ff0500720c */ /* 0x000fc60003f05270 */
[----:B----4-:R-:W-:Y:S01]  /*0a90*/  IMAD.IADD R14, R21, 0x1, R10 ;  /* 0x00000001150e7824 */ /* 0x010fe200078e020a */
        /* <DEDUP_REMOVED lines=8> */
[----:B------:R-:W-:Y:S04]  /*0b20*/  STG.E [R12.64], R15 ;  /* 0x0000000f0c007986 */ /* 0x000fe8000c101908 */
[----:B------:R-:W-:Y:S06]  /*0b30*/  BAR.SYNC 0x0 ;  /* 0x0000000000007b1d */ /* 0x000fec0000000000 */
[----:B------:R-:W-:Y:S05]  /*0b40*/  @P0 BRA `(.L_x_415) ;  /* 0xfffff77000000947 */ /* 0x000fea000383ffff */
.L_x_414:
[----:B------:R-:W-:-:S13]  /*0b50*/  ISETP.NE.AND P0, PT, R4, RZ, PT ;  /* 0x000000ff0400720c */ /* 0x000fda0003f05270 */
[----:B------:R-:W-:Y:S05]  /*0b60*/  @!P0 BRA `(.L_x_413) ;  /* 0x0000028000008947 */ /* 0x000fea0003800000 */
[----:B------:R-:W-:-:S04]  /*0b70*/  UIADD3 UR4, UR4, 0x1, URZ ;  /* 0x0000000104047890 */ /* 0x000fc8000fffe03f */
.L_x_416:
[----:B------:R-:W-:Y:S01]  /*0b80*/  UIADD3 UR6, UR4, -0x1, URZ ;  /* 0xffffffff04067890 */ /* 0x000fe2000fffe03f */
[----:B0-----:R-:W-:Y:S02]  /*0b90*/  IMAD.MOV.U32 R5, RZ, RZ, 0x1 ;  /* 0x00000001ff057424 */ /* 0x001fe400078e00ff */
[----:B------:R-:W-:-:S03]  /*0ba0*/  IMAD.MOV.U32 R9, RZ, RZ, 0x4 ;  /* 0x00000004ff097424 */ /* 0x000fc600078e00ff */
[----:B------:R-:W-:Y:S02]  /*0bb0*/  SHF.L.U32 R5, R5, UR6, RZ ;  /* 0x0000000605057c19 */ /* 0x000fe400080006ff */
[----:B------:R-:W-:Y:S02]  /*0bc0*/  SHF.R.U32.HI R6, RZ, UR6, R0 ;  /* 0x00000006ff067c19 */ /* 0x000fe40008011600 */
[----:B------:R-:W-:Y:S02]  /*0bd0*/  IADD3 R7, R5, -0x1, RZ ;  /* 0xffffffff05077810 */ /* 0x000fe40007ffe0ff */
[----:B------:R-:W-:Y:S02]  /*0be0*/  SHF.L.U32 R6, R6, UR4, RZ ;  /* 0x0000000406067c19 */ /* 0x000fe400080006ff */
        /* <DEDUP_REMOVED lines=10> */
[----:B------:R-:W-:Y:S01]  /*0c90*/  IMAD.MOV.U32 R5, RZ, RZ, 0x1 ;  /* 0x00000001ff057424 */ /* 0x000fe200078e00ff */
[----:B------:R-:W-:Y:S01]  /*0ca0*/  IADD3 R4, R4, -0x1, RZ ;  /* 0xffffffff04047810 */ /* 0x000fe20007ffe0ff */
[----:B------:R-:W-:Y:S01]  /*0cb0*/  UIADD3 UR4, UR4, 0x1, URZ ;  /* 0x0000000104047890 */ /* 0x000fe2000fffe03f */
[----:B--2---:R-:W-:-:S04]  /*0cc0*/  ISETP.NE.AND P0, PT, R11, 0x10000, PT ;  /* 0x000100000b00780c */ /* 0x004fc80003f05270 */
[----:B---3--:R-:W-:-:S13]  /*0cd0*/  ISETP.EQ.AND P0, PT, R14, 0x10000, !P0 ;  /* 0x000100000e00780c */ /* 0x008fda0004702270 */
[----:B------:R-:W-:-:S04]  /*0ce0*/  @!P0 IMAD R14, R14, R11, RZ ;  /* 0x0000000b0e0e8224 */ /* 0x000fc800078e02ff */
[----:B------:R-:W-:-:S05]  /*0cf0*/  @!P0 IMAD.WIDE.U32 R12, R14, -0xffff, RZ ;  /* 0xffff00010e0c8825 */ /* 0x000fca00078e00ff */
[----:B------:R-:W-:-:S05]  /*0d00*/  @!P0 SHF.R.U32.HI R13, RZ, 0x10, R13 ;  /* 0x00000010ff0d8819 */ /* 0x000fca000001160d */
[----:B------:R-:W-:Y:S01]  /*0d10*/  @!P0 IMAD R5, R13, -0x10001, R14 ;  /* 0xfffeffff0d058824 */ /* 0x000fe200078e020e */
[----:B------:R-:W-:-:S04]  /*0d20*/  ISETP.NE.AND P0, PT, R4, RZ, PT ;  /* 0x000000ff0400720c */ /* 0x000fc80003f05270 */
        /* <DEDUP_REMOVED lines=12> */
.L_x_413:
[----:B------:R-:W-:-:S05]  /*0df0*/  IMAD.MOV.U32 R4, RZ, RZ, c[0x0][0x178] ;  /* 0x00005e00ff047624 */ /* 0x000fca00078e00ff */
[----:B------:R-:W-:-:S04]  /*0e00*/  LOP3.LUT R4, R4, 0x1, RZ, 0xc0, !PT ;  /* 0x0000000104047812 */ /* 0x000fc800078ec0ff */
[----:B------:R-:W-:-:S13]  /*0e10*/  ISETP.NE.U32.AND P0, PT, R4, 0x1, PT ;  /* 0x000000010400780c */ /* 0x000fda0003f05070 */
[----:B------:R-:W-:Y:S05]  /*0e20*/  @P0 EXIT ;  /* 0x000000000000094d */ /* 0x000fea0003800000 */
[----:B------:R-:W-:-:S05]  /*0e30*/  MOV R11, 0x4 ;  /* 0x00000004000b7802 */ /* 0x000fca0000000f00 */
[----:B------:R-:W-:-:S04]  /*0e40*/  IMAD.WIDE.U32 R6, R2, R11, c[0x0][0x190] ;  /* 0x0000640002067625 */ /* 0x000fc800078e000b */
[C---:B0-----:R-:W-:Y:S01]  /*0e50*/  IMAD.WIDE.U32 R4, R0.reuse, R11, c[0x0][0x168] ;  /* 0x00005a0000047625 */ /* 0x041fe200078e000b */
[----:B------:R-:W2:Y:S04]  /*0e60*/  LDG.E R9, [R6.64] ;  /* 0x0000000806097981 */ /* 0x000ea8000c1e1900 */
[----:B------:R-:W3:Y:S01]  /*0e70*/  LDG.E R2, [R4.64] ;  /* 0x0000000804027981 */ /* 0x000ee2000c1e1900 */
[----:B------:R-:W-:Y:S02]  /*0e80*/  MOV R13, 0x1 ;  /* 0x00000001000d7802 */ /* 0x000fe40000000f00 */
[----:B------:R-:W-:Y:S02]  /*0e90*/  IADD3 R0, R0, R3, RZ ;  /* 0x0000000300007210 */ /* 0x000fe40007ffe0ff */
[----:B--2---:R-:W-:-:S04]  /*0ea0*/  ISETP.NE.AND P0, PT, R9, 0x10000, PT ;  /* 0x000100000900780c */ /* 0x004fc80003f05270 */
[----:B---3--:R-:W-:-:S13]  /*0eb0*/  ISETP.EQ.AND P0, PT, R2, 0x10000, !P0 ;  /* 0x000100000200780c */ /* 0x008fda0004702270 */
[----:B------:R-:W-:-:S04]  /*0ec0*/  @!P0 IMAD R2, R2, R9, RZ ;  /* 0x0000000902028224 */ /* 0x000fc800078e02ff */
[----:B------:R-:W-:-:S05]  /*0ed0*/  @!P0 IMAD.WIDE.U32 R8, R2, -0xffff, RZ ;  /* 0xffff000102088825 */ /* 0x000fca00078e00ff */
[----:B------:R-:W-:-:S05]  /*0ee0*/  @!P0 SHF.R.U32.HI R9, RZ, 0x10, R9 ;  /* 0x00000010ff098819 */ /* 0x000fca0000011609 */
[----:B------:R-:W-:Y:S02]  /*0ef0*/  @!P0 IMAD R13, R9, -0x10001, R2 ;  /* 0xfffeffff090d8824 */ /* 0x000fe400078e0202 */
[----:B------:R-:W-:-:S03]  /*0f00*/  IMAD.WIDE.U32 R2, R0, R11, c[0x0][0x168] ;  /* 0x00005a0000027625 */ /* 0x000fc600078e000b */
[----:B------:R-:W-:Y:S04]  /*0f10*/  STG.E [R4.64], R13 ;  /* 0x0000000d04007986 */ /* 0x000fe8000c101908 */
[----:B------:R-:W2:Y:S04]  /*0f20*/  LDG.E R7, [R6.64] ;  /* 0x0000000806077981 */ /* 0x000ea8000c1e1900 */
[----:B------:R-:W3:Y:S01]  /*0f30*/  LDG.E R0, [R2.64] ;  /* 0x0000000802007981 */ /* 0x000ee2000c1e1900 */
[----:B------:R-:W-:Y:S02]  /*0f40*/  MOV R11, 0x1 ;  /* 0x00000001000b7802 */ /* 0x000fe40000000f00 */
        /* <DEDUP_REMOVED lines=8> */
.L_x_417:
        /* <DEDUP_REMOVED lines=11> */
.L_x_425:


//--------------------- .text._Z9g_end_fntPjjS_   --------------------------
	.section	.text._Z9g_end_fntPjjS_,"ax",@progbits
	.sectioninfo	@"SHI_REGISTERS=14"
	.align	128
        .global         _Z9g_end_fntPjjS_
        .type           _Z9g_end_fntPjjS_,@function
        .size           _Z9g_end_fntPjjS_,(.L_x_424 - _Z9g_end_fntPjjS_)
        .other          _Z9g_end_fntPjjS_,@"STO_CUDA_ENTRY STV_DEFAULT"
_Z9g_end_fntPjjS_:
.text._Z9g_end_fntPjjS_:
[----:B------:R-:W-:-:S02]  /*0000*/  MOV R1, c[0x0][0x28] ;  /* 0x00000a0000017a02 */ /* 0x000fc40000000f00 */
[----:B------:R-:W0:Y:S01]  /*0010*/  S2R R0, SR_CTAID.X ;  /* 0x0000000000007919 */ /* 0x000e220000002500 */
[----:B------:R-:W-:Y:S01]  /*0020*/  MOV R7, 0x4 ;  /* 0x0000000400077802 */ /* 0x000fe20000000f00 */
[----:B------:R-:W-:Y:S01]  /*0030*/  ULDC.64 UR4, c[0x0][0x118] ;  /* 0x0000460000047ab9 */ /* 0x000fe20000000a00 */
[----:B------:R-:W-:Y:S01]  /*0040*/  MOV R4, c[0x0][0x168] ;  /* 0x00005a0000047a02 */ /* 0x000fe20000000f00 */
[----:B------:R-:W0:Y:S04]  /*0050*/  S2R R3, SR_TID.X ;  /* 0x0000000000037919 */ /* 0x000e280000002100 */
[----:B------:R-:W-:-:S04]  /*0060*/  IMAD.WIDE.U32 R4, R7, R4, c[0x0][0x170] ;  /* 0x00005c0007047625 */ /* 0x000fc800078e0004 */
[----:B0-----:R-:W-:-:S05]  /*0070*/  IMAD R0, R0, c[0x0][0x0], R3 ;  /* 0x0000000000007a24 */ /* 0x001fca00078e0203 */
[----:B------:R-:W-:-:S05]  /*0080*/  SHF.L.U32 R0, R0, 0x1, RZ ;  /* 0x0000000100007819 */ /* 0x000fca00000006ff */
[----:B------:R-:W-:Y:S02]  /*0090*/  IMAD.WIDE.U32 R2, R0, R7, c[0x0][0x160] ;  /* 0x0000580000027625 */ /* 0x000fe400078e0007 */
        /* <DEDUP_REMOVED lines=8> */
[----:B------:R-:W-:Y:S02]  /*0120*/  @!P0 IMAD R11, R7, -0x10001, R0 ;  /* 0xfffeffff070b8824 */ /* 0x000fe400078e0200 */
[----:B------:R-:W2:Y:S04]  /*0130*/  LDG.E R0, [R2.64+0x4] ;  /* 0x0000040402007981 */ /* 0x000ea8000c1e1900 */
[----:B------:R-:W-:Y:S04]  /*0140*/  STG.E [R2.64], R11 ;  /* 0x0000000b02007986 */ /* 0x000fe8000c101904 */
[----:B------:R-:W3:Y:S01]  /*0150*/  LDG.E R7, [R4.64] ;  /* 0x0000000404077981 */ /* 0x000ee2000c1e1900 */
[----:B------:R-:W-:-:S02]  /*0160*/  MOV R9, 0x1 ;  /* 0x0000000100097802 */ /* 0x000fc40000000f00 */
[----:B---3--:R-:W-:-:S04]  /*0170*/  ISETP.NE.AND P0, PT, R7, 0x10000, PT ;  /* 0x000100000700780c */ /* 0x008fc80003f05270 */
[----:B--2---:R-:W-:-:S13]  /*0180*/  ISETP.EQ.AND P0, PT, R0, 0x10000, !P0 ;  /* 0x000100000000780c */ /* 0x004fda0004702270 */
[----:B------:R-:W-:-:S04]  /*0190*/  @!P0 IMAD R0, R0, R7, RZ ;  /* 0x0000000700008224 */ /* 0x000fc800078e02ff */
[----:B------:R-:W-:-:S05]  /*01a0*/  @!P0 IMAD.WIDE.U32 R6, R0, -0xffff, RZ ;  /* 0xffff000100068825 */ /* 0x000fca00078e00ff */
[----:B------:R-:W-:-:S05]  /*01b0*/  @!P0 SHF.R.U32.HI R7, RZ, 0x10, R7 ;  /* 0x00000010ff078819 */ /* 0x000fca0000011607 */
[----:B------:R-:W-:-:S05]  /*01c0*/  @!P0 IMAD R9, R7, -0x10001, R0 ;  /* 0xfffeffff07098824 */ /* 0x000fca00078e0200 */
[----:B------:R-:W-:Y:S01]  /*01d0*/  STG.E [R2.64+0x4], R9 ;  /* 0x0000040902007986 */ /* 0x000fe2000c101904 */
[----:B------:R-:W-:Y:S05]  /*01e0*/  EXIT ;  /* 0x000000000000794d */ /* 0x000fea0003800000 */
.L_x_418:
        /* <DEDUP_REMOVED lines=9> */
.L_x_424:


//--------------------- .text._Z7g_fnt_iPjjbS_    --------------------------
	.section	.text._Z7g_fnt_iPjjbS_,"ax",@progbits
	.sectioninfo	@"SHI_REGISTERS=14"
	.align	128
        .global         _Z7g_fnt_iPjjbS_
        .type           _Z7g_fnt_iPjjbS_,@function
        .size           _Z7g_fnt_iPjjbS_,(.L_x_423 - _Z7g_fnt_iPjjbS_)
        .other          _Z7g_fnt_iPjjbS_,@"STO_CUDA_ENTRY STV_DEFAULT"
_Z7g_fnt_iPjjbS_:
.text._Z7g_fnt_iPjjbS_:
[----:B------:R-:W-:-:S02]  /*0000*/  MOV R1, c[0x0][0x28] ;  /* 0x00000a0000017a02 */ /* 0x000fc40000000f00 */
[----:B------:R-:W0:Y:S01]  /*0010*/  S2R R0, SR_CTAID.X ;  /* 0x0000000000007919 */ /* 0x000e220000002500 */
[----:B------:R-:W-:Y:S01]  /*0020*/  ULDC UR4, c[0x0][0x168] ;  /* 0x00005a0000047ab9 */ /* 0x000fe20000000800 */
[----:B------:R-:W-:Y:S01]  /*0030*/  IMAD.MOV.U32 R5, RZ, RZ, 0x4 ;  /* 0x00000004ff057424 */ /* 0x000fe200078e00ff */
[----:B------:R-:W-:Y:S01]  /*0040*/  UMOV UR5, 0x1 ;  /* 0x0000000100057882 */ /* 0x000fe20000000000 */
[----:B------:R-:W0:Y:S01]  /*0050*/  S2R R3, SR_TID.X ;  /* 0x0000000000037919 */ /* 0x000e220000002100 */
[----:B------:R-:W-:Y:S02]  /*0060*/  USHF.L.U32 UR5, UR5, UR4, URZ ;  /* 0x0000000405057299 */ /* 0x000fe4000800063f */
[----:B------:R-:W-:Y:S02]  /*0070*/  UIADD3 UR4, UR4, 0x1, URZ ;  /* 0x0000000104047890 */ /* 0x000fe4000fffe03f */
[----:B------:R-:W-:Y:S02]  /*0080*/  UIADD3 UR7, UR5, -0x1, URZ ;  /* 0xffffffff05077890 */ /* 0x000fe4000fffe03f */
[----:B------:R-:W-:-:S02]  /*0090*/  ULDC.S8 UR6, c[0x0][0x16c] ;  /* 0x00005b0000067ab9 */ /* 0x000fc40000000200 */
[----:B------:R-:W-:Y:S01]  /*00a0*/  UIMAD UR6, UR6, 0xffff, UR7 ;  /* 0x0000ffff060678a4 */ /* 0x000fe2000f8e0207 */
[----:B0-----:R-:W-:-:S05]  /*00b0*/  IMAD R0, R0, c[0x0][0x0], R3 ;  /* 0x0000000000007a24 */ /* 0x001fca00078e0203 */
[----:B------:R-:W-:Y:S02]  /*00c0*/  SHF.R.U32.HI R2, RZ, c[0x0][0x168], R0 ;  /* 0x00005a00ff027a19 */ /* 0x000fe40000011600 */
[----:B------:R-:W-:Y:S02]  /*00d0*/  LOP3.LUT R3, R0, UR7, RZ, 0xc0, !PT ;  /* 0x0000000700037c12 */ /* 0x000fe4000f8ec0ff */
[----:B------:R-:W-:Y:S02]  /*00e0*/  SHF.L.U32 R2, R2, UR4, RZ ;  /* 0x0000000402027c19 */ /* 0x000fe400080006ff */
[----:B------:R-:W-:-:S03]  /*00f0*/  IADD3 R6, R3, UR6, RZ ;  /* 0x0000000603067c10 */ /* 0x000fc6000fffe0ff */
[----:B------:R-:W-:Y:S02]  /*0100*/  IMAD.IADD R4, R2, 0x1, R3 ;  /* 0x0000000102047824 */ /* 0x000fe400078e0203 */
[----:B------:R-:W-:-:S03]  /*0110*/  IMAD.WIDE.U32 R6, R6, R5, c[0x0][0x170] ;  /* 0x00005c0006067625 */ /* 0x000fc600078e0005 */
[----:B------:R-:W-:Y:S01]  /*0120*/  IADD3 R2, R4, UR5, RZ ;  /* 0x0000000504027c10 */ /* 0x000fe2000fffe0ff */
[----:B------:R-:W-:Y:S02]  /*0130*/  ULDC.64 UR4, c[0x0][0x118] ;  /* 0x0000460000047ab9 */ /* 0x000fe40000000a00 */
[----:B------:R-:W2:Y:S02]  /*0140*/  LDG.E R7, [R6.64] ;  /* 0x0000000406077981 */ /* 0x000ea4000c1e1900 */
[----:B------:R-:W-:-:S05]  /*0150*/  IMAD.WIDE.U32 R2, R2, R5, c[0x0][0x160] ;  /* 0x0000580002027625 */ /* 0x000fca00078e0005 */
[----:B------:R-:W3:Y:S01]  /*0160*/  LDG.E R8, [R2.64] ;  /* 0x0000000402087981 */ /* 0x000ee2000c1e1900 */
[----:B------:R-:W-:-:S05]  /*0170*/  IMAD.WIDE.U32 R4, R4, R5, c[0x0][0x160] ;  /* 0x0000580004047625 */ /* 0x000fca00078e0005 */
        /* <DEDUP_REMOVED lines=17> */
[----:B------:R-:W-:Y:S01]  /*0290*/  STG.E [R2.64], R9 ;  /* 0x0000000902007986 */ /* 0x000fe2000c101904 */
[----:B------:R-:W-:Y:S05]  /*02a0*/  EXIT ;  /* 0x000000000000794d */ /* 0x000fea0003800000 */
.L_x_419:
        /* <DEDUP_REMOVED lines=13> */
.L_x_423:


//--------------------- .text._Z9g_pre_fntPjS_jS_ --------------------------
	.section	.text._Z9g_pre_fntPjS_jS_,"ax",@progbits
	.sectioninfo	@"SHI_REGISTERS=10"
	.align	128
        .global         _Z9g_pre_fntPjS_jS_
        .type           _Z9g_pre_fntPjS_jS_,@function
        .size           _Z9g_pre_fntPjS_jS_,(.L_x_422 - _Z9g_pre_fntPjS_jS_)
        .other          _Z9g_pre_fntPjS_jS_,@"STO_CUDA_ENTRY STV_DEFAULT"
_Z9g_pre_fntPjS_jS_:
.text._Z9g_pre_fntPjS_jS_:
[----:B------:R-:W-:-:S02]  /*0000*/  MOV R1, c[0x0][0x28] ;  /* 0x00000a0000017a02 */ /* 0x000fc40000000f00 */
[----:B------:R-:W0:Y:S01]  /*0010*/  S2R R2, SR_CTAID.X ;  /* 0x0000000000027919 */ /* 0x000e220000002500 */
[----:B------:R-:W-:Y:S01]  /*0020*/  MOV R7, 0x4 ;  /* 0x0000000400077802 */ /* 0x000fe20000000f00 */
[----:B------:R-:W-:Y:S02]  /*0030*/  ULDC.64 UR4, c[0x0][0x118] ;  /* 0x0000460000047ab9 */ /* 0x000fe40000000a00 */
[----:B------:R-:W0:Y:S02]  /*0040*/  S2R R3, SR_TID.X ;  /* 0x0000000000037919 */ /* 0x000e240000002100 */
[----:B0-----:R-:W-:-:S05]  /*0050*/  IMAD R2, R2, c[0x0][0x0], R3 ;  /* 0x0000000002027a24 */ /* 0x001fca00078e0203 */
[C---:B------:R-:W-:Y:S01]  /*0060*/  IADD3 R4, R2.reuse, c[0x0][0x170], RZ ;  /* 0x00005c0002047a10 */ /* 0x040fe20007ffe0ff */
[----:B------:R-:W-:-:S04]  /*0070*/  IMAD.WIDE.U32 R2, R2, R7, c[0x0][0x160] ;  /* 0x0000580002027625 */ /* 0x000fc800078e0007 */
[-C--:B------:R-:W-:Y:S02]  /*0080*/  IMAD.WIDE.U32 R4, R4, R7.reuse, c[0x0][0x178] ;  /* 0x00005e0004047625 */ /* 0x080fe400078e0007 */
[----:B------:R-:W2:Y:S04]  /*0090*/  LDG.E R3, [R2.64] ;  /* 0x0000000402037981 */ /* 0x000ea8000c1e1900 */
[----:B------:R-:W3:Y:S02]  /*00a0*/  LDG.E R4, [R4.64] ;  /* 0x0000000404047981 */ /* 0x000ee4000c1e1900 */
[----:B---3--:R-:W-:-:S05]  /*00b0*/  IMAD.WIDE.U32 R6, R4, R7, c[0x0][0x168] ;  /* 0x00005a0004067625 */ /* 0x008fca00078e0007 */
[----:B--2---:R-:W-:Y:S01]  /*00c0*/  STG.E [R6.64], R3 ;  /* 0x0000000306007986 */ /* 0x004fe2000c101904 */
[----:B------:R-:W-:Y:S05]  /*00d0*/  EXIT ;  /* 0x000000000000794d */ /* 0x000fea0003800000 */
.L_x_420:
        /* <DEDUP_REMOVED lines=10> */
.L_x_422:


//--------------------- .nv.global                --------------------------
	.section	.nv.global,"aw",@"SHT_CUDA_GLOBAL"
	.align	8
.nv.global:
	.weak		_ZTVSt9exception
	.type		_ZTVSt9exception,@"STT_CUDA_OBJECT"
	.size		_ZTVSt9exception,(_ZTVNSt8ios_base7failureE - _ZTVSt9exception)
	.other		_ZTVSt9exception,@"STO_CUDA_GLOBAL STV_DEFAULT"
_ZTVSt9exception:
	.zero		40
	.weak		_ZTVNSt8ios_base7failureE
	.type		_ZTVNSt8ios_base7failureE,@"STT_CUDA_OBJECT"
	.size		_ZTVNSt8ios_base7failureE,(_ZTVSt13_System_error - _ZTVNSt8ios_base7failureE)
	.other		_ZTVNSt8ios_base7failureE,@"STO_CUDA_GLOBAL STV_DEFAULT"
_ZTVNSt8ios_base7failureE:
	.zero		40
	.weak		_ZTVSt13_System_error
	.type		_ZTVSt13_System_error,@"STT_CUDA_OBJECT"
	.size		_ZTVSt13_System_error,(_ZTVSt20bad_array_new_length - _ZTVSt13_System_error)
	.other		_ZTVSt13_System_error,@"STO_CUDA_GLOBAL STV_DEFAULT"
_ZTVSt13_System_error:
	.zero		40
	.weak		_ZTVSt20bad_array_new_length
	.type		_ZTVSt20bad_array_new_length,@"STT_CUDA_OBJECT"
	.size		_ZTVSt20bad_array_new_length,(_ZTVSt9bad_alloc - _ZTVSt20bad_array_new_length)
	.other		_ZTVSt20bad_array_new_length,@"STO_CUDA_GLOBAL STV_DEFAULT"
_ZTVSt20bad_array_new_length:
	.zero		40
	.weak		_ZTVSt9bad_alloc
	.type		_ZTVSt9bad_alloc,@"STT_CUDA_OBJECT"
	.size		_ZTVSt9bad_alloc,(_ZTVSt12system_error - _ZTVSt9bad_alloc)
	.other		_ZTVSt9bad_alloc,@"STO_CUDA_GLOBAL STV_DEFAULT"
_ZTVSt9bad_alloc:
	.zero		40
	.weak		_ZTVSt12system_error
	.type		_ZTVSt12system_error,@"STT_CUDA_OBJECT"
	.size		_ZTVSt12system_error,(_ZTVSt13runtime_error - _ZTVSt12system_error)
	.other		_ZTVSt12system_error,@"STO_CUDA_GLOBAL STV_DEFAULT"
_ZTVSt12system_error:
	.zero		40
	.weak		_ZTVSt13runtime_error
	.type		_ZTVSt13runtime_error,@"STT_CUDA_OBJECT"
	.size		_ZTVSt13runtime_error,(_ZTVSt8bad_cast - _ZTVSt13runtime_error)
	.other		_ZTVSt13runtime_error,@"STO_CUDA_GLOBAL STV_DEFAULT"
_ZTVSt13runtime_error:
	.zero		40
	.weak		_ZTVSt8bad_cast
	.type		_ZTVSt8bad_cast,@"STT_CUDA_OBJECT"
	.size		_ZTVSt8bad_cast,(_ZTVSt11_Facet_base - _ZTVSt8bad_cast)
	.other		_ZTVSt8bad_cast,@"STO_CUDA_GLOBAL STV_DEFAULT"
_ZTVSt8bad_cast:
	.zero		40
	.weak		_ZTVSt11_Facet_base
	.type		_ZTVSt11_Facet_base,@"STT_CUDA_OBJECT"
	.size		_ZTVSt11_Facet_base,(_ZTVSt10ctype_base - _ZTVSt11_Facet_base)
	.other		_ZTVSt11_Facet_base,@"STO_CUDA_GLOBAL STV_DEFAULT"
_ZTVSt11_Facet_base:
	.zero		48
	.weak		_ZTVSt10ctype_base
	.type		_ZTVSt10ctype_base,@"STT_CUDA_OBJECT"
	.size		_ZTVSt10ctype_base,(_ZTVNSt6locale5facetE - _ZTVSt10ctype_base)
	.other		_ZTVSt10ctype_base,@"STO_CUDA_GLOBAL STV_DEFAULT"
_ZTVSt10ctype_base:
	.zero		48
	.weak		_ZTVNSt6locale5facetE
	.type		_ZTVNSt6locale5facetE,@"STT_CUDA_OBJECT"
	.size		_ZTVNSt6locale5facetE,(_ZTVSt25_Iostream_error_category2 - _ZTVNSt6locale5facetE)
	.other		_ZTVNSt6locale5facetE,@"STO_CUDA_GLOBAL STV_DEFAULT"
_ZTVNSt6locale5facetE:
	.zero		48
	.weak		_ZTVSt25_Iostream_error_category2
	.type		_ZTVSt25_Iostream_error_category2,@"STT_CUDA_OBJECT"
	.size		_ZTVSt25_Iostream_error_category2,(_ZTVSt7num_putIcSt19ostreambuf_iteratorIcSt11char_traitsIcEEE - _ZTVSt25_Iostream_error_category2)
	.other		_ZTVSt25_Iostream_error_category2,@"STO_CUDA_GLOBAL STV_DEFAULT"
_ZTVSt25_Iostream_error_category2:
	.zero		72
	.weak		_ZTVSt7num_putIcSt19ostreambuf_iteratorIcSt11char_traitsIcEEE
	.type		_ZTVSt7num_putIcSt19ostreambuf_iteratorIcSt11char_traitsIcEEE,@"STT_CUDA_OBJECT"
	.size		_ZTVSt7num_putIcSt19ostreambuf_iteratorIcSt11char_traitsIcEEE,(_ZTVSt5ctypeIcE - _ZTVSt7num_putIcSt19ostreambuf_iteratorIcSt11char_traitsIcEEE)
	.other		_ZTVSt7num_putIcSt19ostreambuf_iteratorIcSt11char_traitsIcEEE,@"STO_CUDA_GLOBAL STV_DEFAULT"
_ZTVSt7num_putIcSt19ostreambuf_iteratorIcSt11char_traitsIcEEE:
	.zero		112
	.weak		_ZTVSt5ctypeIcE
	.type		_ZTVSt5ctypeIcE,@"STT_CUDA_OBJECT"
	.size		_ZTVSt5ctypeIcE,(.L_11 - _ZTVSt5ctypeIcE)
	.other		_ZTVSt5ctypeIcE,@"STO_CUDA_GLOBAL STV_DEFAULT"
_ZTVSt5ctypeIcE:
	.zero		112
.L_11:


//--------------------- SYMBOLS --------------------------

	.type		cudaGetParameterBufferV2,@function
	.type		cudaLaunchDeviceV2,@function
	.type		cudaStreamCreateWithFlags,@function
	.type		cudaStreamDestroy,@function
